	.target	sm_80

	.elftype	@"ET_EXEC"


//--------------------- .note.nv.tkinfo           --------------------------
	.section	.note.nv.tkinfo,"",@"SHT_NOTE"
	.sectionflags	@"SHF_NOTE_NV_TKINFO"
	.tkinfo
        /*0018*/ 	.word	0x00000002
        /*0030*/ 	.string	""
        /*0030*/ 	.string	"ptxas"
        /*0030*/ 	.string	"Cuda compilation tools, release 13.0, V13.0.88"
        /*0030*/ 	.string	"Build cuda_13.0.r13.0/compiler.36424714_0"
        /*0030*/ 	.string	"-v  -suppress-debug-info  -lineinfo  -arch sm_80 "



//--------------------- .note.nv.cuinfo           --------------------------
	.section	.note.nv.cuinfo,"",@"SHT_NOTE"
	.sectionflags	@"SHF_NOTE_NV_CUINFO"
        /*0018*/ 	.short	0x0002
        /*001a*/ 	.short	0x0050
        /*001c*/ 	.short	0x0082
	.zero		2


//--------------------- .nv.info                  --------------------------
	.section	.nv.info,"",@"SHT_CUDA_INFO"
	.align	4


	//----- nvinfo : EIATTR_REGCOUNT
	.align		4
        /*0000*/ 	.byte	0x04, 0x2f
        /*0002*/ 	.short	(.L_1 - .L_0)
	.align		4
.L_0:
        /*0004*/ 	.word	index@(matmul_kernel)
        /*0008*/ 	.word	0x000000ff


	//----- nvinfo : EIATTR_FRAME_SIZE
	.align		4
.L_1:
        /*000c*/ 	.byte	0x04, 0x11
        /*000e*/ 	.short	(.L_3 - .L_2)
	.align		4
.L_2:
        /*0010*/ 	.word	index@(matmul_kernel)
        /*0014*/ 	.word	0x00002540


	//----- nvinfo : EIATTR_MIN_STACK_SIZE
	.align		4
.L_3:
        /*0018*/ 	.byte	0x04, 0x12
        /*001a*/ 	.short	(.L_5 - .L_4)
	.align		4
.L_4:
        /*001c*/ 	.word	index@(matmul_kernel)
        /*0020*/ 	.word	0x00002540
.L_5:


//--------------------- .nv.info.matmul_kernel    --------------------------
	.section	.nv.info.matmul_kernel,"",@"SHT_CUDA_INFO"
	.sectionflags	@""
	.align	4


	//----- nvinfo : EIATTR_CUDA_API_VERSION
	.align		4
        /*0000*/ 	.byte	0x04, 0x37
        /*0002*/ 	.short	(.L_7 - .L_6)
.L_6:
        /*0004*/ 	.word	0x00000082


	//----- nvinfo : EIATTR_SW2861232_WAR
	.align		4
.L_7:
        /*0008*/ 	.byte	0x01, 0x35
	.zero		2


	//----- nvinfo : EIATTR_PARAM_CBANK
	.align		4
        /*000c*/ 	.byte	0x04, 0x0a
        /*000e*/ 	.short	(.L_9 - .L_8)
	.align		4
.L_8:
        /*0010*/ 	.word	index@(.nv.constant0.matmul_kernel)
        /*0014*/ 	.short	0x0160
        /*0016*/ 	.short	0x0050


	//----- nvinfo : EIATTR_CBANK_PARAM_SIZE
	.align		4
.L_9:
        /*0018*/ 	.byte	0x03, 0x19
        /*001a*/ 	.short	0x0050


	//----- nvinfo : EIATTR_KPARAM_INFO
	.align		4
        /*001c*/ 	.byte	0x04, 0x17
        /*001e*/ 	.short	(.L_11 - .L_10)
.L_10:
        /*0020*/ 	.word	0x00000000
        /*0024*/ 	.short	0x000d
        /*0026*/ 	.short	0x0048
        /*0028*/ 	.byte	0x00, 0xf4, 0x21, 0x00


	//----- nvinfo : EIATTR_KPARAM_INFO
	.align		4
.L_11:
        /*002c*/ 	.byte	0x04, 0x17
        /*002e*/ 	.short	(.L_13 - .L_12)
.L_12:
        /*0030*/ 	.word	0x00000000
        /*0034*/ 	.short	0x000c
        /*0036*/ 	.short	0x0040
        /*0038*/ 	.byte	0x00, 0xf4, 0x21, 0x00


	//----- nvinfo : EIATTR_KPARAM_INFO
	.align		4
.L_13:
        /*003c*/ 	.byte	0x04, 0x17
        /*003e*/ 	.short	(.L_15 - .L_14)
.L_14:
        /*0040*/ 	.word	0x00000000
        /*0044*/ 	.short	0x000b
        /*0046*/ 	.short	0x0038
        /*0048*/ 	.byte	0x00, 0xf0, 0x11, 0x00


	//----- nvinfo : EIATTR_KPARAM_INFO
	.align		4
.L_15:
        /*004c*/ 	.byte	0x04, 0x17
        /*004e*/ 	.short	(.L_17 - .L_16)
.L_16:
        /*0050*/ 	.word	0x00000000
        /*0054*/ 	.short	0x000a
        /*0056*/ 	.short	0x0034
        /*0058*/ 	.byte	0x00, 0xf0, 0x11, 0x00


	//----- nvinfo : EIATTR_KPARAM_INFO
	.align		4
.L_17:
        /*005c*/ 	.byte	0x04, 0x17
        /*005e*/ 	.short	(.L_19 - .L_18)
.L_18:
        /*0060*/ 	.word	0x00000000
        /*0064*/ 	.short	0x0009
        /*0066*/ 	.short	0x0030
        /*0068*/ 	.byte	0x00, 0xf0, 0x11, 0x00


	//----- nvinfo : EIATTR_KPARAM_INFO
	.align		4
.L_19:
        /*006c*/ 	.byte	0x04, 0x17
        /*006e*/ 	.short	(.L_21 - .L_20)
.L_20:
        /*0070*/ 	.word	0x00000000
        /*0074*/ 	.short	0x0008
        /*0076*/ 	.short	0x002c
        /*0078*/ 	.byte	0x00, 0xf0, 0x11, 0x00


	//----- nvinfo : EIATTR_KPARAM_INFO
	.align		4
.L_21:
        /*007c*/ 	.byte	0x04, 0x17
        /*007e*/ 	.short	(.L_23 - .L_22)
.L_22:
        /*0080*/ 	.word	0x00000000
        /*0084*/ 	.short	0x0007
        /*0086*/ 	.short	0x0028
        /*0088*/ 	.byte	0x00, 0xf0, 0x11, 0x00


	//----- nvinfo : EIATTR_KPARAM_INFO
	.align		4
.L_23:
        /*008c*/ 	.byte	0x04, 0x17
        /*008e*/ 	.short	(.L_25 - .L_24)
.L_24:
        /*0090*/ 	.word	0x00000000
        /*0094*/ 	.short	0x0006
        /*0096*/ 	.short	0x0024
        /*0098*/ 	.byte	0x00, 0xf0, 0x11, 0x00


	//----- nvinfo : EIATTR_KPARAM_INFO
	.align		4
.L_25:
        /*009c*/ 	.byte	0x04, 0x17
        /*009e*/ 	.short	(.L_27 - .L_26)
.L_26:
        /*00a0*/ 	.word	0x00000000
        /*00a4*/ 	.short	0x0005
        /*00a6*/ 	.short	0x0020
        /*00a8*/ 	.byte	0x00, 0xf0, 0x11, 0x00


	//----- nvinfo : EIATTR_KPARAM_INFO
	.align		4
.L_27:
        /*00ac*/ 	.byte	0x04, 0x17
        /*00ae*/ 	.short	(.L_29 - .L_28)
.L_28:
        /*00b0*/ 	.word	0x00000000
        /*00b4*/ 	.short	0x0004
        /*00b6*/ 	.short	0x001c
        /*00b8*/ 	.byte	0x00, 0xf0, 0x11, 0x00


	//----- nvinfo : EIATTR_KPARAM_INFO
	.align		4
.L_29:
        /*00bc*/ 	.byte	0x04, 0x17
        /*00be*/ 	.short	(.L_31 - .L_30)
.L_30:
        /*00c0*/ 	.word	0x00000000
        /*00c4*/ 	.short	0x0003
        /*00c6*/ 	.short	0x0018
        /*00c8*/ 	.byte	0x00, 0xf0, 0x11, 0x00


	//----- nvinfo : EIATTR_KPARAM_INFO
	.align		4
.L_31:
        /*00cc*/ 	.byte	0x04, 0x17
        /*00ce*/ 	.short	(.L_33 - .L_32)
.L_32:
        /*00d0*/ 	.word	0x00000000
        /*00d4*/ 	.short	0x0002
        /*00d6*/ 	.short	0x0010
        /*00d8*/ 	.byte	0x00, 0xf4, 0x21, 0x00


	//----- nvinfo : EIATTR_KPARAM_INFO
	.align		4
.L_33:
        /*00dc*/ 	.byte	0x04, 0x17
        /*00de*/ 	.short	(.L_35 - .L_34)
.L_34:
        /*00e0*/ 	.word	0x00000000
        /*00e4*/ 	.short	0x0001
        /*00e6*/ 	.short	0x0008
        /*00e8*/ 	.byte	0x00, 0xf4, 0x21, 0x00


	//----- nvinfo : EIATTR_KPARAM_INFO
	.align		4
.L_35:
        /*00ec*/ 	.byte	0x04, 0x17
        /*00ee*/ 	.short	(.L_37 - .L_36)
.L_36:
        /*00f0*/ 	.word	0x00000000
        /*00f4*/ 	.short	0x0000
        /*00f6*/ 	.short	0x0000
        /*00f8*/ 	.byte	0x00, 0xf4, 0x21, 0x00


	//----- nvinfo : EIATTR_MAXREG_COUNT
	.align		4
.L_37:
        /*00fc*/ 	.byte	0x03, 0x1b
        /*00fe*/ 	.short	0x00ff


	//----- nvinfo : EIATTR_NUM_BARRIERS
	.align		4
        /*0100*/ 	.byte	0x02, 0x4c
        /*0102*/ 	.byte	0x01
	.zero		1


	//----- nvinfo : EIATTR_ANNOTATIONS
	.align		4
        /*0104*/ 	.byte	0x04, 0x55
        /*0106*/ 	.short	(.L_39 - .L_38)


	//   ....[0]....
.L_38:
        /*0108*/ 	.word	0x00000001
        /*010c*/ 	.byte	0x20, 0x06, 0x00, 0x00, 0x01, 0x00, 0x00, 0x00, 0x80, 0x07, 0x00, 0x00, 0x01, 0x00, 0x00, 0x00
        /* <DEDUP_REMOVED lines=2112> */
        /*851c*/ 	.byte	0xf0, 0xf9, 0x03, 0x00, 0x01, 0x00, 0x00, 0x00, 0x00, 0xfa, 0x03, 0x00


	//----- nvinfo : EIATTR_MERCURY_ISA_VERSION
	.align		4
.L_39:
        /*8528*/ 	.byte	0x03, 0x5f
        /*852a*/ 	.short	0x0000


	//----- nvinfo : EIATTR_EXIT_INSTR_OFFSETS
	.align		4
        /*852c*/ 	.byte	0x04, 0x1c
        /*852e*/ 	.short	(.L_41 - .L_40)


	//   ....[0]....
.L_40:
        /*8530*/ 	.word	0x00085c70


	//   ....[1]....
        /*8534*/ 	.word	0x00085c90


	//----- nvinfo : EIATTR_REQNTID
	.align		4
.L_41:
        /*8538*/ 	.byte	0x04, 0x10
        /*853a*/ 	.short	(.L_43 - .L_42)
.L_42:
        /*853c*/ 	.word	0x00000080
        /*8540*/ 	.word	0x00000001
        /*8544*/ 	.word	0x00000001
.L_43:


//--------------------- .nv.callgraph             --------------------------
	.section	.nv.callgraph,"",@"SHT_CUDA_CALLGRAPH"
	.align	4
	.sectionentsize	8
	.align		4
        /*0000*/ 	.word	0x00000000
	.align		4
        /*0004*/ 	.word	0xffffffff
	.align		4
        /*0008*/ 	.word	0x00000000
	.align		4
        /*000c*/ 	.word	0xfffffffe
	.align		4
        /*0010*/ 	.word	0x00000000
	.align		4
        /*0014*/ 	.word	0xfffffffd
	.align		4
        /*0018*/ 	.word	0x00000000
	.align		4
        /*001c*/ 	.word	0xfffffffc


//--------------------- .nv.rel.action            --------------------------
	.section	.nv.rel.action,"",@"SHT_CUDA_RELOCINFO"
	.align	8
	.sectionentsize	8
        /*0000*/ 	.byte	0x73, 0x00, 0x00, 0x00, 0x00, 0x00, 0x00, 0x00, 0x00, 0x00, 0x00, 0x11, 0x25, 0x00, 0x05, 0x36


//--------------------- .nv.constant0.matmul_kernel --------------------------
	.section	.nv.constant0.matmul_kernel,"a",@progbits
	.sectionflags	@""
	.align	4
.nv.constant0.matmul_kernel:
	.zero		432


//--------------------- .text.matmul_kernel       --------------------------
	.section	.text.matmul_kernel,"ax",@progbits
	.sectioninfo	@"SHI_REGISTERS=255"
	.align	128
        .global         matmul_kernel
        .type           matmul_kernel,@function
        .size           matmul_kernel,(.L_x_3 - matmul_kernel)
        .other          matmul_kernel,@"STO_CUDA_ENTRY STV_DEFAULT"
matmul_kernel:
.text.matmul_kernel:
[----:B------:R-:W-:Y:S02]  /*0000*/  IMAD.MOV.U32 R1, RZ, RZ, c[0x0][0x28] ;  /* 0x00000a00ff017624 */ /* 0x000fe400078e00ff */
[----:B------:R-:W-:Y:S01]  /*0010*/  IMAD.MOV.U32 R0, RZ, RZ, c[0x0][0x17c] ;  /* 0x00005f00ff007624 */ /* 0x000fe200078e00ff */
[----:B------:R-:W1:Y:S01]  /*0020*/  S2R R5, SR_CTAID.X ;  /* 0x0000000000057919 */ /* 0x000e620000002500 */
[----:B------:R-:W-:Y:S02]  /*0030*/  IABS R246, c[0x0][0x17c] ;  /* 0x00005f0000f67a13 */ /* 0x000fe40000000000 */
[----:B------:R-:W-:Y:S01]  /*0040*/  IADD3 R1, R1, -0x2540, RZ ;  /* 0xffffdac001017810 */ /* 0x000fe20007ffe0ff */
[----:B------:R-:W2:Y:S01]  /*0050*/  S2R R226, SR_TID.X ;  /* 0x0000000000e27919 */ /* 0x000ea20000002100 */
[----:B------:R-:W-:-:S04]  /*0060*/  IADD3 R0, R0, 0x1ff, RZ ;  /* 0x000001ff00007810 */ /* 0x000fc80007ffe0ff */
[----:B------:R-:W-:-:S04]  /*0070*/  SHF.R.S32.HI R3, RZ, 0x1f, R0 ;  /* 0x0000001fff037819 */ /* 0x000fc80000011400 */
[----:B------:R-:W-:-:S04]  /*0080*/  LEA.HI R3, R3, R0, RZ, 0x9 ;  /* 0x0000000003037211 */ /* 0x000fc800078f48ff */
[----:B------:R-:W-:-:S04]  /*0090*/  SHF.R.S32.HI R4, RZ, 0x9, R3 ;  /* 0x00000009ff047819 */ /* 0x000fc80000011403 */
[-C--:B------:R-:W-:Y:S02]  /*00a0*/  IABS R7, R4.reuse ;  /* 0x0000000400077213 */ /* 0x080fe40000000000 */
[----:B------:R-:W-:Y:S02]  /*00b0*/  IABS R10, R4 ;  /* 0x00000004000a7213 */ /* 0x000fe40000000000 */
[----:B------:R-:W3:Y:S01]  /*00c0*/  I2F.RP R0, R7 ;  /* 0x0000000700007306 */ /* 0x000ee20000209400 */
[----:B-1----:R-:W-:-:S07]  /*00d0*/  IABS R8, R5 ;  /* 0x0000000500087213 */ /* 0x002fce0000000000 */
[----:B---3--:R-:W1:Y:S02]  /*00e0*/  MUFU.RCP R0, R0 ;  /* 0x0000000000007308 */ /* 0x008e640000001000 */
[----:B-1----:R-:W-:Y:S01]  /*00f0*/  IADD3 R2, R0, 0xffffffe, RZ ;  /* 0x0ffffffe00027810 */ /* 0x002fe20007ffe0ff */
[----:B------:R-:W-:-:S05]  /*0100*/  IMAD.MOV R0, RZ, RZ, -R10 ;  /* 0x000000ffff007224 */ /* 0x000fca00078e0a0a */
[----:B------:R1:W3:Y:S02]  /*0110*/  F2I.FTZ.U32.TRUNC.NTZ R3, R2 ;  /* 0x0000000200037305 */ /* 0x0002e4000021f000 */
[----:B-1----:R-:W-:Y:S02]  /*0120*/  IMAD.MOV.U32 R2, RZ, RZ, RZ ;  /* 0x000000ffff027224 */ /* 0x002fe400078e00ff */
[----:B---3--:R-:W-:-:S04]  /*0130*/  IMAD.MOV R6, RZ, RZ, -R3 ;  /* 0x000000ffff067224 */ /* 0x008fc800078e0a03 */
[----:B------:R-:W-:Y:S02]  /*0140*/  IMAD R9, R6, R7, RZ ;  /* 0x0000000706097224 */ /* 0x000fe400078e02ff */
[----:B------:R-:W-:Y:S02]  /*0150*/  IMAD.MOV.U32 R6, RZ, RZ, R8 ;  /* 0x000000ffff067224 */ /* 0x000fe400078e0008 */
[----:B------:R-:W-:-:S06]  /*0160*/  IMAD.HI.U32 R3, R3, R9, R2 ;  /* 0x0000000903037227 */ /* 0x000fcc00078e0002 */
[----:B------:R-:W-:-:S04]  /*0170*/  IMAD.HI.U32 R3, R3, R6, RZ ;  /* 0x0000000603037227 */ /* 0x000fc800078e00ff */
[----:B------:R-:W-:-:S05]  /*0180*/  IMAD R0, R3, R0, R6 ;  /* 0x0000000003007224 */ /* 0x000fca00078e0206 */
[----:B------:R-:W-:-:S13]  /*0190*/  ISETP.GT.U32.AND P1, PT, R7, R0, PT ;  /* 0x000000000700720c */ /* 0x000fda0003f24070 */
[----:B------:R-:W-:Y:S01]  /*01a0*/  @!P1 IMAD.IADD R0, R0, 0x1, -R7 ;  /* 0x0000000100009824 */ /* 0x000fe200078e0a07 */
[----:B------:R-:W-:Y:S02]  /*01b0*/  @!P1 IADD3 R3, R3, 0x1, RZ ;  /* 0x0000000103039810 */ /* 0x000fe40007ffe0ff */
[----:B------:R-:W-:Y:S02]  /*01c0*/  ISETP.NE.AND P1, PT, R4, RZ, PT ;  /* 0x000000ff0400720c */ /* 0x000fe40003f25270 */
[----:B------:R-:W-:Y:S02]  /*01d0*/  ISETP.GE.U32.AND P0, PT, R0, R7, PT ;  /* 0x000000070000720c */ /* 0x000fe40003f06070 */
[----:B------:R-:W-:-:S04]  /*01e0*/  LOP3.LUT R0, R5, R4, RZ, 0x3c, !PT ;  /* 0x0000000405007212 */ /* 0x000fc800078e3cff */
[----:B------:R-:W-:Y:S02]  /*01f0*/  ISETP.GE.AND P2, PT, R0, RZ, PT ;  /* 0x000000ff0000720c */ /* 0x000fe40003f46270 */
[----:B------:R-:W-:-:S04]  /*0200*/  MOV R0, c[0x0][0x178] ;  /* 0x00005e0000007a02 */ /* 0x000fc80000000f00 */
[----:B------:R-:W-:Y:S02]  /*0210*/  IADD3 R0, R0, 0x3f, RZ ;  /* 0x0000003f00007810 */ /* 0x000fe40007ffe0ff */
[----:B------:R-:W-:-:S05]  /*0220*/  @P0 IADD3 R3, R3, 0x1, RZ ;  /* 0x0000000103030810 */ /* 0x000fca0007ffe0ff */
[----:B------:R-:W-:Y:S01]  /*0230*/  IMAD.MOV.U32 R8, RZ, RZ, R3 ;  /* 0x000000ffff087224 */ /* 0x000fe200078e0003 */
[----:B------:R-:W-:-:S03]  /*0240*/  SHF.R.S32.HI R3, RZ, 0x1f, R0 ;  /* 0x0000001fff037819 */ /* 0x000fc60000011400 */
[----:B------:R-:W-:Y:S01]  /*0250*/  @!P2 IMAD.MOV R8, RZ, RZ, -R8 ;  /* 0x000000ffff08a224 */ /* 0x000fe200078e0a08 */
[----:B------:R-:W-:Y:S02]  /*0260*/  LEA.HI R3, R3, R0, RZ, 0x6 ;  /* 0x0000000003037211 */ /* 0x000fe400078f30ff */
[----:B------:R-:W-:-:S04]  /*0270*/  @!P1 LOP3.LUT R8, RZ, R4, RZ, 0x33, !PT ;  /* 0x00000004ff089212 */ /* 0x000fc800078e33ff */
[----:B------:R-:W-:Y:S01]  /*0280*/  LEA.HI.SX32 R3, R3, -R8, 0x1a ;  /* 0x8000000803037211 */ /* 0x000fe200078fd2ff */
[----:B------:R-:W-:-:S03]  /*0290*/  IMAD.MOV R6, RZ, RZ, -R8 ;  /* 0x000000ffff067224 */ /* 0x000fc600078e0a08 */
[----:B------:R-:W-:Y:S01]  /*02a0*/  IMNMX R9, R3, 0x1, PT ;  /* 0x0000000103097817 */ /* 0x000fe20003800200 */
[----:B------:R-:W-:-:S03]  /*02b0*/  IMAD R6, R4, R6, R5 ;  /* 0x0000000604067224 */ /* 0x000fc600078e0205 */
[-C--:B------:R-:W-:Y:S02]  /*02c0*/  IABS R7, R9.reuse ;  /* 0x0000000900077213 */ /* 0x080fe40000000000 */
[----:B------:R-:W-:Y:S02]  /*02d0*/  IABS R11, R9 ;  /* 0x00000009000b7213 */ /* 0x000fe40000000000 */
[----:B------:R-:W1:Y:S08]  /*02e0*/  I2F.RP R0, R7 ;  /* 0x0000000700007306 */ /* 0x000e700000209400 */
[----:B-1----:R-:W1:Y:S02]  /*02f0*/  MUFU.RCP R0, R0 ;  /* 0x0000000000007308 */ /* 0x002e640000001000 */
[----:B-1----:R-:W-:-:S02]  /*0300*/  IADD3 R2, R0, 0xffffffe, RZ ;  /* 0x0ffffffe00027810 */ /* 0x002fc40007ffe0ff */
[----:B------:R-:W-:-:S04]  /*0310*/  IADD3 R0, RZ, -R11, RZ ;  /* 0x8000000bff007210 */ /* 0x000fc80007ffe0ff */
[----:B------:R1:W3:Y:S01]  /*0320*/  F2I.FTZ.U32.TRUNC.NTZ R3, R2 ;  /* 0x0000000200037305 */ /* 0x0002e2000021f000 */
[----:B------:R-:W-:Y:S01]  /*0330*/  IABS R11, c[0x0][0x178] ;  /* 0x00005e00000b7a13 */ /* 0x000fe20000000000 */
[----:B-1----:R-:W-:Y:S02]  /*0340*/  IMAD.MOV.U32 R2, RZ, RZ, RZ ;  /* 0x000000ffff027224 */ /* 0x002fe400078e00ff */
[----:B---3--:R-:W-:-:S04]  /*0350*/  IMAD.MOV R10, RZ, RZ, -R3 ;  /* 0x000000ffff0a7224 */ /* 0x008fc800078e0a03 */
[----:B------:R-:W-:Y:S01]  /*0360*/  IMAD.MOV.U32 R4, RZ, RZ, R10 ;  /* 0x000000ffff047224 */ /* 0x000fe200078e000a */
[----:B------:R-:W-:-:S03]  /*0370*/  IABS R10, R6 ;  /* 0x00000006000a7213 */ /* 0x000fc60000000000 */
[----:B------:R-:W-:Y:S02]  /*0380*/  IMAD R5, R4, R7, RZ ;  /* 0x0000000704057224 */ /* 0x000fe400078e02ff */
[----:B------:R-:W-:Y:S02]  /*0390*/  IMAD.MOV.U32 R4, RZ, RZ, R10 ;  /* 0x000000ffff047224 */ /* 0x000fe400078e000a */
[----:B------:R-:W-:Y:S01]  /*03a0*/  IMAD.HI.U32 R3, R3, R5, R2 ;  /* 0x0000000503037227 */ /* 0x000fe200078e0002 */
[----:B--2---:R-:W-:Y:S01]  /*03b0*/  LOP3.LUT R5, R226, 0x3f, RZ, 0xc0, !PT ;  /* 0x0000003fe2057812 */ /* 0x004fe200078ec0ff */
[----:B------:R-:W1:Y:S04]  /*03c0*/  I2F.RP R2, R11 ;  /* 0x0000000b00027306 */ /* 0x000e680000209400 */
[----:B------:R-:W-:-:S04]  /*03d0*/  IMAD.HI.U32 R3, R3, R4, RZ ;  /* 0x0000000403037227 */ /* 0x000fc800078e00ff */
[----:B------:R-:W-:Y:S02]  /*03e0*/  IMAD R0, R3, R0, R4 ;  /* 0x0000000003007224 */ /* 0x000fe400078e0204 */
[----:B------:R-:W2:Y:S03]  /*03f0*/  I2F.RP R4, R246 ;  /* 0x000000f600047306 */ /* 0x000ea60000209400 */
[----:B------:R-:W-:-:S05]  /*0400*/  ISETP.GT.U32.AND P1, PT, R7, R0, PT ;  /* 0x000000000700720c */ /* 0x000fca0003f24070 */
[----:B-1----:R-:W-:Y:S08]  /*0410*/  MUFU.RCP R2, R2 ;  /* 0x0000000200027308 */ /* 0x002ff00000001000 */
[----:B------:R-:W-:Y:S01]  /*0420*/  @!P1 IMAD.IADD R0, R0, 0x1, -R7 ;  /* 0x0000000100009824 */ /* 0x000fe200078e0a07 */
[----:B------:R-:W-:Y:S01]  /*0430*/  @!P1 IADD3 R3, R3, 0x1, RZ ;  /* 0x0000000103039810 */ /* 0x000fe20007ffe0ff */
[----:B--2---:R-:W1:Y:S01]  /*0440*/  MUFU.RCP R4, R4 ;  /* 0x0000000400047308 */ /* 0x004e620000001000 */
[----:B------:R-:W-:-:S02]  /*0450*/  ISETP.NE.AND P1, PT, R9, RZ, PT ;  /* 0x000000ff0900720c */ /* 0x000fc40003f25270 */
[----:B------:R-:W-:Y:S02]  /*0460*/  ISETP.GE.U32.AND P0, PT, R0, R7, PT ;  /* 0x000000070000720c */ /* 0x000fe40003f06070 */
[----:B------:R-:W-:-:S04]  /*0470*/  LOP3.LUT R0, R6, R9, RZ, 0x3c, !PT ;  /* 0x0000000906007212 */ /* 0x000fc800078e3cff */
[----:B------:R-:W-:-:S07]  /*0480*/  ISETP.GE.AND P2, PT, R0, RZ, PT ;  /* 0x000000ff0000720c */ /* 0x000fce0003f46270 */
[----:B------:R-:W-:Y:S02]  /*0490*/  @P0 IADD3 R3, R3, 0x1, RZ ;  /* 0x0000000103030810 */ /* 0x000fe40007ffe0ff */
[----:B-1----:R-:W-:-:S03]  /*04a0*/  IADD3 R230, R4, 0xffffffe, RZ ;  /* 0x0ffffffe04e67810 */ /* 0x002fc60007ffe0ff */
[----:B------:R-:W-:Y:S01]  /*04b0*/  IMAD.MOV.U32 R10, RZ, RZ, R3 ;  /* 0x000000ffff0a7224 */ /* 0x000fe200078e0003 */
[----:B------:R-:W-:Y:S01]  /*04c0*/  IADD3 R3, R2, 0xffffffe, RZ ;  /* 0x0ffffffe02037810 */ /* 0x000fe20007ffe0ff */
[----:B------:R-:W-:Y:S01]  /*04d0*/  IMAD.MOV.U32 R2, RZ, RZ, 0x7f ;  /* 0x0000007fff027424 */ /* 0x000fe200078e00ff */
[----:B------:R1:W2:Y:S01]  /*04e0*/  F2I.FTZ.U32.TRUNC.NTZ R231, R230 ;  /* 0x000000e600e77305 */ /* 0x0002a2000021f000 */
[----:B------:R-:W-:Y:S01]  /*04f0*/  @!P2 IMAD.MOV R10, RZ, RZ, -R10 ;  /* 0x000000ffff0aa224 */ /* 0x000fe200078e0a0a */
[----:B------:R-:W-:Y:S02]  /*0500*/  @!P1 LOP3.LUT R10, RZ, R9, RZ, 0x33, !PT ;  /* 0x00000009ff0a9212 */ /* 0x000fe400078e33ff */
[----:B------:R-:W-:Y:S01]  /*0510*/  IADD3 R13, R2, c[0x0][0x180], RZ ;  /* 0x00006000020d7a10 */ /* 0x000fe20007ffe0ff */
[----:B------:R-:W-:Y:S02]  /*0520*/  IMAD.MOV.U32 R2, RZ, RZ, RZ ;  /* 0x000000ffff027224 */ /* 0x000fe400078e00ff */
[----:B------:R-:W-:Y:S01]  /*0530*/  IMAD.MOV R0, RZ, RZ, -R10 ;  /* 0x000000ffff007224 */ /* 0x000fe200078e0a0a */
[----:B------:R-:W3:Y:S01]  /*0540*/  F2I.FTZ.U32.TRUNC.NTZ R3, R3 ;  /* 0x0000000300037305 */ /* 0x000ee2000021f000 */
[----:B------:R-:W-:Y:S01]  /*0550*/  IMAD.SHL.U32 R244, R10, 0x200, RZ ;  /* 0x000002000af47824 */ /* 0x000fe200078e00ff */
[----:B------:R-:W-:Y:S01]  /*0560*/  ISETP.GT.AND P0, PT, R13, 0x7f, PT ;  /* 0x0000007f0d00780c */ /* 0x000fe20003f04270 */
[----:B------:R-:W-:-:S02]  /*0570*/  IMAD R0, R9, R0, R6 ;  /* 0x0000000009007224 */ /* 0x000fc400078e0206 */
[----:B-1----:R-:W-:Y:S01]  /*0580*/  IMAD.MOV.U32 R230, RZ, RZ, RZ ;  /* 0x000000ffffe67224 */ /* 0x002fe200078e00ff */
[----:B------:R-:W-:Y:S01]  /*0590*/  IADD3 R10, R244, 0x4, RZ ;  /* 0x00000004f40a7810 */ /* 0x000fe20007ffe0ff */
[----:B------:R-:W-:Y:S01]  /*05a0*/  IMAD.IADD R0, R8, 0x1, R0 ;  /* 0x0000000108007824 */ /* 0x000fe200078e0200 */
[----:B------:R-:W-:Y:S01]  /*05b0*/  IADD3 R8, R244, 0x3, RZ ;  /* 0x00000003f4087810 */ /* 0x000fe20007ffe0ff */
[----:B--2---:R-:W-:Y:S01]  /*05c0*/  IMAD.MOV R6, RZ, RZ, -R231 ;  /* 0x000000ffff067224 */ /* 0x004fe200078e0ae7 */
[----:B------:R-:W-:Y:S02]  /*05d0*/  IABS R13, R10 ;  /* 0x0000000a000d7213 */ /* 0x000fe40000000000 */
[----:B------:R-:W-:Y:S02]  /*05e0*/  LEA R220, R0, R5, 0x6 ;  /* 0x0000000500dc7211 */ /* 0x000fe400078e30ff */
[----:B------:R-:W-:Y:S01]  /*05f0*/  SHF.R.U32.HI R0, RZ, 0x6, R226 ;  /* 0x00000006ff007819 */ /* 0x000fe200000116e2 */
[--C-:B---3--:R-:W-:Y:S01]  /*0600*/  IMAD.MOV R4, RZ, RZ, -R3.reuse ;  /* 0x000000ffff047224 */ /* 0x108fe200078e0a03 */
[----:B------:R-:W-:Y:S01]  /*0610*/  IABS R240, R220 ;  /* 0x000000dc00f07213 */ /* 0x000fe20000000000 */
[----:B------:R-:W-:Y:S01]  /*0620*/  STL [R1+0x1858], R220 ;  /* 0x001858dc01007387 */ /* 0x000fe20000100800 */
[----:B------:R-:W-:Y:S01]  /*0630*/  SGXT.U32 R12, R0, 0x1 ;  /* 0x00000001000c781a */ /* 0x000fe20000000000 */
[----:B------:R-:W-:Y:S01]  /*0640*/  IMAD R7, R4, R11, RZ ;  /* 0x0000000b04077224 */ /* 0x000fe200078e02ff */
[----:B------:R-:W-:Y:S01]  /*0650*/  SEL R0, RZ, 0x4, !P0 ;  /* 0x00000004ff007807 */ /* 0x000fe20004000000 */
[----:B------:R-:W-:Y:S01]  /*0660*/  IMAD.SHL.U32 R4, R5, 0x4, RZ ;  /* 0x0000000405047824 */ /* 0x000fe200078e00ff */
[----:B------:R-:W-:Y:S01]  /*0670*/  ISETP.GE.AND P1, PT, R12, c[0x0][0x180], PT ;  /* 0x000060000c007a0c */ /* 0x000fe20003f26270 */
[----:B------:R-:W-:Y:S01]  /*0680*/  IMAD.HI.U32 R2, R3, R7, R2 ;  /* 0x0000000703027227 */ /* 0x000fe200078e0002 */
[----:B------:R-:W-:-:S02]  /*0690*/  SHF.R.S32.HI R3, RZ, 0x6, R226 ;  /* 0x00000006ff037819 */ /* 0x000fc400000114e2 */
[----:B------:R-:W-:Y:S01]  /*06a0*/  SEL R7, R0, RZ, !P1 ;  /* 0x000000ff00077207 */ /* 0x000fe20004800000 */
[----:B------:R-:W-:Y:S01]  /*06b0*/  IMAD.MOV.U32 R5, RZ, RZ, R6 ;  /* 0x000000ffff057224 */ /* 0x000fe200078e0006 */
[----:B------:R-:W-:Y:S01]  /*06c0*/  SGXT R3, R3, 0x1 ;  /* 0x000000010303781a */ /* 0x000fe20000000200 */
[----:B------:R-:W-:Y:S01]  /*06d0*/  IMAD.HI.U32 R2, R2, R240, RZ ;  /* 0x000000f002027227 */ /* 0x000fe200078e00ff */
[----:B------:R-:W-:Y:S02]  /*06e0*/  ISETP.NE.U32.AND P1, PT, R7, RZ, PT ;  /* 0x000000ff0700720c */ /* 0x000fe40003f25070 */
[----:B------:R-:W-:Y:S01]  /*06f0*/  LOP3.LUT R249, R4, 0x120, R3, 0x78, !PT ;  /* 0x0000012004f97812 */ /* 0x000fe200078e7803 */
[----:B------:R-:W-:Y:S01]  /*0700*/  IMAD.MOV R2, RZ, RZ, -R2 ;  /* 0x000000ffff027224 */ /* 0x000fe200078e0a02 */
[----:B------:R-:W-:Y:S01]  /*0710*/  IABS R9, R8 ;  /* 0x0000000800097213 */ /* 0x000fe20000000000 */
[----:B------:R-:W-:Y:S01]  /*0720*/  IMAD R3, R5, R246, RZ ;  /* 0x000000f605037224 */ /* 0x000fe200078e02ff */
[C---:B------:R-:W-:Y:S01]  /*0730*/  IADD3 R5, R244.reuse, 0x2, RZ ;  /* 0x00000002f4057810 */ /* 0x040fe20007ffe0ff */
[----:B------:R-:W-:Y:S01]  /*0740*/  IMAD R240, R11, R2, R240 ;  /* 0x000000020bf07224 */ /* 0x000fe200078e02f0 */
[----:B------:R-:W-:Y:S01]  /*0750*/  IADD3 R2, R244, 0x1, RZ ;  /* 0x00000001f4027810 */ /* 0x000fe20007ffe0ff */
[----:B------:R-:W-:Y:S01]  /*0760*/  IMAD.HI.U32 R230, R231, R3, R230 ;  /* 0x00000003e7e67227 */ /* 0x000fe200078e00e6 */
[----:B------:R-:W-:Y:S01]  /*0770*/  IABS R7, R5 ;  /* 0x0000000500077213 */ /* 0x000fe20000000000 */
[----:B------:R-:W-:Y:S01]  /*0780*/  STL [R1+0x480], R249 ;  /* 0x000480f901007387 */ /* 0x000fe20000100800 */
[----:B------:R-:W-:-:S02]  /*0790*/  IABS R3, R2 ;  /* 0x0000000200037213 */ /* 0x000fc40000000000 */
[----:B------:R-:W-:Y:S01]  /*07a0*/  ISETP.GT.U32.AND P0, PT, R11, R240, PT ;  /* 0x000000f00b00720c */ /* 0x000fe20003f04070 */
[----:B------:R-:W-:Y:S01]  /*07b0*/  IMAD.HI.U32 R4, R230, R7, RZ ;  /* 0x00000007e6047227 */ /* 0x000fe200078e00ff */
[----:B------:R-:W-:Y:S01]  /*07c0*/  ISETP.GE.AND P4, PT, R2, RZ, PT ;  /* 0x000000ff0200720c */ /* 0x000fe20003f86270 */
[----:B------:R-:W-:Y:S01]  /*07d0*/  STL [R1+0x478], R244 ;  /* 0x000478f401007387 */ /* 0x000fe20000100800 */
[----:B------:R-:W-:Y:S01]  /*07e0*/  IADD3 R12, R244, 0x5, RZ ;  /* 0x00000005f40c7810 */ /* 0x000fe20007ffe0ff */
[----:B------:R-:W-:Y:S01]  /*07f0*/  IMAD.HI.U32 R2, R230, R3, RZ ;  /* 0x00000003e6027227 */ /* 0x000fe200078e00ff */
[C---:B------:R-:W-:Y:S02]  /*0800*/  IADD3 R14, R244.reuse, 0x6, RZ ;  /* 0x00000006f40e7810 */ /* 0x040fe40007ffe0ff */
[C---:B------:R-:W-:Y:S01]  /*0810*/  IADD3 R16, R244.reuse, 0x7, RZ ;  /* 0x00000007f4107810 */ /* 0x040fe20007ffe0ff */
[----:B------:R-:W-:Y:S01]  /*0820*/  IMAD.MOV R6, RZ, RZ, -R2 ;  /* 0x000000ffff067224 */ /* 0x000fe200078e0a02 */
[----:B------:R-:W-:Y:S01]  /*0830*/  IADD3 R18, R244, 0x8, RZ ;  /* 0x00000008f4127810 */ /* 0x000fe20007ffe0ff */
[----:B------:R-:W-:Y:S01]  /*0840*/  IMAD.HI.U32 R2, R230, R9, RZ ;  /* 0x00000009e6027227 */ /* 0x000fe200078e00ff */
[----:B------:R-:W-:-:S02]  /*0850*/  IABS R15, R16 ;  /* 0x00000010000f7213 */ /* 0x000fc40000000000 */
[----:B------:R-:W-:Y:S01]  /*0860*/  @!P0 IADD3 R240, R240, -R11, RZ ;  /* 0x8000000bf0f08210 */ /* 0x000fe20007ffe0ff */
[----:B------:R-:W-:Y:S01]  /*0870*/  IMAD R3, R246, R6, R3 ;  /* 0x00000006f6037224 */ /* 0x000fe200078e0203 */
[----:B------:R-:W-:Y:S01]  /*0880*/  ISETP.GE.AND P0, PT, R5, RZ, PT ;  /* 0x000000ff0500720c */ /* 0x000fe20003f06270 */
[----:B------:R-:W-:Y:S01]  /*0890*/  IMAD.HI.U32 R5, R230, R13, RZ ;  /* 0x0000000de6057227 */ /* 0x000fe200078e00ff */
[----:B------:R-:W-:Y:S02]  /*08a0*/  ISETP.GT.U32.AND P2, PT, R11, R240, PT ;  /* 0x000000f00b00720c */ /* 0x000fe40003f44070 */
[----:B------:R-:W-:Y:S01]  /*08b0*/  ISETP.GT.U32.AND P3, PT, R246, R3, PT ;  /* 0x00000003f600720c */ /* 0x000fe20003f64070 */
[----:B------:R-:W-:Y:S01]  /*08c0*/  IMAD.MOV R4, RZ, RZ, -R4 ;  /* 0x000000ffff047224 */ /* 0x000fe200078e0a04 */
[----:B------:R-:W-:Y:S01]  /*08d0*/  IABS R17, R18 ;  /* 0x0000001200117213 */ /* 0x000fe20000000000 */
[----:B------:R-:W-:Y:S01]  /*08e0*/  IMAD.MOV R2, RZ, RZ, -R2 ;  /* 0x000000ffff027224 */ /* 0x000fe200078e0a02 */
[C---:B------:R-:W-:Y:S01]  /*08f0*/  IADD3 R20, R244.reuse, 0x1e, RZ ;  /* 0x0000001ef4147810 */ /* 0x040fe20007ffe0ff */
[----:B------:R-:W-:Y:S01]  /*0900*/  IMAD.MOV R6, RZ, RZ, -R5 ;  /* 0x000000ffff067224 */ /* 0x000fe200078e0a05 */
[----:B------:R-:W-:Y:S01]  /*0910*/  IADD3 R26, R244, 0xb1, RZ ;  /* 0x000000b1f41a7810 */ /* 0x000fe20007ffe0ff */
[----:B------:R-:W-:Y:S01]  /*0920*/  IMAD R5, R246, R4, R7 ;  /* 0x00000004f6057224 */ /* 0x000fe200078e0207 */
[----:B------:R-:W-:Y:S01]  /*0930*/  IADD3 R29, R244, 0xb3, RZ ;  /* 0x000000b3f41d7810 */ /* 0x000fe20007ffe0ff */
[C---:B------:R-:W-:Y:S01]  /*0940*/  IMAD R7, R246.reuse, R2, R9 ;  /* 0x00000002f6077224 */ /* 0x040fe200078e0209 */
[----:B------:R-:W-:Y:S01]  /*0950*/  IABS R2, R12 ;  /* 0x0000000c00027213 */ /* 0x000fe20000000000 */
[C---:B------:R-:W-:Y:S01]  /*0960*/  IMAD R9, R246.reuse, R6, R13 ;  /* 0x00000006f6097224 */ /* 0x040fe200078e020d */
[C---:B------:R-:W-:Y:S01]  /*0970*/  ISETP.GT.U32.AND P6, PT, R246.reuse, R5, PT ;  /* 0x00000005f600720c */ /* 0x040fe20003fc4070 */
[----:B------:R-:W-:Y:S01]  /*0980*/  @!P3 IMAD.IADD R3, R3, 0x1, -R246 ;  /* 0x000000010303b824 */ /* 0x000fe200078e0af6 */
[----:B------:R-:W-:Y:S01]  /*0990*/  ISETP.GT.U32.AND P3, PT, R246, R7, PT ;  /* 0x00000007f600720c */ /* 0x000fe20003f64070 */
[----:B------:R-:W-:Y:S01]  /*09a0*/  @!P2 IMAD.IADD R240, R240, 0x1, -R11 ;  /* 0x00000001f0f0a824 */ /* 0x000fe200078e0a0b */
[C---:B------:R-:W-:Y:S01]  /*09b0*/  ISETP.GT.U32.AND P5, PT, R246.reuse, R9, PT ;  /* 0x00000009f600720c */ /* 0x040fe20003fa4070 */
[----:B------:R-:W-:Y:S01]  /*09c0*/  IMAD.MOV.U32 R11, RZ, RZ, R2 ;  /* 0x000000ffff0b7224 */ /* 0x000fe200078e0002 */
[----:B------:R-:W-:Y:S01]  /*09d0*/  ISETP.GT.U32.AND P2, PT, R246, R3, PT ;  /* 0x00000003f600720c */ /* 0x000fe20003f44070 */
[----:B------:R-:W-:Y:S01]  /*09e0*/  IMAD.HI.U32 R4, R230, R15, RZ ;  /* 0x0000000fe6047227 */ /* 0x000fe200078e00ff */
[----:B------:R-:W-:-:S02]  /*09f0*/  IABS R13, R14 ;  /* 0x0000000e000d7213 */ /* 0x000fc40000000000 */
[----:B------:R-:W-:Y:S01]  /*0a00*/  IABS R27, R29 ;  /* 0x0000001d001b7213 */ /* 0x000fe20000000000 */
[----:B------:R-:W-:Y:S01]  /*0a10*/  IMAD.HI.U32 R2, R230, R11, RZ ;  /* 0x0000000be6027227 */ /* 0x000fe200078e00ff */
[C---:B------:R-:W-:Y:S02]  /*0a20*/  IADD3 R28, R244.reuse, 0xb2, RZ ;  /* 0x000000b2f41c7810 */ /* 0x040fe40007ffe0ff */
[----:B------:R-:W-:Y:S01]  /*0a30*/  IADD3 R30, R244, 0xb4, RZ ;  /* 0x000000b4f41e7810 */ /* 0x000fe20007ffe0ff */
[--C-:B------:R-:W-:Y:S01]  /*0a40*/  @!P6 IMAD.IADD R5, R5, 0x1, -R246.reuse ;  /* 0x000000010505e824 */ /* 0x100fe200078e0af6 */
[----:B------:R-:W-:Y:S01]  /*0a50*/  IADD3 R2, -R2, RZ, RZ ;  /* 0x000000ff02027210 */ /* 0x000fe20007ffe1ff */
[--C-:B------:R-:W-:Y:S01]  /*0a60*/  @!P3 IMAD.IADD R7, R7, 0x1, -R246.reuse ;  /* 0x000000010707b824 */ /* 0x100fe200078e0af6 */
[----:B------:R-:W-:Y:S01]  /*0a70*/  ISETP.GE.AND P6, PT, R8, RZ, PT ;  /* 0x000000ff0800720c */ /* 0x000fe20003fc6270 */
[--C-:B------:R-:W-:Y:S01]  /*0a80*/  @!P5 IMAD.IADD R9, R9, 0x1, -R246.reuse ;  /* 0x000000010909d824 */ /* 0x100fe200078e0af6 */
[C---:B------:R-:W-:Y:S01]  /*0a90*/  ISETP.GT.U32.AND P5, PT, R246.reuse, R5, PT ;  /* 0x00000005f600720c */ /* 0x040fe20003fa4070 */
[C---:B------:R-:W-:Y:S01]  /*0aa0*/  IMAD R11, R246.reuse, R2, R11 ;  /* 0x00000002f60b7224 */ /* 0x040fe200078e020b */
[----:B------:R-:W-:Y:S01]  /*0ab0*/  ISETP.GT.U32.AND P3, PT, R246, R7, PT ;  /* 0x00000007f600720c */ /* 0x000fe20003f64070 */
[----:B------:R-:W-:Y:S01]  /*0ac0*/  @!P2 IMAD.IADD R3, R3, 0x1, -R246 ;  /* 0x000000010303a824 */ /* 0x000fe200078e0af6 */
[----:B------:R-:W-:Y:S01]  /*0ad0*/  IADD3 R8, R244, 0x9, RZ ;  /* 0x00000009f4087810 */ /* 0x000fe20007ffe0ff */
[----:B------:R-:W-:Y:S01]  /*0ae0*/  IMAD.HI.U32 R2, R230, R13, RZ ;  /* 0x0000000de6027227 */ /* 0x000fe200078e00ff */
[----:B------:R-:W-:-:S02]  /*0af0*/  ISETP.GT.U32.AND P2, PT, R246, R9, PT ;  /* 0x00000009f600720c */ /* 0x000fc40003f44070 */
[C---:B------:R-:W-:Y:S01]  /*0b00*/  IADD3 R31, R244.reuse, 0xb6, RZ ;  /* 0x000000b6f41f7810 */ /* 0x040fe20007ffe0ff */
[----:B------:R-:W-:Y:S01]  /*0b10*/  IMAD.MOV.U32 R232, RZ, RZ, R3 ;  /* 0x000000ffffe87224 */ /* 0x000fe200078e0003 */
[C---:B------:R-:W-:Y:S01]  /*0b20*/  IADD3 R32, R244.reuse, 0xb7, RZ ;  /* 0x000000b7f4207810 */ /* 0x040fe20007ffe0ff */
[----:B------:R-:W-:Y:S01]  /*0b30*/  IMAD.MOV R2, RZ, RZ, -R2 ;  /* 0x000000ffff027224 */ /* 0x000fe200078e0a02 */
[----:B------:R-:W-:Y:S01]  /*0b40*/  IADD3 R34, R244, 0xbc, RZ ;  /* 0x000000bcf4227810 */ /* 0x000fe20007ffe0ff */
[----:B------:R-:W-:Y:S01]  /*0b50*/  IMAD.MOV R4, RZ, RZ, -R4 ;  /* 0x000000ffff047224 */ /* 0x000fe200078e0a04 */
[----:B------:R-:W-:Y:S01]  /*0b60*/  @!P4 IADD3 R232, -R232, RZ, RZ ;  /* 0x000000ffe8e8c210 */ /* 0x000fe20007ffe1ff */
[C---:B------:R-:W-:Y:S01]  /*0b70*/  IMAD R3, R246.reuse, R2, R13 ;  /* 0x00000002f6037224 */ /* 0x040fe200078e020d */
[C---:B------:R-:W-:Y:S01]  /*0b80*/  ISETP.GT.U32.AND P4, PT, R246.reuse, R11, PT ;  /* 0x0000000bf600720c */ /* 0x040fe20003f84070 */
[C---:B------:R-:W-:Y:S01]  /*0b90*/  IMAD R13, R246.reuse, R4, R15 ;  /* 0x00000004f60d7224 */ /* 0x040fe200078e020f */
[----:B------:R-:W-:Y:S01]  /*0ba0*/  IABS R4, R8 ;  /* 0x0000000800047213 */ /* 0x000fe20000000000 */
[--C-:B------:R-:W-:Y:S01]  /*0bb0*/  @!P5 IMAD.IADD R5, R5, 0x1, -R246.reuse ;  /* 0x000000010505d824 */ /* 0x100fe200078e0af6 */
[C---:B------:R-:W-:Y:S01]  /*0bc0*/  ISETP.GT.U32.AND P5, PT, R246.reuse, R3, PT ;  /* 0x00000003f600720c */ /* 0x040fe20003fa4070 */
[----:B------:R-:W-:Y:S01]  /*0bd0*/  @!P3 IMAD.IADD R7, R7, 0x1, -R246 ;  /* 0x000000010707b824 */ /* 0x000fe200078e0af6 */
[----:B------:R-:W-:Y:S01]  /*0be0*/  ISETP.GT.U32.AND P3, PT, R246, R13, PT ;  /* 0x0000000df600720c */ /* 0x000fe20003f64070 */
[----:B------:R-:W-:Y:S01]  /*0bf0*/  IMAD.HI.U32 R2, R230, R17, RZ ;  /* 0x00000011e6027227 */ /* 0x000fe200078e00ff */
[----:B------:R-:W-:-:S02]  /*0c00*/  IADD3 R36, R244, 0xbd, RZ ;  /* 0x000000bdf4247810 */ /* 0x000fc40007ffe0ff */
[----:B------:R-:W-:Y:S01]  /*0c10*/  IADD3 R37, R244, 0xbe, RZ ;  /* 0x000000bef4257810 */ /* 0x000fe20007ffe0ff */
[----:B------:R-:W-:Y:S01]  /*0c20*/  IMAD.MOV R2, RZ, RZ, -R2 ;  /* 0x000000ffff027224 */ /* 0x000fe200078e0a02 */
[----:B------:R-:W-:Y:S01]  /*0c30*/  IABS R33, R36 ;  /* 0x0000002400217213 */ /* 0x000fe20000000000 */
[--C-:B------:R-:W-:Y:S01]  /*0c40*/  @!P4 IMAD.IADD R11, R11, 0x1, -R246.reuse ;  /* 0x000000010b0bc824 */ /* 0x100fe200078e0af6 */
[----:B------:R-:W-:Y:S01]  /*0c50*/  ISETP.GE.AND P4, PT, R12, RZ, PT ;  /* 0x000000ff0c00720c */ /* 0x000fe20003f86270 */
[----:B------:R-:W-:Y:S01]  /*0c60*/  IMAD R15, R246, R2, R17 ;  /* 0x00000002f60f7224 */ /* 0x000fe200078e0211 */
[----:B------:R-:W-:Y:S01]  /*0c70*/  IADD3 R12, R244, 0x10, RZ ;  /* 0x00000010f40c7810 */ /* 0x000fe20007ffe0ff */
[----:B------:R-:W-:Y:S01]  /*0c80*/  IMAD.MOV.U32 R241, RZ, RZ, R7 ;  /* 0x000000fffff17224 */ /* 0x000fe200078e0007 */
[----:B------:R-:W-:Y:S01]  /*0c90*/  @!P5 IADD3 R3, R3, -R246, RZ ;  /* 0x800000f60303d210 */ /* 0x000fe20007ffe0ff */
[----:B------:R-:W-:Y:S01]  /*0ca0*/  @!P3 IMAD.IADD R13, R13, 0x1, -R246 ;  /* 0x000000010d0db824 */ /* 0x000fe200078e0af6 */
[----:B------:R-:W-:Y:S01]  /*0cb0*/  ISETP.GT.U32.AND P5, PT, R246, R11, PT ;  /* 0x0000000bf600720c */ /* 0x000fe20003fa4070 */
[----:B------:R-:W-:Y:S01]  /*0cc0*/  IMAD.MOV.U32 R17, RZ, RZ, R4 ;  /* 0x000000ffff117224 */ /* 0x000fe200078e0004 */
[----:B------:R-:W-:Y:S01]  /*0cd0*/  IADD3 R4, R244, 0xb, RZ ;  /* 0x0000000bf4047810 */ /* 0x000fe20007ffe0ff */
[----:B------:R-:W-:Y:S01]  /*0ce0*/  @!P6 IMAD.MOV R241, RZ, RZ, -R241 ;  /* 0x000000fffff1e224 */ /* 0x000fe200078e0af1 */
[----:B------:R-:W-:Y:S01]  /*0cf0*/  ISETP.GT.U32.AND P3, PT, R246, R13, PT ;  /* 0x0000000df600720c */ /* 0x000fe20003f64070 */
[----:B------:R-:W-:Y:S01]  /*0d00*/  IMAD.HI.U32 R2, R230, R17, RZ ;  /* 0x00000011e6027227 */ /* 0x000fe200078e00ff */
[----:B------:R-:W-:-:S02]  /*0d10*/  ISETP.GT.U32.AND P6, PT, R246, R15, PT ;  /* 0x0000000ff600720c */ /* 0x000fc40003fc4070 */
[----:B------:R-:W-:Y:S01]  /*0d20*/  IADD3 R38, R244, 0xbf, RZ ;  /* 0x000000bff4267810 */ /* 0x000fe20007ffe0ff */
[----:B------:R-:W-:Y:S01]  /*0d30*/  @!P2 IMAD.IADD R9, R9, 0x1, -R246 ;  /* 0x000000010909a824 */ /* 0x000fe200078e0af6 */
[----:B------:R-:W-:Y:S01]  /*0d40*/  ISETP.GE.AND P2, PT, R10, RZ, PT ;  /* 0x000000ff0a00720c */ /* 0x000fe20003f46270 */
[----:B------:R-:W-:Y:S01]  /*0d50*/  IMAD.MOV.U32 R243, RZ, RZ, R5 ;  /* 0x000000fffff37224 */ /* 0x000fe200078e0005 */
[----:B------:R-:W-:Y:S01]  /*0d60*/  IADD3 R10, R244, 0xa, RZ ;  /* 0x0000000af40a7810 */ /* 0x000fe20007ffe0ff */
[----:B------:R-:W-:Y:S01]  /*0d70*/  IMAD.MOV R5, RZ, RZ, -R2 ;  /* 0x000000ffff057224 */ /* 0x000fe200078e0a02 */
[----:B------:R-:W-:Y:S01]  /*0d80*/  @!P5 IADD3 R11, R11, -R246, RZ ;  /* 0x800000f60b0bd210 */ /* 0x000fe20007ffe0ff */
[----:B------:R-:W-:Y:S01]  /*0d90*/  @!P0 IMAD.MOV R243, RZ, RZ, -R243 ;  /* 0x000000fffff38224 */ /* 0x000fe200078e0af3 */
[C---:B------:R-:W-:Y:S01]  /*0da0*/  ISETP.GT.U32.AND P0, PT, R246.reuse, R3, PT ;  /* 0x00000003f600720c */ /* 0x040fe20003f04070 */
[----:B------:R-:W-:Y:S01]  /*0db0*/  IMAD R5, R246, R5, R17 ;  /* 0x00000005f6057224 */ /* 0x000fe200078e0211 */
[----:B------:R-:W-:Y:S01]  /*0dc0*/  ISETP.GE.AND P5, PT, R16, RZ, PT ;  /* 0x000000ff1000720c */ /* 0x000fe20003fa6270 */
[----:B------:R-:W-:Y:S01]  /*0dd0*/  IMAD.MOV.U32 R222, RZ, RZ, R11 ;  /* 0x000000ffffde7224 */ /* 0x000fe200078e000b */
[----:B------:R-:W-:Y:S01]  /*0de0*/  IABS R6, R10 ;  /* 0x0000000a00067213 */ /* 0x000fe20000000000 */
[--C-:B------:R-:W-:Y:S01]  /*0df0*/  @!P3 IMAD.IADD R13, R13, 0x1, -R246.reuse ;  /* 0x000000010d0db824 */ /* 0x100fe200078e0af6 */
[----:B------:R-:W-:Y:S01]  /*0e00*/  ISETP.GE.AND P3, PT, R8, RZ, PT ;  /* 0x000000ff0800720c */ /* 0x000fe20003f66270 */
[----:B------:R-:W-:Y:S01]  /*0e10*/  @!P6 IMAD.IADD R15, R15, 0x1, -R246 ;  /* 0x000000010f0fe824 */ /* 0x000fe200078e0af6 */
[----:B------:R-:W-:Y:S01]  /*0e20*/  IADD3 R8, R244, 0xd, RZ ;  /* 0x0000000df4087810 */ /* 0x000fe20007ffe0ff */
[----:B------:R-:W-:Y:S01]  /*0e30*/  IMAD.MOV.U32 R7, RZ, RZ, R6 ;  /* 0x000000ffff077224 */ /* 0x000fe200078e0006 */
[----:B------:R-:W-:Y:S01]  /*0e40*/  MOV R234, R13 ;  /* 0x0000000d00ea7202 */ /* 0x000fe20000000f00 */
[----:B------:R-:W-:Y:S01]  /*0e50*/  @!P4 IMAD.MOV R222, RZ, RZ, -R222 ;  /* 0x000000ffffdec224 */ /* 0x000fe200078e0ade */
[----:B------:R-:W-:Y:S01]  /*0e60*/  ISETP.GT.U32.AND P4, PT, R246, R5, PT ;  /* 0x00000005f600720c */ /* 0x000fe20003f84070 */
[----:B------:R-:W-:Y:S01]  /*0e70*/  IMAD.HI.U32 R2, R230, R7, RZ ;  /* 0x00000007e6027227 */ /* 0x000fe200078e00ff */
[----:B------:R-:W-:-:S02]  /*0e80*/  ISETP.GT.U32.AND P6, PT, R246, R15, PT ;  /* 0x0000000ff600720c */ /* 0x000fc40003fc4070 */
[----:B------:R-:W-:Y:S01]  /*0e90*/  IADD3 R6, R244, 0xc, RZ ;  /* 0x0000000cf4067810 */ /* 0x000fe20007ffe0ff */
[----:B------:R-:W-:Y:S01]  /*0ea0*/  @!P0 IMAD.IADD R3, R3, 0x1, -R246 ;  /* 0x0000000103038824 */ /* 0x000fe200078e0af6 */
[----:B------:R-:W-:Y:S01]  /*0eb0*/  ISETP.GE.AND P0, PT, R18, RZ, PT ;  /* 0x000000ff1200720c */ /* 0x000fe20003f06270 */
[----:B------:R-:W-:Y:S01]  /*0ec0*/  @!P5 IMAD.MOV R234, RZ, RZ, -R234 ;  /* 0x000000ffffead224 */ /* 0x000fe200078e0aea */
[----:B------:R-:W-:Y:S01]  /*0ed0*/  ISETP.GE.AND P5, PT, R4, RZ, PT ;  /* 0x000000ff0400720c */ /* 0x000fe20003fa6270 */
[----:B------:R-:W-:Y:S01]  /*0ee0*/  IMAD.MOV R2, RZ, RZ, -R2 ;  /* 0x000000ffff027224 */ /* 0x000fe200078e0a02 */
[----:B------:R-:W-:Y:S01]  /*0ef0*/  IABS R4, R4 ;  /* 0x0000000400047213 */ /* 0x000fe20000000000 */
[----:B------:R-:W-:Y:S01]  /*0f00*/  IMAD.MOV.U32 R224, RZ, RZ, R3 ;  /* 0x000000ffffe07224 */ /* 0x000fe200078e0003 */
[----:B------:R-:W-:Y:S01]  /*0f10*/  IABS R11, R8 ;  /* 0x00000008000b7213 */ /* 0x000fe20000000000 */
[----:B------:R-:W-:Y:S01]  /*0f20*/  IMAD R3, R246, R2, R7 ;  /* 0x00000002f6037224 */ /* 0x000fe200078e0207 */
[C---:B------:R-:W-:Y:S01]  /*0f30*/  IADD3 R16, R244.reuse, 0x1a, RZ ;  /* 0x0000001af4107810 */ /* 0x040fe20007ffe0ff */
[----:B------:R-:W-:Y:S01]  /*0f40*/  IMAD.MOV.U32 R7, RZ, RZ, R4 ;  /* 0x000000ffff077224 */ /* 0x000fe200078e0004 */
[----:B------:R-:W-:Y:S01]  /*0f50*/  IADD3 R18, R244, 0x1c, RZ ;  /* 0x0000001cf4127810 */ /* 0x000fe20007ffe0ff */
[--C-:B------:R-:W-:Y:S01]  /*0f60*/  @!P4 IMAD.IADD R5, R5, 0x1, -R246.reuse ;  /* 0x000000010505c824 */ /* 0x100fe200078e0af6 */
[----:B------:R-:W-:Y:S01]  /*0f70*/  IABS R19, R16 ;  /* 0x0000001000137213 */ /* 0x000fe20000000000 */
[----:B------:R-:W-:Y:S01]  /*0f80*/  @!P6 IMAD.IADD R15, R15, 0x1, -R246 ;  /* 0x000000010f0fe824 */ /* 0x000fe200078e0af6 */
[----:B------:R-:W-:Y:S01]  /*0f90*/  ISETP.GT.U32.AND P6, PT, R246, R3, PT ;  /* 0x00000003f600720c */ /* 0x000fe20003fc4070 */
[----:B------:R-:W-:Y:S01]  /*0fa0*/  IMAD.HI.U32 R2, R230, R7, RZ ;  /* 0x00000007e6027227 */ /* 0x000fe200078e00ff */
[----:B------:R-:W-:-:S02]  /*0fb0*/  ISETP.GT.U32.AND P4, PT, R246, R5, PT ;  /* 0x00000005f600720c */ /* 0x000fc40003f84070 */
[----:B------:R-:W-:Y:S01]  /*0fc0*/  IABS R21, R18 ;  /* 0x0000001200157213 */ /* 0x000fe20000000000 */
[----:B------:R-:W-:Y:S01]  /*0fd0*/  IMAD.MOV.U32 R221, RZ, RZ, R9 ;  /* 0x000000ffffdd7224 */ /* 0x000fe200078e0009 */
[----:B------:R-:W-:Y:S01]  /*0fe0*/  IADD3 R4, -R2, RZ, RZ ;  /* 0x000000ff02047210 */ /* 0x000fe20007ffe1ff */
[----:B------:R-:W-:Y:S01]  /*0ff0*/  IMAD.MOV.U32 R247, RZ, RZ, R15 ;  /* 0x000000fffff77224 */ /* 0x000fe200078e000f */
[----:B------:R-:W-:Y:S01]  /*1000*/  IABS R9, R6 ;  /* 0x0000000600097213 */ /* 0x000fe20000000000 */
[----:B------:R-:W-:Y:S01]  /*1010*/  @!P2 IMAD.MOV R221, RZ, RZ, -R221 ;  /* 0x000000ffffdda224 */ /* 0x000fe200078e0add */
[----:B------:R-:W-:Y:S01]  /*1020*/  ISETP.GE.AND P2, PT, R14, RZ, PT ;  /* 0x000000ff0e00720c */ /* 0x000fe20003f46270 */
[----:B------:R-:W-:Y:S01]  /*1030*/  IMAD R7, R246, R4, R7 ;  /* 0x00000004f6077224 */ /* 0x000fe200078e0207 */
[----:B------:R-:W-:Y:S01]  /*1040*/  IABS R15, R12 ;  /* 0x0000000c000f7213 */ /* 0x000fe20000000000 */
[--C-:B------:R-:W-:Y:S01]  /*1050*/  @!P6 IMAD.IADD R3, R3, 0x1, -R246.reuse ;  /* 0x000000010303e824 */ /* 0x100fe200078e0af6 */
[----:B------:R-:W-:Y:S01]  /*1060*/  IADD3 R14, R244, 0x19, RZ ;  /* 0x00000019f40e7810 */ /* 0x000fe20007ffe0ff */
[----:B------:R-:W-:Y:S01]  /*1070*/  @!P4 IMAD.IADD R5, R5, 0x1, -R246 ;  /* 0x000000010505c824 */ /* 0x000fe200078e0af6 */
[----:B------:R-:W-:Y:S01]  /*1080*/  ISETP.GT.U32.AND P4, PT, R246, R7, PT ;  /* 0x00000007f600720c */ /* 0x000fe20003f84070 */
[----:B------:R-:W-:Y:S01]  /*1090*/  IMAD.HI.U32 R2, R230, R9, RZ ;  /* 0x00000009e6027227 */ /* 0x000fe200078e00ff */
[----:B------:R-:W-:-:S02]  /*10a0*/  ISETP.GT.U32.AND P6, PT, R246, R3, PT ;  /* 0x00000003f600720c */ /* 0x000fc40003fc4070 */
[----:B------:R-:W-:Y:S01]  /*10b0*/  IABS R17, R14 ;  /* 0x0000000e00117213 */ /* 0x000fe20000000000 */
[----:B------:R-:W-:Y:S01]  /*10c0*/  @!P0 IMAD.MOV R247, RZ, RZ, -R247 ;  /* 0x000000fffff78224 */ /* 0x000fe200078e0af7 */
[----:B------:R-:W-:Y:S01]  /*10d0*/  ISETP.GE.AND P0, PT, R6, RZ, PT ;  /* 0x000000ff0600720c */ /* 0x000fe20003f06270 */
[----:B------:R-:W-:Y:S01]  /*10e0*/  @!P2 IMAD.MOV R224, RZ, RZ, -R224 ;  /* 0x000000ffffe0a224 */ /* 0x000fe200078e0ae0 */
[----:B------:R-:W-:Y:S01]  /*10f0*/  ISETP.GE.AND P2, PT, R10, RZ, PT ;  /* 0x000000ff0a00720c */ /* 0x000fe20003f46270 */
[----:B------:R-:W-:Y:S01]  /*1100*/  IMAD.MOV R2, RZ, RZ, -R2 ;  /* 0x000000ffff027224 */ /* 0x000fe200078e0a02 */
[C---:B------:R-:W-:Y:S01]  /*1110*/  IADD3 R10, R244.reuse, 0xf, RZ ;  /* 0x0000000ff40a7810 */ /* 0x040fe20007ffe0ff */
[----:B------:R-:W-:Y:S01]  /*1120*/  IMAD.MOV.U32 R245, RZ, RZ, R5 ;  /* 0x000000fffff57224 */ /* 0x000fe200078e0005 */
[----:B------:R-:W-:Y:S01]  /*1130*/  IADD3 R6, R244, 0xe, RZ ;  /* 0x0000000ef4067810 */ /* 0x000fe20007ffe0ff */
[----:B------:R-:W-:Y:S01]  /*1140*/  IMAD R9, R246, R2, R9 ;  /* 0x00000002f6097224 */ /* 0x000fe200078e0209 */
[----:B------:R-:W-:Y:S01]  /*1150*/  IABS R2, R10 ;  /* 0x0000000a00027213 */ /* 0x000fe20000000000 */
[----:B------:R-:W-:Y:S01]  /*1160*/  @!P6 IMAD.IADD R3, R3, 0x1, -R246 ;  /* 0x000000010303e824 */ /* 0x000fe200078e0af6 */
[----:B------:R-:W-:Y:S01]  /*1170*/  IABS R13, R6 ;  /* 0x00000006000d7213 */ /* 0x000fe20000000000 */
[----:B------:R-:W-:Y:S01]  /*1180*/  @!P3 IMAD.MOV R245, RZ, RZ, -R245 ;  /* 0x000000fffff5b224 */ /* 0x000fe200078e0af5 */
[----:B------:R-:W-:Y:S01]  /*1190*/  @!P4 IADD3 R7, R7, -R246, RZ ;  /* 0x800000f60707c210 */ /* 0x000fe20007ffe0ff */
[----:B------:R-:W-:Y:S01]  /*11a0*/  IMAD.HI.U32 R4, R230, R11, RZ ;  /* 0x0000000be6047227 */ /* 0x000fe200078e00ff */
[----:B------:R-:W-:-:S02]  /*11b0*/  ISETP.GT.U32.AND P6, PT, R246, R9, PT ;  /* 0x00000009f600720c */ /* 0x000fc40003fc4070 */
[----:B------:R-:W-:Y:S01]  /*11c0*/  ISETP.GT.U32.AND P3, PT, R246, R7, PT ;  /* 0x00000007f600720c */ /* 0x000fe20003f64070 */
[----:B------:R-:W-:Y:S01]  /*11d0*/  IMAD.MOV.U32 R5, RZ, RZ, R2 ;  /* 0x000000ffff057224 */ /* 0x000fe200078e0002 */
[----:B------:R-:W-:Y:S01]  /*11e0*/  IABS R35, R38 ;  /* 0x0000002600237213 */ /* 0x000fe20000000000 */
[----:B------:R-:W-:Y:S01]  /*11f0*/  IMAD.HI.U32 R2, R230, R13, RZ ;  /* 0x0000000de6027227 */ /* 0x000fe200078e00ff */
[C---:B------:R-:W-:Y:S02]  /*1200*/  IADD3 R42, R244.reuse, 0xc4, RZ ;  /* 0x000000c4f42a7810 */ /* 0x040fe40007ffe0ff */
[C---:B------:R-:W-:Y:S01]  /*1210*/  IADD3 R49, R244.reuse, 0xc5, RZ ;  /* 0x000000c5f4317810 */ /* 0x040fe20007ffe0ff */
[----:B------:R-:W-:Y:S01]  /*1220*/  IMAD.MOV R4, RZ, RZ, -R4 ;  /* 0x000000ffff047224 */ /* 0x000fe200078e0a04 */
[C---:B------:R-:W-:Y:S01]  /*1230*/  IADD3 R44, R244.reuse, 0xc6, RZ ;  /* 0x000000c6f42c7810 */ /* 0x040fe20007ffe0ff */
[----:B------:R-:W-:Y:S01]  /*1240*/  IMAD.MOV.U32 R242, RZ, RZ, R3 ;  /* 0x000000fffff27224 */ /* 0x000fe200078e0003 */
[----:B------:R-:W-:Y:S01]  /*1250*/  IADD3 R48, R244, 0xc7, RZ ;  /* 0x000000c7f4307810 */ /* 0x000fe20007ffe0ff */
[----:B------:R-:W-:Y:S01]  /*1260*/  IMAD.MOV R3, RZ, RZ, -R2 ;  /* 0x000000ffff037224 */ /* 0x000fe200078e0a02 */
[----:B------:R-:W-:Y:S01]  /*1270*/  IABS R43, R44 ;  /* 0x0000002c002b7213 */ /* 0x000fe20000000000 */
[C---:B------:R-:W-:Y:S01]  /*1280*/  IMAD R11, R246.reuse, R4, R11 ;  /* 0x00000004f60b7224 */ /* 0x040fe200078e020b */
[----:B------:R-:W-:Y:S01]  /*1290*/  @!P3 IADD3 R7, R7, -R246, RZ ;  /* 0x800000f60707b210 */ /* 0x000fe20007ffe0ff */
[C---:B------:R-:W-:Y:S01]  /*12a0*/  IMAD R3, R246.reuse, R3, R13 ;  /* 0x00000003f6037224 */ /* 0x040fe200078e020d */
[----:B------:R-:W-:Y:S01]  /*12b0*/  IABS R45, R48 ;  /* 0x00000030002d7213 */ /* 0x000fe20000000000 */
[----:B------:R-:W-:Y:S01]  /*12c0*/  @!P6 IMAD.IADD R9, R9, 0x1, -R246 ;  /* 0x000000010909e824 */ /* 0x000fe200078e0af6 */
[----:B------:R-:W-:Y:S01]  /*12d0*/  ISETP.GT.U32.AND P4, PT, R246, R11, PT ;  /* 0x0000000bf600720c */ /* 0x000fe20003f84070 */
[----:B------:R-:W-:Y:S01]  /*12e0*/  IMAD.HI.U32 R2, R230, R5, RZ ;  /* 0x00000005e6027227 */ /* 0x000fe200078e00ff */
[----:B------:R-:W-:-:S02]  /*12f0*/  ISETP.GT.U32.AND P3, PT, R246, R3, PT ;  /* 0x00000003f600720c */ /* 0x000fc40003f64070 */
[----:B------:R-:W-:Y:S01]  /*1300*/  ISETP.GT.U32.AND P6, PT, R246, R9, PT ;  /* 0x00000009f600720c */ /* 0x000fe20003fc4070 */
[----:B------:R-:W-:Y:S01]  /*1310*/  IMAD.MOV R2, RZ, RZ, -R2 ;  /* 0x000000ffff027224 */ /* 0x000fe200078e0a02 */
[----:B------:R-:W-:Y:S01]  /*1320*/  IADD3 R52, R244, 0xc9, RZ ;  /* 0x000000c9f4347810 */ /* 0x000fe20007ffe0ff */
[----:B------:R-:W-:Y:S01]  /*1330*/  @!P2 IMAD.MOV R242, RZ, RZ, -R242 ;  /* 0x000000fffff2a224 */ /* 0x000fe200078e0af2 */
[----:B------:R-:W-:Y:S01]  /*1340*/  ISETP.GE.AND P2, PT, R8, RZ, PT ;  /* 0x000000ff0800720c */ /* 0x000fe20003f46270 */
[----:B------:R-:W-:Y:S01]  /*1350*/  IMAD R5, R246, R2, R5 ;  /* 0x00000002f6057224 */ /* 0x000fe200078e0205 */
[----:B------:R-:W-:Y:S01]  /*1360*/  IADD3 R8, R244, 0x11, RZ ;  /* 0x00000011f4087810 */ /* 0x000fe20007ffe0ff */
[----:B------:R-:W-:Y:S01]  /*1370*/  IMAD.HI.U32 R4, R230, R15, RZ ;  /* 0x0000000fe6047227 */ /* 0x000fe200078e00ff */
[C---:B------:R-:W-:Y:S02]  /*1380*/  IADD3 R46, R244.reuse, 0xc8, RZ ;  /* 0x000000c8f42e7810 */ /* 0x040fe40007ffe0ff */
[----:B------:R-:W-:Y:S01]  /*1390*/  IABS R2, R8 ;  /* 0x0000000800027213 */ /* 0x000fe20000000000 */
[--C-:B------:R-:W-:Y:S01]  /*13a0*/  @!P4 IMAD.IADD R11, R11, 0x1, -R246.reuse ;  /* 0x000000010b0bc824 */ /* 0x100fe200078e0af6 */
[----:B------:R-:W-:Y:S01]  /*13b0*/  IABS R47, R46 ;  /* 0x0000002e002f7213 */ /* 0x000fe20000000000 */
[--C-:B------:R-:W-:Y:S01]  /*13c0*/  @!P3 IMAD.IADD R3, R3, 0x1, -R246.reuse ;  /* 0x000000010303b824 */ /* 0x100fe200078e0af6 */
[----:B------:R-:W-:Y:S01]  /*13d0*/  IADD3 R53, R244, 0xca, RZ ;  /* 0x000000caf4357810 */ /* 0x000fe20007ffe0ff */
[----:B------:R-:W-:Y:S01]  /*13e0*/  @!P6 IMAD.IADD R9, R9, 0x1, -R246 ;  /* 0x000000010909e824 */ /* 0x000fe200078e0af6 */
[C---:B------:R-:W-:Y:S01]  /*13f0*/  ISETP.GT.U32.AND P4, PT, R246.reuse, R11, PT ;  /* 0x0000000bf600720c */ /* 0x040fe20003f84070 */
[----:B------:R-:W-:Y:S01]  /*1400*/  IMAD.MOV.U32 R181, RZ, RZ, R7 ;  /* 0x000000ffffb57224 */ /* 0x000fe200078e0007 */
[C---:B------:R-:W-:Y:S01]  /*1410*/  ISETP.GT.U32.AND P6, PT, R246.reuse, R5, PT ;  /* 0x00000005f600720c */ /* 0x040fe20003fc4070 */
[----:B------:R-:W-:Y:S01]  /*1420*/  IMAD.MOV.U32 R182, RZ, RZ, R9 ;  /* 0x000000ffffb67224 */ /* 0x000fe200078e0009 */
[----:B------:R-:W-:Y:S01]  /*1430*/  ISETP.GT.U32.AND P3, PT, R246, R3, PT ;  /* 0x00000003f600720c */ /* 0x000fe20003f64070 */
[----:B------:R-:W-:Y:S01]  /*1440*/  IMAD.MOV R4, RZ, RZ, -R4 ;  /* 0x000000ffff047224 */ /* 0x000fe200078e0a04 */
[----:B------:R-:W-:Y:S01]  /*1450*/  MOV R9, R2 ;  /* 0x0000000200097202 */ /* 0x000fe20000000f00 */
[----:B------:R-:W-:Y:S01]  /*1460*/  @!P5 IMAD.MOV R181, RZ, RZ, -R181 ;  /* 0x000000ffffb5d224 */ /* 0x000fe200078e0ab5 */
[----:B------:R-:W-:Y:S01]  /*1470*/  ISETP.GE.AND P5, PT, R6, RZ, PT ;  /* 0x000000ff0600720c */ /* 0x000fe20003fa6270 */
[----:B------:R-:W-:Y:S01]  /*1480*/  IMAD R7, R246, R4, R15 ;  /* 0x00000004f6077224 */ /* 0x000fe200078e020f */
[----:B------:R-:W-:Y:S01]  /*1490*/  IADD3 R6, R244, 0x12, RZ ;  /* 0x00000012f4067810 */ /* 0x000fe20007ffe0ff */
[----:B------:R-:W-:Y:S01]  /*14a0*/  IMAD.HI.U32 R2, R230, R9, RZ ;  /* 0x00000009e6027227 */ /* 0x000fe200078e00ff */
[----:B------:R-:W-:-:S02]  /*14b0*/  IADD3 R50, R244, 0xcb, RZ ;  /* 0x000000cbf4327810 */ /* 0x000fc40007ffe0ff */
[----:B------:R-:W-:Y:S01]  /*14c0*/  IADD3 R51, R244, 0xcc, RZ ;  /* 0x000000ccf4337810 */ /* 0x000fe20007ffe0ff */
[--C-:B------:R-:W-:Y:S01]  /*14d0*/  @!P4 IMAD.IADD R11, R11, 0x1, -R246.reuse ;  /* 0x000000010b0bc824 */ /* 0x100fe200078e0af6 */
[----:B------:R-:W-:Y:S01]  /*14e0*/  ISETP.GT.U32.AND P4, PT, R246, R7, PT ;  /* 0x00000007f600720c */ /* 0x000fe20003f84070 */
[----:B------:R-:W-:Y:S01]  /*14f0*/  @!P6 IMAD.IADD R5, R5, 0x1, -R246 ;  /* 0x000000010505e824 */ /* 0x000fe200078e0af6 */
[C---:B------:R-:W-:Y:S01]  /*1500*/  IADD3 R54, R244.reuse, 0xce, RZ ;  /* 0x000000cef4367810 */ /* 0x040fe20007ffe0ff */
[----:B------:R-:W-:Y:S01]  /*1510*/  IMAD.MOV R4, RZ, RZ, -R2 ;  /* 0x000000ffff047224 */ /* 0x000fe200078e0a02 */
[----:B------:R-:W-:Y:S01]  /*1520*/  IADD3 R56, R244, 0xd4, RZ ;  /* 0x000000d4f4387810 */ /* 0x000fe20007ffe0ff */
[----:B------:R-:W-:Y:S01]  /*1530*/  @!P3 IMAD.IADD R3, R3, 0x1, -R246 ;  /* 0x000000010303b824 */ /* 0x000fe200078e0af6 */
[C---:B------:R-:W-:Y:S01]  /*1540*/  ISETP.GT.U32.AND P6, PT, R246.reuse, R5, PT ;  /* 0x00000005f600720c */ /* 0x040fe20003fc4070 */
[----:B------:R-:W-:Y:S01]  /*1550*/  IMAD R9, R246, R4, R9 ;  /* 0x00000004f6097224 */ /* 0x000fe200078e0209 */
[----:B------:R-:W-:Y:S01]  /*1560*/  ISETP.GE.AND P3, PT, R8, RZ, PT ;  /* 0x000000ff0800720c */ /* 0x000fe20003f66270 */
[----:B------:R-:W-:Y:S01]  /*1570*/  IMAD.MOV.U32 R231, RZ, RZ, R3 ;  /* 0x000000ffffe77224 */ /* 0x000fe200078e0003 */
[----:B------:R-:W-:Y:S01]  /*1580*/  IADD3 R8, R244, 0x13, RZ ;  /* 0x00000013f4087810 */ /* 0x000fe20007ffe0ff */
[----:B------:R-:W-:Y:S01]  /*1590*/  @!P0 IMAD.MOV R182, RZ, RZ, -R182 ;  /* 0x000000ffffb68224 */ /* 0x000fe200078e0ab6 */
[----:B------:R-:W-:Y:S01]  /*15a0*/  ISETP.GE.AND P0, PT, R10, RZ, PT ;  /* 0x000000ff0a00720c */ /* 0x000fe20003f06270 */
[----:B------:R-:W-:Y:S01]  /*15b0*/  @!P5 IMAD.MOV R231, RZ, RZ, -R231 ;  /* 0x000000ffffe7d224 */ /* 0x000fe200078e0ae7 */
[----:B------:R-:W-:Y:S01]  /*15c0*/  ISETP.GT.U32.AND P5, PT, R246, R9, PT ;  /* 0x00000009f600720c */ /* 0x000fe20003fa4070 */
[----:B------:R-:W-:Y:S01]  /*15d0*/  IMAD.MOV.U32 R183, RZ, RZ, R11 ;  /* 0x000000ffffb77224 */ /* 0x000fe200078e000b */
[----:B------:R-:W-:Y:S01]  /*15e0*/  IABS R11, R6 ;  /* 0x00000006000b7213 */ /* 0x000fe20000000000 */
[----:B------:R-:W-:Y:S01]  /*15f0*/  IMAD.HI.U32 R40, R230, R47, RZ ;  /* 0x0000002fe6287227 */ /* 0x000fe200078e00ff */
[----:B------:R-:W-:-:S02]  /*1600*/  @!P4 IADD3 R7, R7, -R246, RZ ;  /* 0x800000f60707c210 */ /* 0x000fc40007ffe0ff */
[----:B------:R-:W-:Y:S01]  /*1610*/  IABS R4, R8 ;  /* 0x0000000800047213 */ /* 0x000fe20000000000 */
[----:B------:R-:W-:Y:S01]  /*1620*/  @!P6 IMAD.IADD R5, R5, 0x1, -R246 ;  /* 0x000000010505e824 */ /* 0x000fe200078e0af6 */
[----:B------:R-:W-:Y:S01]  /*1630*/  ISETP.GT.U32.AND P4, PT, R246, R7, PT ;  /* 0x00000007f600720c */ /* 0x000fe20003f84070 */
[----:B------:R-:W-:Y:S01]  /*1640*/  IMAD.HI.U32 R2, R230, R11, RZ ;  /* 0x0000000be6027227 */ /* 0x000fe200078e00ff */
[----:B------:R-:W-:Y:S02]  /*1650*/  IADD3 R10, R244, 0x15, RZ ;  /* 0x00000015f40a7810 */ /* 0x000fe40007ffe0ff */
[----:B------:R-:W-:Y:S01]  /*1660*/  ISETP.GE.AND P6, PT, R6, RZ, PT ;  /* 0x000000ff0600720c */ /* 0x000fe20003fc6270 */
[----:B------:R-:W-:Y:S01]  /*1670*/  IMAD.MOV.U32 R248, RZ, RZ, R5 ;  /* 0x000000fffff87224 */ /* 0x000fe200078e0005 */
[----:B------:R-:W-:Y:S01]  /*1680*/  @!P5 IADD3 R9, R9, -R246, RZ ;  /* 0x800000f60909d210 */ /* 0x000fe20007ffe0ff */
[----:B------:R-:W-:Y:S01]  /*1690*/  IMAD.MOV R2, RZ, RZ, -R2 ;  /* 0x000000ffff027224 */ /* 0x000fe200078e0a02 */
[----:B------:R-:W-:Y:S01]  /*16a0*/  IABS R15, R10 ;  /* 0x0000000a000f7213 */ /* 0x000fe20000000000 */
[----:B------:R-:W-:Y:S01]  /*16b0*/  @!P0 IMAD.MOV R248, RZ, RZ, -R248 ;  /* 0x000000fffff88224 */ /* 0x000fe200078e0af8 */
[C---:B------:R-:W-:Y:S01]  /*16c0*/  ISETP.GT.U32.AND P0, PT, R246.reuse, R9, PT ;  /* 0x00000009f600720c */ /* 0x040fe20003f04070 */
[----:B------:R-:W-:Y:S01]  /*16d0*/  IMAD R3, R246, R2, R11 ;  /* 0x00000002f6037224 */ /* 0x000fe200078e020b */
[----:B------:R-:W-:Y:S01]  /*16e0*/  IADD3 R6, R244, 0x14, RZ ;  /* 0x00000014f4067810 */ /* 0x000fe20007ffe0ff */
[----:B------:R-:W-:Y:S01]  /*16f0*/  @!P2 IMAD.MOV R183, RZ, RZ, -R183 ;  /* 0x000000ffffb7a224 */ /* 0x000fe200078e0ab7 */
[----:B------:R-:W-:Y:S01]  /*1700*/  ISETP.GE.AND P2, PT, R12, RZ, PT ;  /* 0x000000ff0c00720c */ /* 0x000fe20003f46270 */
[----:B------:R-:W-:Y:S01]  /*1710*/  @!P4 IMAD.IADD R7, R7, 0x1, -R246 ;  /* 0x000000010707c824 */ /* 0x000fe200078e0af6 */
[----:B------:R-:W-:Y:S01]  /*1720*/  ISETP.GT.U32.AND P4, PT, R246, R3, PT ;  /* 0x00000003f600720c */ /* 0x000fe20003f84070 */
[----:B------:R-:W-:Y:S01]  /*1730*/  IMAD.MOV.U32 R11, RZ, RZ, R4 ;  /* 0x000000ffff0b7224 */ /* 0x000fe200078e0004 */
[----:B------:R-:W-:Y:S01]  /*1740*/  IABS R13, R6 ;  /* 0x00000006000d7213 */ /* 0x000fe20000000000 */
[----:B------:R-:W-:Y:S01]  /*1750*/  IMAD.MOV.U32 R228, RZ, RZ, R7 ;  /* 0x000000ffffe47224 */ /* 0x000fe200078e0007 */
[----:B------:R-:W-:Y:S01]  /*1760*/  IADD3 R12, R244, 0x18, RZ ;  /* 0x00000018f40c7810 */ /* 0x000fe20007ffe0ff */
[----:B------:R-:W-:Y:S01]  /*1770*/  IMAD.HI.U32 R2, R230, R11, RZ ;  /* 0x0000000be6027227 */ /* 0x000fe200078e00ff */
[----:B------:R-:W-:-:S02]  /*1780*/  ISETP.GE.AND P5, PT, R8, RZ, PT ;  /* 0x000000ff0800720c */ /* 0x000fc40003fa6270 */
[----:B------:R-:W-:Y:S01]  /*1790*/  @!P0 IADD3 R9, R9, -R246, RZ ;  /* 0x800000f609098210 */ /* 0x000fe20007ffe0ff */
[----:B------:R-:W-:Y:S01]  /*17a0*/  IMAD.HI.U32 R5, R230, R15, RZ ;  /* 0x0000000fe6057227 */ /* 0x000fe200078e00ff */
[----:B------:R-:W-:Y:S02]  /*17b0*/  ISETP.GE.AND P0, PT, R10, RZ, PT ;  /* 0x000000ff0a00720c */ /* 0x000fe40003f06270 */
[C---:B------:R-:W-:Y:S01]  /*17c0*/  IADD3 R10, R244.reuse, 0x17, RZ ;  /* 0x00000017f40a7810 */ /* 0x040fe20007ffe0ff */
[----:B------:R-:W-:Y:S01]  /*17d0*/  IMAD.MOV R2, RZ, RZ, -R2 ;  /* 0x000000ffff027224 */ /* 0x000fe200078e0a02 */
[----:B------:R-:W-:Y:S01]  /*17e0*/  IADD3 R62, R244, 0xd5, RZ ;  /* 0x000000d5f43e7810 */ /* 0x000fe20007ffe0ff */
[----:B------:R-:W-:Y:S01]  /*17f0*/  @!P2 IMAD.MOV R228, RZ, RZ, -R228 ;  /* 0x000000ffffe4a224 */ /* 0x000fe200078e0ae4 */
[----:B------:R-:W-:Y:S01]  /*1800*/  ISETP.GE.AND P2, PT, R6, RZ, PT ;  /* 0x000000ff0600720c */ /* 0x000fe20003f46270 */
[----:B------:R-:W-:Y:S01]  /*1810*/  IMAD.MOV R6, RZ, RZ, -R5 ;  /* 0x000000ffff067224 */ /* 0x000fe200078e0a05 */
[----:B------:R-:W-:Y:S01]  /*1820*/  IABS R55, R56 ;  /* 0x0000003800377213 */ /* 0x000fe20000000000 */
[----:B------:R-:W-:Y:S01]  /*1830*/  @!P4 IMAD.IADD R3, R3, 0x1, -R246 ;  /* 0x000000010303c824 */ /* 0x000fe200078e0af6 */
[----:B------:R-:W-:Y:S01]  /*1840*/  IABS R57, R62 ;  /* 0x0000003e00397213 */ /* 0x000fe20000000000 */
[----:B------:R-:W-:Y:S01]  /*1850*/  IMAD R5, R246, R2, R11 ;  /* 0x00000002f6057224 */ /* 0x000fe200078e020b */
[----:B------:R-:W-:Y:S01]  /*1860*/  IADD3 R2, R244, 0x16, RZ ;  /* 0x00000016f4027810 */ /* 0x000fe20007ffe0ff */
[----:B------:R-:W-:Y:S01]  /*1870*/  IMAD.MOV.U32 R229, RZ, RZ, R9 ;  /* 0x000000ffffe57224 */ /* 0x000fe200078e0009 */
[----:B------:R-:W-:Y:S01]  /*1880*/  ISETP.GT.U32.AND P4, PT, R246, R3, PT ;  /* 0x00000003f600720c */ /* 0x000fe20003f84070 */
[----:B------:R-:W-:Y:S01]  /*1890*/  IMAD.HI.U32 R4, R230, R13, RZ ;  /* 0x0000000de6047227 */ /* 0x000fe200078e00ff */
[----:B------:R-:W-:-:S02]  /*18a0*/  IABS R9, R2 ;  /* 0x0000000200097213 */ /* 0x000fc40000000000 */
[----:B------:R-:W-:Y:S01]  /*18b0*/  IADD3 R58, R244, 0xd6, RZ ;  /* 0x000000d6f43a7810 */ /* 0x000fe20007ffe0ff */
[----:B------:R-:W-:Y:S01]  /*18c0*/  @!P3 IMAD.MOV R229, RZ, RZ, -R229 ;  /* 0x000000ffffe5b224 */ /* 0x000fe200078e0ae5 */
[----:B------:R-:W-:Y:S01]  /*18d0*/  ISETP.GT.U32.AND P3, PT, R246, R5, PT ;  /* 0x00000005f600720c */ /* 0x000fe20003f64070 */
[----:B------:R-:W-:Y:S01]  /*18e0*/  IMAD.MOV R4, RZ, RZ, -R4 ;  /* 0x000000ffff047224 */ /* 0x000fe200078e0a04 */
[----:B------:R-:W-:Y:S01]  /*18f0*/  IADD3 R64, R244, 0xd7, RZ ;  /* 0x000000d7f4407810 */ /* 0x000fe20007ffe0ff */
[C---:B------:R-:W-:Y:S01]  /*1900*/  IMAD R11, R246.reuse, R6, R15 ;  /* 0x00000006f60b7224 */ /* 0x040fe200078e020f */
[----:B------:R-:W-:Y:S01]  /*1910*/  IABS R15, R12 ;  /* 0x0000000c000f7213 */ /* 0x000fe20000000000 */
[----:B------:R-:W-:Y:S01]  /*1920*/  IMAD R7, R246, R4, R13 ;  /* 0x00000004f6077224 */ /* 0x000fe200078e020d */
[----:B------:R-:W-:Y:S01]  /*1930*/  IABS R13, R10 ;  /* 0x0000000a000d7213 */ /* 0x000fe20000000000 */
[----:B------:R-:W-:Y:S01]  /*1940*/  @!P4 IMAD.IADD R3, R3, 0x1, -R246 ;  /* 0x000000010303c824 */ /* 0x000fe200078e0af6 */
[----:B------:R-:W-:Y:S01]  /*1950*/  ISETP.GE.AND P4, PT, R2, RZ, PT ;  /* 0x000000ff0200720c */ /* 0x000fe20003f86270 */
[----:B------:R-:W-:Y:S01]  /*1960*/  IMAD.HI.U32 R2, R230, R9, RZ ;  /* 0x00000009e6027227 */ /* 0x000fe200078e00ff */
[----:B------:R-:W-:-:S02]  /*1970*/  IABS R59, R58 ;  /* 0x0000003a003b7213 */ /* 0x000fc40000000000 */
[----:B------:R-:W-:Y:S01]  /*1980*/  IABS R61, R64 ;  /* 0x00000040003d7213 */ /* 0x000fe20000000000 */
[----:B------:R-:W-:Y:S01]  /*1990*/  @!P3 IMAD.IADD R5, R5, 0x1, -R246 ;  /* 0x000000010505b824 */ /* 0x000fe200078e0af6 */
[C---:B------:R-:W-:Y:S01]  /*19a0*/  IADD3 R60, R244.reuse, 0xd8, RZ ;  /* 0x000000d8f43c7810 */ /* 0x040fe20007ffe0ff */
[----:B------:R-:W-:Y:S01]  /*19b0*/  IMAD.MOV.U32 R223, RZ, RZ, R3 ;  /* 0x000000ffffdf7224 */ /* 0x000fe200078e0003 */
[----:B------:R-:W-:Y:S01]  /*19c0*/  IADD3 R67, R244, 0xd9, RZ ;  /* 0x000000d9f4437810 */ /* 0x000fe20007ffe0ff */
[----:B------:R-:W-:Y:S01]  /*19d0*/  IMAD.MOV R3, RZ, RZ, -R2 ;  /* 0x000000ffff037224 */ /* 0x000fe200078e0a02 */
[C---:B------:R-:W-:Y:S01]  /*19e0*/  ISETP.GT.U32.AND P3, PT, R246.reuse, R5, PT ;  /* 0x00000005f600720c */ /* 0x040fe20003f64070 */
[----:B------:R-:W-:Y:S01]  /*19f0*/  @!P6 IMAD.MOV R223, RZ, RZ, -R223 ;  /* 0x000000ffffdfe224 */ /* 0x000fe200078e0adf */
[----:B------:R-:W-:Y:S01]  /*1a00*/  ISETP.GT.U32.AND P6, PT, R246, R7, PT ;  /* 0x00000007f600720c */ /* 0x000fe20003fc4070 */
[----:B------:R-:W-:Y:S01]  /*1a10*/  IMAD.HI.U32 R2, R230, R13, RZ ;  /* 0x0000000de6027227 */ /* 0x000fe200078e00ff */
[----:B------:R-:W-:-:S02]  /*1a20*/  IADD3 R66, R244, 0xda, RZ ;  /* 0x000000daf4427810 */ /* 0x000fc40007ffe0ff */
[----:B------:R-:W-:Y:S01]  /*1a30*/  IADD3 R68, R244, 0xdc, RZ ;  /* 0x000000dcf4447810 */ /* 0x000fe20007ffe0ff */
[----:B------:R-:W-:Y:S01]  /*1a40*/  IMAD R3, R246, R3, R9 ;  /* 0x00000003f6037224 */ /* 0x000fe200078e0209 */
[----:B------:R-:W-:Y:S01]  /*1a50*/  IADD3 R2, -R2, RZ, RZ ;  /* 0x000000ff02027210 */ /* 0x000fe20007ffe1ff */
[----:B------:R-:W-:Y:S01]  /*1a60*/  IMAD.HI.U32 R4, R230, R15, RZ ;  /* 0x0000000fe6047227 */ /* 0x000fe200078e00ff */
[----:B------:R-:W-:Y:S02]  /*1a70*/  IABS R63, R66 ;  /* 0x00000042003f7213 */ /* 0x000fe40000000000 */
[----:B------:R-:W-:Y:S01]  /*1a80*/  IADD3 R70, R244, 0xdf, RZ ;  /* 0x000000dff4467810 */ /* 0x000fe20007ffe0ff */
[--C-:B------:R-:W-:Y:S01]  /*1a90*/  @!P3 IMAD.IADD R5, R5, 0x1, -R246.reuse ;  /* 0x000000010505b824 */ /* 0x100fe200078e0af6 */
[----:B------:R-:W-:Y:S01]  /*1aa0*/  ISETP.GT.U32.AND P3, PT, R246, R11, PT ;  /* 0x0000000bf600720c */ /* 0x000fe20003f64070 */
[----:B------:R-:W-:Y:S01]  /*1ab0*/  @!P6 IMAD.IADD R7, R7, 0x1, -R246 ;  /* 0x000000010707e824 */ /* 0x000fe200078e0af6 */
[----:B------:R-:W-:Y:S01]  /*1ac0*/  IADD3 R69, R244, 0xe1, RZ ;  /* 0x000000e1f4457810 */ /* 0x000fe20007ffe0ff */
[----:B------:R-:W-:Y:S01]  /*1ad0*/  IMAD.HI.U32 R6, R230, R17, RZ ;  /* 0x00000011e6067227 */ /* 0x000fe200078e00ff */
[----:B------:R-:W-:-:S02]  /*1ae0*/  MOV R227, R5 ;  /* 0x0000000500e37202 */ /* 0x000fc40000000f00 */
[----:B------:R-:W-:Y:S01]  /*1af0*/  ISETP.GT.U32.AND P6, PT, R246, R7, PT ;  /* 0x00000007f600720c */ /* 0x000fe20003fc4070 */
[----:B------:R-:W-:Y:S01]  /*1b00*/  IMAD.MOV R4, RZ, RZ, -R4 ;  /* 0x000000ffff047224 */ /* 0x000fe200078e0a04 */
[----:B------:R-:W-:Y:S01]  /*1b10*/  IABS R71, R69 ;  /* 0x0000004500477213 */ /* 0x000fe20000000000 */
[----:B------:R-:W-:Y:S01]  /*1b20*/  IMAD.HI.U32 R8, R230, R19, RZ ;  /* 0x00000013e6087227 */ /* 0x000fe200078e00ff */
[C---:B------:R-:W-:Y:S02]  /*1b30*/  IADD3 R72, R244.reuse, 0xe6, RZ ;  /* 0x000000e6f4487810 */ /* 0x040fe40007ffe0ff */
[C---:B------:R-:W-:Y:S01]  /*1b40*/  IADD3 R78, R244.reuse, 0xe7, RZ ;  /* 0x000000e7f44e7810 */ /* 0x040fe20007ffe0ff */
[----:B------:R-:W-:Y:S01]  /*1b50*/  @!P3 IMAD.IADD R11, R11, 0x1, -R246 ;  /* 0x000000010b0bb824 */ /* 0x000fe200078e0af6 */
[----:B------:R-:W-:Y:S01]  /*1b60*/  IADD3 R76, R244, 0xe8, RZ ;  /* 0x000000e8f44c7810 */ /* 0x000fe20007ffe0ff */
[----:B------:R-:W-:Y:S01]  /*1b70*/  IMAD.MOV R6, RZ, RZ, -R6 ;  /* 0x000000ffff067224 */ /* 0x000fe200078e0a06 */
[----:B------:R-:W-:Y:S01]  /*1b80*/  IABS R75, R78 ;  /* 0x0000004e004b7213 */ /* 0x000fe20000000000 */
[C---:B------:R-:W-:Y:S01]  /*1b90*/  IMAD R9, R246.reuse, R2, R13 ;  /* 0x00000002f6097224 */ /* 0x040fe200078e020d */
[C---:B------:R-:W-:Y:S01]  /*1ba0*/  ISETP.GT.U32.AND P3, PT, R246.reuse, R11, PT ;  /* 0x0000000bf600720c */ /* 0x040fe20003f64070 */
[----:B------:R-:W-:Y:S01]  /*1bb0*/  @!P6 IMAD.IADD R7, R7, 0x1, -R246 ;  /* 0x000000010707e824 */ /* 0x000fe200078e0af6 */
[C---:B------:R-:W-:Y:S01]  /*1bc0*/  ISETP.GT.U32.AND P6, PT, R246.reuse, R3, PT ;  /* 0x00000003f600720c */ /* 0x040fe20003fc4070 */
[----:B------:R-:W-:Y:S01]  /*1bd0*/  IMAD R13, R246, R4, R15 ;  /* 0x00000004f60d7224 */ /* 0x000fe200078e020f */
[C---:B------:R-:W-:Y:S01]  /*1be0*/  IADD3 R74, R244.reuse, 0xea, RZ ;  /* 0x000000eaf44a7810 */ /* 0x040fe20007ffe0ff */
[----:B------:R-:W-:Y:S01]  /*1bf0*/  IMAD.MOV R8, RZ, RZ, -R8 ;  /* 0x000000ffff087224 */ /* 0x000fe200078e0a08 */
[----:B------:R-:W-:Y:S01]  /*1c00*/  IADD3 R77, R244, 0xe9, RZ ;  /* 0x000000e9f44d7810 */ /* 0x000fe20007ffe0ff */
[----:B------:R-:W-:Y:S01]  /*1c10*/  IMAD R15, R246, R6, R17 ;  /* 0x00000006f60f7224 */ /* 0x000fe200078e0211 */
[----:B------:R-:W-:Y:S01]  /*1c20*/  IADD3 R6, R244, 0x1b, RZ ;  /* 0x0000001bf4067810 */ /* 0x000fe20007ffe0ff */
[----:B------:R-:W-:Y:S01]  /*1c30*/  IMAD R17, R246, R8, R19 ;  /* 0x00000008f6117224 */ /* 0x000fe200078e0213 */
[----:B------:R-:W-:Y:S01]  /*1c40*/  IADD3 R8, R244, 0x1d, RZ ;  /* 0x0000001df4087810 */ /* 0x000fe20007ffe0ff */
[----:B------:R-:W-:Y:S01]  /*1c50*/  @!P5 IMAD.MOV R227, RZ, RZ, -R227 ;  /* 0x000000ffffe3d224 */ /* 0x000fe200078e0ae3 */
[C---:B------:R-:W-:Y:S01]  /*1c60*/  ISETP.GT.U32.AND P5, PT, R246.reuse, R9, PT ;  /* 0x00000009f600720c */ /* 0x040fe20003fa4070 */
[--C-:B------:R-:W-:Y:S01]  /*1c70*/  @!P3 IMAD.IADD R11, R11, 0x1, -R246.reuse ;  /* 0x000000010b0bb824 */ /* 0x100fe200078e0af6 */
[C---:B------:R-:W-:Y:S01]  /*1c80*/  ISETP.GT.U32.AND P3, PT, R246.reuse, R15, PT ;  /* 0x0000000ff600720c */ /* 0x040fe20003f64070 */
[----:B------:R-:W-:Y:S01]  /*1c90*/  @!P6 IMAD.IADD R3, R3, 0x1, -R246 ;  /* 0x000000010303e824 */ /* 0x000fe200078e0af6 */
[C---:B------:R-:W-:Y:S01]  /*1ca0*/  ISETP.GT.U32.AND P6, PT, R246.reuse, R17, PT ;  /* 0x00000011f600720c */ /* 0x040fe20003fc4070 */
[----:B------:R-:W-:Y:S01]  /*1cb0*/  IMAD.MOV.U32 R239, RZ, RZ, R7 ;  /* 0x000000ffffef7224 */ /* 0x000fe200078e0007 */
[----:B------:R-:W-:Y:S01]  /*1cc0*/  IABS R19, R6 ;  /* 0x0000000600137213 */ /* 0x000fe20000000000 */
[----:B------:R-:W-:Y:S01]  /*1cd0*/  IMAD.MOV.U32 R238, RZ, RZ, R11 ;  /* 0x000000ffffee7224 */ /* 0x000fe200078e000b */
[----:B------:R-:W-:Y:S01]  /*1ce0*/  IABS R23, R8 ;  /* 0x0000000800177213 */ /* 0x000fe20000000000 */
[----:B------:R-:W-:Y:S01]  /*1cf0*/  @!P2 IMAD.MOV R239, RZ, RZ, -R239 ;  /* 0x000000ffffefa224 */ /* 0x000fe200078e0aef */
[----:B------:R-:W-:Y:S01]  /*1d00*/  ISETP.GT.U32.AND P2, PT, R246, R13, PT ;  /* 0x0000000df600720c */ /* 0x000fe20003f44070 */
[----:B------:R-:W-:Y:S01]  /*1d10*/  IMAD.HI.U32 R2, R230, R19, RZ ;  /* 0x00000013e6027227 */ /* 0x000fe200078e00ff */
[----:B------:R-:W-:-:S02]  /*1d20*/  IABS R80, R74 ;  /* 0x0000004a00507213 */ /* 0x000fc40000000000 */
[----:B------:R-:W-:Y:S01]  /*1d30*/  @!P5 IADD3 R9, R9, -R246, RZ ;  /* 0x800000f60909d210 */ /* 0x000fe20007ffe0ff */
[--C-:B------:R-:W-:Y:S01]  /*1d40*/  @!P3 IMAD.IADD R15, R15, 0x1, -R246.reuse ;  /* 0x000000010f0fb824 */ /* 0x100fe200078e0af6 */
[C---:B------:R-:W-:Y:S01]  /*1d50*/  ISETP.GT.U32.AND P5, PT, R246.reuse, R3, PT ;  /* 0x00000003f600720c */ /* 0x040fe20003fa4070 */
[----:B------:R-:W-:Y:S01]  /*1d60*/  @!P6 IMAD.IADD R17, R17, 0x1, -R246 ;  /* 0x000000011111e824 */ /* 0x000fe200078e0af6 */
[----:B------:R-:W-:Y:S01]  /*1d70*/  IABS R79, R77 ;  /* 0x0000004d004f7213 */ /* 0x000fe20000000000 */
[----:B------:R-:W-:Y:S01]  /*1d80*/  IMAD.MOV R5, RZ, RZ, -R2 ;  /* 0x000000ffff057224 */ /* 0x000fe200078e0a02 */
[----:B------:R-:W-:Y:S01]  /*1d90*/  ISETP.GT.U32.AND P6, PT, R246, R15, PT ;  /* 0x0000000ff600720c */ /* 0x000fe20003fc4070 */
[----:B------:R-:W-:Y:S01]  /*1da0*/  IMAD.HI.U32 R2, R230, R23, RZ ;  /* 0x00000017e6027227 */ /* 0x000fe200078e00ff */
[C---:B------:R-:W-:Y:S02]  /*1db0*/  IADD3 R92, R244.reuse, 0x138, RZ ;  /* 0x00000138f45c7810 */ /* 0x040fe40007ffe0ff */
[----:B------:R-:W-:Y:S01]  /*1dc0*/  IADD3 R90, R244, 0x13a, RZ ;  /* 0x0000013af45a7810 */ /* 0x000fe20007ffe0ff */
[----:B------:R-:W-:Y:S01]  /*1dd0*/  IMAD R5, R246, R5, R19 ;  /* 0x00000005f6057224 */ /* 0x000fe200078e0213 */
[----:B------:R-:W-:Y:S01]  /*1de0*/  IABS R19, R20 ;  /* 0x0000001400137213 */ /* 0x000fe20000000000 */
[----:B------:R-:W-:Y:S01]  /*1df0*/  IMAD.MOV R2, RZ, RZ, -R2 ;  /* 0x000000ffff027224 */ /* 0x000fe200078e0a02 */
[----:B------:R-:W-:Y:S01]  /*1e00*/  IADD3 R89, R244, 0x139, RZ ;  /* 0x00000139f4597810 */ /* 0x000fe20007ffe0ff */
[--C-:B------:R-:W-:Y:S01]  /*1e10*/  @!P5 IMAD.IADD R3, R3, 0x1, -R246.reuse ;  /* 0x000000010303d824 */ /* 0x100fe200078e0af6 */
[C---:B------:R-:W-:Y:S01]  /*1e20*/  ISETP.GT.U32.AND P5, PT, R246.reuse, R5, PT ;  /* 0x00000005f600720c */ /* 0x040fe20003fa4070 */
[----:B------:R-:W-:Y:S01]  /*1e30*/  IMAD R11, R246, R2, R23 ;  /* 0x00000002f60b7224 */ /* 0x000fe200078e0217 */
[C---:B------:R-:W-:Y:S01]  /*1e40*/  IADD3 R91, R244.reuse, 0x13c, RZ ;  /* 0x0000013cf45b7810 */ /* 0x040fe20007ffe0ff */
[--C-:B------:R-:W-:Y:S01]  /*1e50*/  @!P6 IMAD.IADD R15, R15, 0x1, -R246.reuse ;  /* 0x000000010f0fe824 */ /* 0x100fe200078e0af6 */
[----:B------:R-:W-:Y:S01]  /*1e60*/  IADD3 R98, R244, 0x145, RZ ;  /* 0x00000145f4627810 */ /* 0x000fe20007ffe0ff */
        /* <DEDUP_REMOVED lines=8> */
[----:B------:R-:W-:Y:S01]  /*1ef0*/  ISETP.GT.U32.AND P0, PT, R246, R17, PT ;  /* 0x00000011f600720c */ /* 0x000fe20003f04070 */
[----:B------:R-:W-:Y:S01]  /*1f00*/  @!P5 IMAD.IADD R5, R5, 0x1, -R246 ;  /* 0x000000010505d824 */ /* 0x000fe200078e0af6 */
[----:B------:R-:W-:Y:S01]  /*1f10*/  ISETP.GE.AND P5, PT, R14, RZ, PT ;  /* 0x000000ff0e00720c */ /* 0x000fe20003fa6270 */
[----:B------:R-:W-:Y:S01]  /*1f20*/  IMAD.HI.U32 R2, R230, R19, RZ ;  /* 0x00000013e6027227 */ /* 0x000fe200078e00ff */
[----:B------:R-:W-:Y:S02]  /*1f30*/  IADD3 R101, R244, 0x147, RZ ;  /* 0x00000147f4657810 */ /* 0x000fe40007ffe0ff */
[----:B------:R-:W-:Y:S01]  /*1f40*/  @!P6 IADD3 R11, R11, -R246, RZ ;  /* 0x800000f60b0be210 */ /* 0x000fe20007ffe0ff */
[C---:B------:R-:W-:Y:S01]  /*1f50*/  IMAD R7, R246.reuse, R4, R21 ;  /* 0x00000004f6077224 */ /* 0x040fe200078e0215 */
[C---:B------:R-:W-:Y:S01]  /*1f60*/  ISETP.GT.U32.AND P6, PT, R246.reuse, R5, PT ;  /* 0x00000005f600720c */ /* 0x040fe20003fc4070 */
[----:B------:R-:W-:Y:S01]  /*1f70*/  IMAD.MOV R2, RZ, RZ, -R2 ;  /* 0x000000ffff027224 */ /* 0x000fe200078e0a02 */
[----:B------:R-:W-:Y:S01]  /*1f80*/  @!P2 IADD3 R9, R9, -R246, RZ ;  /* 0x800000f60909a210 */ /* 0x000fe20007ffe0ff */
[----:B------:R-:W-:Y:S01]  /*1f90*/  IMAD.MOV.U32 R236, RZ, RZ, R3 ;  /* 0x000000ffffec7224 */ /* 0x000fe200078e0003 */
[----:B------:R-:W-:Y:S01]  /*1fa0*/  ISETP.GT.U32.AND P2, PT, R246, R7, PT ;  /* 0x00000007f600720c */ /* 0x000fe20003f44070 */
[----:B------:R-:W-:Y:S01]  /*1fb0*/  IMAD.MOV.U32 R233, RZ, RZ, R15 ;  /* 0x000000ffffe97224 */ /* 0x000fe200078e000f */
[----:B------:R-:W-:Y:S01]  /*1fc0*/  IADD3 R4, R244, 0x1f, RZ ;  /* 0x0000001ff4047810 */ /* 0x000fe20007ffe0ff */
[----:B------:R-:W-:Y:S01]  /*1fd0*/  IMAD R19, R246, R2, R19 ;  /* 0x00000002f6137224 */ /* 0x000fe200078e0213 */
[----:B------:R-:W-:Y:S01]  /*1fe0*/  IADD3 R104, R244, 0x148, RZ ;  /* 0x00000148f4687810 */ /* 0x000fe20007ffe0ff */
[----:B------:R-:W-:Y:S01]  /*1ff0*/  @!P4 IMAD.MOV R236, RZ, RZ, -R236 ;  /* 0x000000ffffecc224 */ /* 0x000fe200078e0aec */
[----:B------:R-:W-:Y:S01]  /*2000*/  ISETP.GT.U32.AND P4, PT, R246, R11, PT ;  /* 0x0000000bf600720c */ /* 0x000fe20003f84070 */
[--C-:B------:R-:W-:Y:S01]  /*2010*/  @!P0 IMAD.IADD R17, R17, 0x1, -R246.reuse ;  /* 0x0000000111118824 */ /* 0x100fe200078e0af6 */
[----:B------:R-:W-:Y:S01]  /*2020*/  ISETP.GE.AND P0, PT, R12, RZ, PT ;  /* 0x000000ff0c00720c */ /* 0x000fe20003f06270 */
[--C-:B------:R-:W-:Y:S01]  /*2030*/  @!P3 IMAD.IADD R13, R13, 0x1, -R246.reuse ;  /* 0x000000010d0db824 */ /* 0x100fe200078e0af6 */
[----:B------:R-:W-:Y:S01]  /*2040*/  @!P5 IADD3 R233, -R233, RZ, RZ ;  /* 0x000000ffe9e9d210 */ /* 0x000fe20007ffe1ff */
[--C-:B------:R-:W-:Y:S01]  /*2050*/  @!P6 IMAD.IADD R5, R5, 0x1, -R246.reuse ;  /* 0x000000010505e824 */ /* 0x100fe200078e0af6 */
[----:B------:R-:W-:Y:S01]  /*2060*/  ISETP.GE.AND P3, PT, R10, RZ, PT ;  /* 0x000000ff0a00720c */ /* 0x000fe20003f66270 */
[----:B------:R-:W-:Y:S01]  /*2070*/  @!P2 IMAD.IADD R7, R7, 0x1, -R246 ;  /* 0x000000010707a824 */ /* 0x000fe200078e0af6 */
[----:B------:R-:W-:Y:S01]  /*2080*/  IABS R21, R4 ;  /* 0x0000000400157213 */ /* 0x000fe20000000000 */
[----:B------:R-:W-:Y:S01]  /*2090*/  IMAD.MOV.U32 R225, RZ, RZ, R13 ;  /* 0x000000ffffe17224 */ /* 0x000fe200078e000d */
[----:B------:R-:W-:Y:S01]  /*20a0*/  ISETP.GT.U32.AND P5, PT, R246, R19, PT ;  /* 0x00000013f600720c */ /* 0x000fe20003fa4070 */
[----:B------:R-:W-:Y:S01]  /*20b0*/  IMAD.MOV.U32 R235, RZ, RZ, R9 ;  /* 0x000000ffffeb7224 */ /* 0x000fe200078e0009 */
[----:B------:R-:W-:Y:S01]  /*20c0*/  ISETP.GE.AND P6, PT, R8, RZ, PT ;  /* 0x000000ff0800720c */ /* 0x000fe20003fc6270 */
[----:B------:R-:W-:Y:S01]  /*20d0*/  IMAD.HI.U32 R2, R230, R21, RZ ;  /* 0x00000015e6027227 */ /* 0x000fe200078e00ff */
[----:B------:R-:W-:-:S02]  /*20e0*/  ISETP.GE.AND P2, PT, R16, RZ, PT ;  /* 0x000000ff1000720c */ /* 0x000fc40003f46270 */
[C---:B------:R-:W-:Y:S01]  /*20f0*/  IADD3 R12, R244.reuse, 0x24, RZ ;  /* 0x00000024f40c7810 */ /* 0x040fe20007ffe0ff */
[----:B------:R-:W-:Y:S01]  /*2100*/  IMAD.MOV R2, RZ, RZ, -R2 ;  /* 0x000000ffff027224 */ /* 0x000fe200078e0a02 */
[----:B------:R-:W-:Y:S01]  /*2110*/  IADD3 R10, R244, 0x23, RZ ;  /* 0x00000023f40a7810 */ /* 0x000fe20007ffe0ff */
[--C-:B------:R-:W-:Y:S01]  /*2120*/  @!P4 IMAD.IADD R11, R11, 0x1, -R246.reuse ;  /* 0x000000010b0bc824 */ /* 0x100fe200078e0af6 */
[----:B------:R-:W-:Y:S01]  /*2130*/  ISETP.GE.AND P4, PT, R4, RZ, PT ;  /* 0x000000ff0400720c */ /* 0x000fe20003f86270 */
[----:B------:R-:W-:Y:S01]  /*2140*/  @!P0 IMAD.MOV R225, RZ, RZ, -R225 ;  /* 0x000000ffffe18224 */ /* 0x000fe200078e0ae1 */
[----:B------:R-:W-:Y:S01]  /*2150*/  ISETP.GE.AND P0, PT, R6, RZ, PT ;  /* 0x000000ff0600720c */ /* 0x000fe20003f06270 */
[----:B------:R-:W-:Y:S01]  /*2160*/  @!P3 IMAD.MOV R235, RZ, RZ, -R235 ;  /* 0x000000ffffebb224 */ /* 0x000fe200078e0aeb */
[C---:B------:R-:W-:Y:S01]  /*2170*/  ISETP.GT.U32.AND P3, PT, R246.reuse, R7, PT ;  /* 0x00000007f600720c */ /* 0x040fe20003f64070 */
[----:B------:R-:W-:Y:S01]  /*2180*/  IMAD R3, R246, R2, R21 ;  /* 0x00000002f6037224 */ /* 0x000fe200078e0215 */
[C---:B------:R-:W-:Y:S01]  /*2190*/  IADD3 R2, R244.reuse, 0x20, RZ ;  /* 0x00000020f4027810 */ /* 0x040fe20007ffe0ff */
[----:B------:R-:W-:Y:S01]  /*21a0*/  @!P5 IMAD.IADD R19, R19, 0x1, -R246 ;  /* 0x000000011313d824 */ /* 0x000fe200078e0af6 */
[C---:B------:R-:W-:Y:S01]  /*21b0*/  IADD3 R4, R244.reuse, 0x21, RZ ;  /* 0x00000021f4047810 */ /* 0x040fe20007ffe0ff */
[----:B------:R-:W-:Y:S01]  /*21c0*/  IMAD.MOV.U32 R8, RZ, RZ, R11 ;  /* 0x000000ffff087224 */ /* 0x000fe200078e000b */
[----:B------:R-:W-:Y:S01]  /*21d0*/  IADD3 R6, R244, 0x22, RZ ;  /* 0x00000022f4067810 */ /* 0x000fe20007ffe0ff */
[----:B------:R-:W-:Y:S01]  /*21e0*/  IMAD.MOV.U32 R237, RZ, RZ, R17 ;  /* 0x000000ffffed7224 */ /* 0x000fe200078e0011 */
[C---:B------:R-:W-:Y:S01]  /*21f0*/  ISETP.GT.U32.AND P5, PT, R246.reuse, R19, PT ;  /* 0x00000013f600720c */ /* 0x040fe20003fa4070 */
[----:B------:R-:W-:Y:S01]  /*2200*/  @!P6 IMAD.MOV R8, RZ, RZ, -R8 ;  /* 0x000000ffff08e224 */ /* 0x000fe200078e0a08 */
[----:B------:R-:W-:Y:S01]  /*2210*/  ISETP.GT.U32.AND P6, PT, R246, R3, PT ;  /* 0x00000003f600720c */ /* 0x000fe20003fc4070 */
[----:B------:R-:W-:Y:S01]  /*2220*/  @!P2 IMAD.MOV R237, RZ, RZ, -R237 ;  /* 0x000000ffffeda224 */ /* 0x000fe200078e0aed */
[----:B------:R-:W-:Y:S01]  /*2230*/  ISETP.GE.AND P2, PT, R18, RZ, PT ;  /* 0x000000ff1200720c */ /* 0x000fe20003f46270 */
[----:B------:R-:W-:Y:S01]  /*2240*/  IMAD.MOV.U32 R22, RZ, RZ, R5 ;  /* 0x000000ffff167224 */ /* 0x000fe200078e0005 */
[----:B------:R-:W-:Y:S01]  /*2250*/  IABS R5, R2 ;  /* 0x0000000200057213 */ /* 0x000fe20000000000 */
[----:B------:R-:W-:Y:S01]  /*2260*/  @!P3 IMAD.IADD R7, R7, 0x1, -R246 ;  /* 0x000000010707b824 */ /* 0x000fe200078e0af6 */
[----:B------:R-:W-:Y:S01]  /*2270*/  ISETP.GE.AND P3, PT, R20, RZ, PT ;  /* 0x000000ff1400720c */ /* 0x000fe20003f66270 */
[----:B------:R-:W-:Y:S01]  /*2280*/  IMAD.MOV R40, RZ, RZ, -R40 ;  /* 0x000000ffff287224 */ /* 0x000fe200078e0a28 */
[----:B------:R-:W-:-:S02]  /*2290*/  @!P0 IADD3 R22, -R22, RZ, RZ ;  /* 0x000000ff16168210 */ /* 0x000fc40007ffe1ff */
[----:B------:R-:W-:Y:S01]  /*22a0*/  ISETP.GE.AND P0, PT, R2, RZ, PT ;  /* 0x000000ff0200720c */ /* 0x000fe20003f06270 */
[----:B------:R-:W-:Y:S01]  /*22b0*/  IMAD.HI.U32 R2, R230, R5, RZ ;  /* 0x00000005e6027227 */ /* 0x000fe200078e00ff */
[----:B------:R-:W-:Y:S01]  /*22c0*/  IABS R9, R4 ;  /* 0x0000000400097213 */ /* 0x000fe20000000000 */
[----:B------:R-:W-:Y:S01]  /*22d0*/  STL [R1+0x300], R22 ;  /* 0x0003001601007387 */ /* 0x000fe20000100800 */
[----:B------:R-:W-:Y:S01]  /*22e0*/  IABS R15, R12 ;  /* 0x0000000c000f7213 */ /* 0x000fe20000000000 */
[--C-:B------:R-:W-:Y:S01]  /*22f0*/  @!P5 IMAD.IADD R19, R19, 0x1, -R246.reuse ;  /* 0x000000011313d824 */ /* 0x100fe200078e0af6 */
[----:B------:R-:W-:Y:S01]  /*2300*/  IABS R11, R6 ;  /* 0x00000006000b7213 */ /* 0x000fe20000000000 */
[----:B------:R-:W-:Y:S01]  /*2310*/  @!P6 IMAD.IADD R3, R3, 0x1, -R246 ;  /* 0x000000010303e824 */ /* 0x000fe200078e0af6 */
[----:B------:R-:W-:Y:S01]  /*2320*/  IABS R13, R10 ;  /* 0x0000000a000d7213 */ /* 0x000fe20000000000 */
[----:B------:R-:W-:Y:S01]  /*2330*/  IMAD.MOV R2, RZ, RZ, -R2 ;  /* 0x000000ffff027224 */ /* 0x000fe200078e0a02 */
[----:B------:R-:W-:Y:S01]  /*2340*/  MOV R14, R19 ;  /* 0x00000013000e7202 */ /* 0x000fe20000000f00 */
[----:B------:R-:W-:Y:S01]  /*2350*/  @!P2 IMAD.MOV R7, RZ, RZ, -R7 ;  /* 0x000000ffff07a224 */ /* 0x000fe200078e0a07 */
[C---:B------:R-:W-:Y:S01]  /*2360*/  ISETP.GT.U32.AND P6, PT, R246.reuse, R3, PT ;  /* 0x00000003f600720c */ /* 0x040fe20003fc4070 */
[----:B------:R-:W-:Y:S01]  /*2370*/  IMAD R5, R246, R2, R5 ;  /* 0x00000002f6057224 */ /* 0x000fe200078e0205 */
[----:B------:R-:W-:Y:S01]  /*2380*/  ISETP.GE.AND P2, PT, R4, RZ, PT ;  /* 0x000000ff0400720c */ /* 0x000fe20003f46270 */
[----:B------:R-:W-:Y:S01]  /*2390*/  IMAD.HI.U32 R2, R230, R9, RZ ;  /* 0x00000009e6027227 */ /* 0x000fe200078e00ff */
[----:B------:R1:W-:Y:S01]  /*23a0*/  STL [R1+0x2fc], R7 ;  /* 0x0002fc0701007387 */ /* 0x0003e20000100800 */
[----:B------:R-:W-:-:S02]  /*23b0*/  ISETP.GE.AND P5, PT, R6, RZ, PT ;  /* 0x000000ff0600720c */ /* 0x000fc40003fa6270 */
[----:B------:R-:W-:Y:S01]  /*23c0*/  IMAD.MOV R2, RZ, RZ, -R2 ;  /* 0x000000ffff027224 */ /* 0x000fe200078e0a02 */
[----:B------:R2:W-:Y:S01]  /*23d0*/  STL [R1+0x2f8], R8 ;  /* 0x0002f80801007387 */ /* 0x0005e20000100800 */
[----:B------:R-:W-:Y:S01]  /*23e0*/  @!P3 IMAD.MOV R14, RZ, RZ, -R14 ;  /* 0x000000ffff0eb224 */ /* 0x000fe200078e0a0e */
[----:B------:R-:W-:Y:S01]  /*23f0*/  ISETP.GT.U32.AND P3, PT, R246, R5, PT ;  /* 0x00000005f600720c */ /* 0x000fe20003f64070 */
[----:B------:R-:W-:Y:S01]  /*2400*/  IMAD.HI.U32 R4, R230, R11, RZ ;  /* 0x0000000be6047227 */ /* 0x000fe200078e00ff */
[----:B------:R-:W-:Y:S02]  /*2410*/  IADD3 R16, R244, 0x27, RZ ;  /* 0x00000027f4107810 */ /* 0x000fe40007ffe0ff */
[----:B------:R3:W-:Y:S01]  /*2420*/  STL [R1+0x2f4], R14 ;  /* 0x0002f40e01007387 */ /* 0x0007e20000100800 */
[----:B-1----:R-:W-:Y:S01]  /*2430*/  IMAD.HI.U32 R7, R230, R15, RZ ;  /* 0x0000000fe6077227 */ /* 0x002fe200078e00ff */
[----:B------:R-:W-:Y:S02]  /*2440*/  IABS R19, R16 ;  /* 0x0000001000137213 */ /* 0x000fe40000000000 */
[C---:B------:R-:W-:Y:S01]  /*2450*/  IADD3 R20, R244.reuse, 0x29, RZ ;  /* 0x00000029f4147810 */ /* 0x040fe20007ffe0ff */
[----:B--2---:R-:W-:Y:S01]  /*2460*/  IMAD.MOV R8, RZ, RZ, -R7 ;  /* 0x000000ffff087224 */ /* 0x004fe200078e0a07 */
[----:B------:R-:W-:Y:S01]  /*2470*/  IADD3 R18, R244, 0x28, RZ ;  /* 0x00000028f4127810 */ /* 0x000fe20007ffe0ff */
[----:B------:R-:W-:Y:S01]  /*2480*/  IMAD R7, R246, R2, R9 ;  /* 0x00000002f6077224 */ /* 0x000fe200078e0209 */
[----:B------:R-:W-:Y:S01]  /*2490*/  IABS R23, R20 ;  /* 0x0000001400177213 */ /* 0x000fe20000000000 */
[----:B------:R-:W-:Y:S01]  /*24a0*/  IMAD.MOV R4, RZ, RZ, -R4 ;  /* 0x000000ffff047224 */ /* 0x000fe200078e0a04 */
[----:B---3--:R-:W-:Y:S01]  /*24b0*/  IADD3 R14, R244, 0x26, RZ ;  /* 0x00000026f40e7810 */ /* 0x008fe20007ffe0ff */
[--C-:B------:R-:W-:Y:S01]  /*24c0*/  @!P6 IMAD.IADD R3, R3, 0x1, -R246.reuse ;  /* 0x000000010303e824 */ /* 0x100fe200078e0af6 */
[C---:B------:R-:W-:Y:S01]  /*24d0*/  ISETP.GT.U32.AND P6, PT, R246.reuse, R7, PT ;  /* 0x00000007f600720c */ /* 0x040fe20003fc4070 */
[----:B------:R-:W-:Y:S01]  /*24e0*/  IMAD R9, R246, R4, R11 ;  /* 0x00000004f6097224 */ /* 0x000fe200078e020b */
[----:B------:R-:W-:Y:S01]  /*24f0*/  IABS R17, R14 ;  /* 0x0000000e00117213 */ /* 0x000fe20000000000 */
[----:B------:R-:W-:Y:S01]  /*2500*/  @!P3 IMAD.IADD R5, R5, 0x1, -R246 ;  /* 0x000000010505b824 */ /* 0x000fe200078e0af6 */
[----:B------:R-:W-:Y:S01]  /*2510*/  IABS R21, R18 ;  /* 0x0000001200157213 */ /* 0x000fe20000000000 */
[----:B------:R-:W-:Y:S01]  /*2520*/  IMAD.HI.U32 R6, R230, R13, RZ ;  /* 0x0000000de6067227 */ /* 0x000fe200078e00ff */
[----:B------:R-:W-:-:S02]  /*2530*/  ISETP.GT.U32.AND P3, PT, R246, R9, PT ;  /* 0x00000009f600720c */ /* 0x000fc40003f64070 */
[----:B------:R-:W-:Y:S01]  /*2540*/  IABS R105, R104 ;  /* 0x0000006800697213 */ /* 0x000fe20000000000 */
[----:B------:R-:W-:Y:S01]  /*2550*/  IMAD.MOV R6, RZ, RZ, -R6 ;  /* 0x000000ffff067224 */ /* 0x000fe200078e0a06 */
[C---:B------:R-:W-:Y:S01]  /*2560*/  IADD3 R102, R244.reuse, 0x149, RZ ;  /* 0x00000149f4667810 */ /* 0x040fe20007ffe0ff */
[----:B------:R-:W-:Y:S01]  /*2570*/  IMAD.MOV.U32 R22, RZ, RZ, R3 ;  /* 0x000000ffff167224 */ /* 0x000fe200078e0003 */
[----:B------:R-:W-:Y:S01]  /*2580*/  IADD3 R99, R244, 0x14a, RZ ;  /* 0x0000014af4637810 */ /* 0x000fe20007ffe0ff */
[C---:B------:R-:W-:Y:S01]  /*2590*/  IMAD R11, R246.reuse, R6, R13 ;  /* 0x00000006f60b7224 */ /* 0x040fe200078e020d */
[----:B------:R-:W-:Y:S01]  /*25a0*/  @!P6 IADD3 R7, R7, -R246, RZ ;  /* 0x800000f60707e210 */ /* 0x000fe20007ffe0ff */
[C---:B------:R-:W-:Y:S01]  /*25b0*/  IMAD R13, R246.reuse, R8, R15 ;  /* 0x00000008f60d7224 */ /* 0x040fe200078e020f */
[----:B------:R-:W-:Y:S01]  /*25c0*/  ISETP.GT.U32.AND P6, PT, R246, R5, PT ;  /* 0x00000005f600720c */ /* 0x000fe20003fc4070 */
[----:B------:R-:W-:Y:S01]  /*25d0*/  @!P4 IMAD.MOV R22, RZ, RZ, -R22 ;  /* 0x000000ffff16c224 */ /* 0x000fe200078e0a16 */
[----:B------:R-:W-:Y:S01]  /*25e0*/  IADD3 R8, R244, 0x25, RZ ;  /* 0x00000025f4087810 */ /* 0x000fe20007ffe0ff */
[----:B------:R-:W-:Y:S01]  /*25f0*/  @!P3 IMAD.IADD R9, R9, 0x1, -R246 ;  /* 0x000000010909b824 */ /* 0x000fe200078e0af6 */
[----:B------:R-:W-:Y:S01]  /*2600*/  ISETP.GT.U32.AND P4, PT, R246, R7, PT ;  /* 0x00000007f600720c */ /* 0x000fe20003f84070 */
[----:B------:R-:W-:Y:S01]  /*2610*/  IMAD.HI.U32 R3, R230, R17, RZ ;  /* 0x00000011e6037227 */ /* 0x000fe200078e00ff */
[----:B------:R-:W-:Y:S01]  /*2620*/  IABS R15, R8 ;  /* 0x00000008000f7213 */ /* 0x000fe20000000000 */
[----:B------:R1:W-:Y:S01]  /*2630*/  STL [R1+0x2f0], R22 ;  /* 0x0002f01601007387 */ /* 0x0003e20000100800 */
[----:B------:R-:W-:Y:S01]  /*2640*/  ISETP.GT.U32.AND P3, PT, R246, R9, PT ;  /* 0x00000009f600720c */ /* 0x000fe20003f64070 */
[----:B------:R-:W-:Y:S01]  /*2650*/  IMAD.MOV R4, RZ, RZ, -R3 ;  /* 0x000000ffff047224 */ /* 0x000fe200078e0a03 */
[----:B------:R-:W-:Y:S01]  /*2660*/  IADD3 R109, R244, 0x154, RZ ;  /* 0x00000154f46d7810 */ /* 0x000fe20007ffe0ff */
[----:B------:R-:W-:Y:S01]  /*2670*/  IMAD.HI.U32 R2, R230, R15, RZ ;  /* 0x0000000fe6027227 */ /* 0x000fe200078e00ff */
[----:B------:R-:W-:-:S02]  /*2680*/  IADD3 R111, R244, 0x153, RZ ;  /* 0x00000153f46f7810 */ /* 0x000fc40007ffe0ff */
[----:B------:R-:W-:Y:S01]  /*2690*/  IADD3 R110, R244, 0x155, RZ ;  /* 0x00000155f46e7810 */ /* 0x000fe20007ffe0ff */
[----:B------:R-:W-:Y:S01]  /*26a0*/  @!P6 IMAD.IADD R5, R5, 0x1, -R246 ;  /* 0x000000010505e824 */ /* 0x000fe200078e0af6 */
[C---:B------:R-:W-:Y:S01]  /*26b0*/  ISETP.GT.U32.AND P6, PT, R246.reuse, R11, PT ;  /* 0x0000000bf600720c */ /* 0x040fe20003fc4070 */
[----:B------:R-:W-:Y:S01]  /*26c0*/  IMAD.MOV R2, RZ, RZ, -R2 ;  /* 0x000000ffff027224 */ /* 0x000fe200078e0a02 */
[----:B------:R-:W-:Y:S01]  /*26d0*/  IABS R113, R111 ;  /* 0x0000006f00717213 */ /* 0x000fe20000000000 */
[----:B------:R-:W-:Y:S01]  /*26e0*/  @!P4 IMAD.IADD R7, R7, 0x1, -R246 ;  /* 0x000000010707c824 */ /* 0x000fe200078e0af6 */
[C---:B------:R-:W-:Y:S01]  /*26f0*/  ISETP.GT.U32.AND P4, PT, R246.reuse, R13, PT ;  /* 0x0000000df600720c */ /* 0x040fe20003f84070 */
[----:B------:R-:W-:Y:S01]  /*2700*/  IMAD R3, R246, R2, R15 ;  /* 0x00000002f6037224 */ /* 0x000fe200078e020f */
[----:B------:R-:W-:Y:S01]  /*2710*/  IADD3 R120, R244, 0x15a, RZ ;  /* 0x0000015af4787810 */ /* 0x000fe20007ffe0ff */
[----:B------:R-:W-:Y:S01]  /*2720*/  IMAD.HI.U32 R2, R230, R19, RZ ;  /* 0x00000013e6027227 */ /* 0x000fe200078e00ff */
[----:B------:R-:W-:-:S02]  /*2730*/  IADD3 R117, R244, 0x159, RZ ;  /* 0x00000159f4757810 */ /* 0x000fc40007ffe0ff */
[----:B------:R-:W-:Y:S01]  /*2740*/  IABS R115, R120 ;  /* 0x0000007800737213 */ /* 0x000fe20000000000 */
[----:B------:R-:W-:Y:S01]  /*2750*/  IMAD R15, R246, R4, R17 ;  /* 0x00000004f60f7224 */ /* 0x000fe200078e0211 */
[----:B------:R-:W-:Y:S01]  /*2760*/  IADD3 R2, -R2, RZ, RZ ;  /* 0x000000ff02027210 */ /* 0x000fe20007ffe1ff */
[--C-:B------:R-:W-:Y:S01]  /*2770*/  @!P3 IMAD.IADD R9, R9, 0x1, -R246.reuse ;  /* 0x000000010909b824 */ /* 0x100fe200078e0af6 */
[C---:B------:R-:W-:Y:S01]  /*2780*/  ISETP.GT.U32.AND P3, PT, R246.reuse, R3, PT ;  /* 0x00000003f600720c */ /* 0x040fe20003f64070 */
[----:B------:R-:W-:Y:S01]  /*2790*/  @!P6 IMAD.IADD R11, R11, 0x1, -R246 ;  /* 0x000000010b0be824 */ /* 0x000fe200078e0af6 */
[C---:B------:R-:W-:Y:S01]  /*27a0*/  ISETP.GT.U32.AND P6, PT, R246.reuse, R15, PT ;  /* 0x0000000ff600720c */ /* 0x040fe20003fc4070 */
[----:B------:R-:W-:Y:S01]  /*27b0*/  IMAD R17, R246, R2, R19 ;  /* 0x00000002f6117224 */ /* 0x000fe200078e0213 */
[----:B------:R-:W-:Y:S01]  /*27c0*/  MOV R2, R7 ;  /* 0x0000000700027202 */ /* 0x000fe20000000f00 */
[----:B-1----:R-:W-:Y:S01]  /*27d0*/  IMAD.MOV.U32 R22, RZ, RZ, R5 ;  /* 0x000000ffff167224 */ /* 0x002fe200078e0005 */
[----:B------:R-:W-:Y:S01]  /*27e0*/  IADD3 R118, R244, 0x15d, RZ ;  /* 0x0000015df4767810 */ /* 0x000fe20007ffe0ff */
[----:B------:R-:W-:Y:S01]  /*27f0*/  IMAD.HI.U32 R6, R230, R23, RZ ;  /* 0x00000017e6067227 */ /* 0x000fe200078e00ff */
[----:B------:R-:W-:-:S02]  /*2800*/  IADD3 R129, R244, 0x164, RZ ;  /* 0x00000164f4817810 */ /* 0x000fc40007ffe0ff */
[----:B------:R-:W-:Y:S01]  /*2810*/  IABS R123, R118 ;  /* 0x00000076007b7213 */ /* 0x000fe20000000000 */
[----:B------:R-:W-:Y:S01]  /*2820*/  @!P0 IMAD.MOV R22, RZ, RZ, -R22 ;  /* 0x000000ffff168224 */ /* 0x000fe200078e0a16 */
[----:B------:R-:W-:Y:S01]  /*2830*/  IADD3 R126, R244, 0x163, RZ ;  /* 0x00000163f47e7810 */ /* 0x000fe20007ffe0ff */
[----:B------:R-:W-:Y:S01]  /*2840*/  @!P3 IMAD.IADD R3, R3, 0x1, -R246 ;  /* 0x000000010303b824 */ /* 0x000fe200078e0af6 */
[C---:B------:R-:W-:Y:S01]  /*2850*/  ISETP.GT.U32.AND P3, PT, R246.reuse, R11, PT ;  /* 0x0000000bf600720c */ /* 0x040fe20003f64070 */
[----:B------:R-:W-:Y:S01]  /*2860*/  @!P2 IMAD.MOV R2, RZ, RZ, -R2 ;  /* 0x000000ffff02a224 */ /* 0x000fe200078e0a02 */
[----:B------:R-:W-:Y:S01]  /*2870*/  STL [R1+0x2ec], R22 ;  /* 0x0002ec1601007387 */ /* 0x000fe20000100800 */
[----:B------:R-:W-:Y:S01]  /*2880*/  @!P6 IMAD.IADD R15, R15, 0x1, -R246 ;  /* 0x000000010f0fe824 */ /* 0x000fe200078e0af6 */
[----:B------:R-:W-:Y:S01]  /*2890*/  ISETP.GT.U32.AND P6, PT, R246, R3, PT ;  /* 0x00000003f600720c */ /* 0x000fe20003fc4070 */
[----:B------:R-:W-:Y:S01]  /*28a0*/  IMAD.HI.U32 R4, R230, R21, RZ ;  /* 0x00000015e6047227 */ /* 0x000fe200078e00ff */
[----:B------:R1:W-:Y:S01]  /*28b0*/  STL [R1+0x2e8], R2 ;  /* 0x0002e80201007387 */ /* 0x0003e20000100800 */
[----:B------:R-:W-:-:S02]  /*28c0*/  IADD3 R128, R244, 0x165, RZ ;  /* 0x00000165f4807810 */ /* 0x000fc40007ffe0ff */
[----:B------:R-:W-:Y:S01]  /*28d0*/  @!P4 IMAD.IADD R13, R13, 0x1, -R246 ;  /* 0x000000010d0dc824 */ /* 0x000fe200078e0af6 */
[----:B------:R-:W-:Y:S01]  /*28e0*/  ISETP.GT.U32.AND P2, PT, R246, R15, PT ;  /* 0x0000000ff600720c */ /* 0x000fe20003f44070 */
[----:B------:R-:W-:Y:S01]  /*28f0*/  IMAD.MOV R6, RZ, RZ, -R6 ;  /* 0x000000ffff067224 */ /* 0x000fe200078e0a06 */
[----:B------:R-:W-:Y:S01]  /*2900*/  ISETP.GE.AND P4, PT, R10, RZ, PT ;  /* 0x000000ff0a00720c */ /* 0x000fe20003f86270 */
[----:B------:R-:W-:Y:S01]  /*2910*/  IMAD.MOV R4, RZ, RZ, -R4 ;  /* 0x000000ffff047224 */ /* 0x000fe200078e0a04 */
[C---:B------:R-:W-:Y:S01]  /*2920*/  ISETP.GT.U32.AND P0, PT, R246.reuse, R13, PT ;  /* 0x0000000df600720c */ /* 0x040fe20003f04070 */
[----:B------:R-:W-:Y:S01]  /*2930*/  IMAD R5, R246, R6, R23 ;  /* 0x00000006f6057224 */ /* 0x000fe200078e0217 */
[C---:B------:R-:W-:Y:S01]  /*2940*/  IADD3 R6, R244.reuse, 0x2a, RZ ;  /* 0x0000002af4067810 */ /* 0x040fe20007ffe0ff */
[----:B-1----:R-:W-:Y:S01]  /*2950*/  IMAD.MOV.U32 R2, RZ, RZ, R9 ;  /* 0x000000ffff027224 */ /* 0x002fe200078e0009 */
[----:B------:R-:W-:Y:S01]  /*2960*/  IADD3 R10, R244, 0x2b, RZ ;  /* 0x0000002bf40a7810 */ /* 0x000fe20007ffe0ff */
[C---:B------:R-:W-:Y:S01]  /*2970*/  IMAD R19, R246.reuse, R4, R21 ;  /* 0x00000004f6137224 */ /* 0x040fe200078e0215 */
[----:B------:R-:W-:Y:S01]  /*2980*/  IABS R7, R6 ;  /* 0x0000000600077213 */ /* 0x000fe20000000000 */
[----:B------:R-:W-:Y:S01]  /*2990*/  @!P5 IMAD.MOV R2, RZ, RZ, -R2 ;  /* 0x000000ffff02d224 */ /* 0x000fe200078e0a02 */
[C---:B------:R-:W-:Y:S01]  /*29a0*/  ISETP.GT.U32.AND P5, PT, R246.reuse, R17, PT ;  /* 0x00000011f600720c */ /* 0x040fe20003fa4070 */
[--C-:B------:R-:W-:Y:S01]  /*29b0*/  @!P6 IMAD.IADD R3, R3, 0x1, -R246.reuse ;  /* 0x000000010303e824 */ /* 0x100fe200078e0af6 */
[C---:B------:R-:W-:Y:S01]  /*29c0*/  ISETP.GT.U32.AND P6, PT, R246.reuse, R5, PT ;  /* 0x00000005f600720c */ /* 0x040fe20003fc4070 */
[--C-:B------:R-:W-:Y:S01]  /*29d0*/  @!P3 IMAD.IADD R11, R11, 0x1, -R246.reuse ;  /* 0x000000010b0bb824 */ /* 0x100fe200078e0af6 */
[----:B------:R-:W-:Y:S01]  /*29e0*/  ISETP.GT.U32.AND P3, PT, R246, R19, PT ;  /* 0x00000013f600720c */ /* 0x000fe20003f64070 */
[----:B------:R1:W-:Y:S01]  /*29f0*/  STL [R1+0x2e4], R2 ;  /* 0x0002e40201007387 */ /* 0x0003e20000100800 */
[--C-:B------:R-:W-:Y:S01]  /*2a00*/  @!P0 IMAD.IADD R13, R13, 0x1, -R246.reuse ;  /* 0x000000010d0d8824 */ /* 0x100fe200078e0af6 */
[----:B------:R-:W-:Y:S01]  /*2a10*/  ISETP.GE.AND P0, PT, R12, RZ, PT ;  /* 0x000000ff0c00720c */ /* 0x000fe20003f06270 */
[----:B------:R-:W-:Y:S01]  /*2a20*/  IMAD.MOV.U32 R22, RZ, RZ, R11 ;  /* 0x000000ffff167224 */ /* 0x000fe200078e000b */
[----:B------:R-:W-:Y:S01]  /*2a30*/  @!P2 IADD3 R15, R15, -R246, RZ ;  /* 0x800000f60f0fa210 */ /* 0x000fe20007ffe0ff */
[----:B------:R-:W-:Y:S01]  /*2a40*/  IMAD.MOV.U32 R21, RZ, RZ, R13 ;  /* 0x000000ffff157224 */ /* 0x000fe200078e000d */
[----:B------:R-:W-:Y:S01]  /*2a50*/  ISETP.GE.AND P2, PT, R8, RZ, PT ;  /* 0x000000ff0800720c */ /* 0x000fe20003f46270 */
[----:B------:R-:W-:Y:S01]  /*2a60*/  IMAD R40, R246, R40, R47 ;  /* 0x00000028f6287224 */ /* 0x000fe200078e022f */
[----:B------:R-:W-:Y:S01]  /*2a70*/  IABS R9, R10 ;  /* 0x0000000a00097213 */ /* 0x000fe20000000000 */
[----:B------:R-:W-:Y:S01]  /*2a80*/  @!P5 IMAD.IADD R17, R17, 0x1, -R246 ;  /* 0x000000011111d824 */ /* 0x000fe200078e0af6 */
[----:B------:R-:W-:Y:S01]  /*2a90*/  ISETP.GE.AND P5, PT, R14, RZ, PT ;  /* 0x000000ff0e00720c */ /* 0x000fe20003fa6270 */
[----:B-1----:R-:W-:Y:S01]  /*2aa0*/  IMAD.HI.U32 R2, R230, R7, RZ ;  /* 0x00000007e6027227 */ /* 0x002fe200078e00ff */
[----:B------:R-:W-:-:S02]  /*2ab0*/  @!P4 IADD3 R22, -R22, RZ, RZ ;  /* 0x000000ff1616c210 */ /* 0x000fc40007ffe1ff */
[C---:B------:R-:W-:Y:S01]  /*2ac0*/  IADD3 R8, R244.reuse, 0x2c, RZ ;  /* 0x0000002cf4087810 */ /* 0x040fe20007ffe0ff */
[----:B------:R-:W-:Y:S01]  /*2ad0*/  IMAD.MOV R4, RZ, RZ, -R2 ;  /* 0x000000ffff047224 */ /* 0x000fe200078e0a02 */
[----:B------:R-:W-:Y:S01]  /*2ae0*/  IADD3 R12, R244, 0x2d, RZ ;  /* 0x0000002df40c7810 */ /* 0x000fe20007ffe0ff */
[--C-:B------:R-:W-:Y:S01]  /*2af0*/  @!P6 IMAD.IADD R5, R5, 0x1, -R246.reuse ;  /* 0x000000010505e824 */ /* 0x100fe200078e0af6 */
[----:B------:R-:W-:Y:S01]  /*2b00*/  ISETP.GT.U32.AND P6, PT, R246, R17, PT ;  /* 0x00000011f600720c */ /* 0x000fe20003fc4070 */
[----:B------:R-:W-:Y:S01]  /*2b10*/  @!P3 IMAD.IADD R19, R19, 0x1, -R246 ;  /* 0x000000011313b824 */ /* 0x000fe200078e0af6 */
[----:B------:R-:W-:Y:S01]  /*2b20*/  ISETP.GE.AND P3, PT, R16, RZ, PT ;  /* 0x000000ff1000720c */ /* 0x000fe20003f66270 */
[C---:B------:R-:W-:Y:S01]  /*2b30*/  IMAD R7, R246.reuse, R4, R7 ;  /* 0x00000004f6077224 */ /* 0x040fe200078e0207 */
[----:B------:R-:W-:Y:S01]  /*2b40*/  STL [R1+0x2e0], R22 ;  /* 0x0002e01601007387 */ /* 0x000fe20000100800 */
[----:B------:R-:W-:Y:S01]  /*2b50*/  IMAD.MOV.U32 R4, RZ, RZ, R15 ;  /* 0x000000ffff047224 */ /* 0x000fe200078e000f */
[----:B------:R-:W-:Y:S01]  /*2b60*/  ISETP.GT.U32.AND P4, PT, R246, R19, PT ;  /* 0x00000013f600720c */ /* 0x000fe20003f84070 */
[----:B------:R-:W-:Y:S01]  /*2b70*/  IMAD.HI.U32 R2, R230, R9, RZ ;  /* 0x00000009e6027227 */ /* 0x000fe200078e00ff */
[----:B------:R-:W-:-:S02]  /*2b80*/  IABS R11, R12 ;  /* 0x0000000c000b7213 */ /* 0x000fc40000000000 */
[----:B------:R-:W-:Y:S01]  /*2b90*/  IADD3 R14, R244, 0x33, RZ ;  /* 0x00000033f40e7810 */ /* 0x000fe20007ffe0ff */
[----:B------:R-:W-:Y:S01]  /*2ba0*/  @!P5 IMAD.MOV R4, RZ, RZ, -R4 ;  /* 0x000000ffff04d224 */ /* 0x000fe200078e0a04 */
[C---:B------:R-:W-:Y:S01]  /*2bb0*/  ISETP.GT.U32.AND P5, PT, R246.reuse, R7, PT ;  /* 0x00000007f600720c */ /* 0x040fe20003fa4070 */
[----:B------:R-:W-:Y:S01]  /*2bc0*/  @!P0 IMAD.MOV R21, RZ, RZ, -R21 ;  /* 0x000000ffff158224 */ /* 0x000fe200078e0a15 */
[----:B------:R-:W-:Y:S01]  /*2bd0*/  ISETP.GT.U32.AND P0, PT, R246, R5, PT ;  /* 0x00000005f600720c */ /* 0x000fe20003f04070 */
[----:B------:R-:W-:Y:S01]  /*2be0*/  @!P2 IMAD.MOV R3, RZ, RZ, -R3 ;  /* 0x000000ffff03a224 */ /* 0x000fe200078e0a03 */
[----:B------:R-:W-:Y:S01]  /*2bf0*/  ISETP.GE.AND P2, PT, R18, RZ, PT ;  /* 0x000000ff1200720c */ /* 0x000fe20003f46270 */
[----:B------:R-:W-:Y:S01]  /*2c00*/  IMAD.MOV R2, RZ, RZ, -R2 ;  /* 0x000000ffff027224 */ /* 0x000fe200078e0a02 */
[----:B------:R-:W-:Y:S01]  /*2c10*/  STL [R1+0x2dc], R21 ;  /* 0x0002dc1501007387 */ /* 0x000fe20000100800 */
[--C-:B------:R-:W-:Y:S01]  /*2c20*/  @!P6 IMAD.IADD R17, R17, 0x1, -R246.reuse ;  /* 0x000000011111e824 */ /* 0x100fe200078e0af6 */
[----:B------:R-:W-:Y:S01]  /*2c30*/  ISETP.GE.AND P6, PT, R20, RZ, PT ;  /* 0x000000ff1400720c */ /* 0x000fe20003fc6270 */
[--C-:B------:R-:W-:Y:S01]  /*2c40*/  @!P4 IMAD.IADD R19, R19, 0x1, -R246.reuse ;  /* 0x000000011313c824 */ /* 0x100fe200078e0af6 */
[----:B------:R1:W-:Y:S01]  /*2c50*/  STL [R1+0x2d8], R3 ;  /* 0x0002d80301007387 */ /* 0x0003e20000100800 */
[----:B------:R-:W-:Y:S01]  /*2c60*/  IADD3 R16, R244, 0x34, RZ ;  /* 0x00000034f4107810 */ /* 0x000fe20007ffe0ff */
[----:B------:R-:W-:Y:S01]  /*2c70*/  IMAD.HI.U32 R106, R230, R105, RZ ;  /* 0x00000069e66a7227 */ /* 0x000fe200078e00ff */
[----:B------:R-:W-:Y:S01]  /*2c80*/  IABS R47, R50 ;  /* 0x00000032002f7213 */ /* 0x000fe20000000000 */
[----:B------:R2:W-:Y:S01]  /*2c90*/  STL [R1+0x2d4], R4 ;  /* 0x0002d40401007387 */ /* 0x0005e20000100800 */
[----:B------:R-:W-:Y:S01]  /*2ca0*/  IADD3 R127, R244, 0x166, RZ ;  /* 0x00000166f47f7810 */ /* 0x000fe20007ffe0ff */
[--C-:B------:R-:W-:Y:S01]  /*2cb0*/  @!P5 IMAD.IADD R7, R7, 0x1, -R246.reuse ;  /* 0x000000010707d824 */ /* 0x100fe200078e0af6 */
[----:B------:R-:W-:Y:S01]  /*2cc0*/  ISETP.GE.AND P5, PT, R10, RZ, PT ;  /* 0x000000ff0a00720c */ /* 0x000fe20003fa6270 */
[----:B------:R-:W-:Y:S01]  /*2cd0*/  @!P0 IMAD.IADD R5, R5, 0x1, -R246 ;  /* 0x0000000105058824 */ /* 0x000fe200078e0af6 */
[----:B------:R-:W-:Y:S01]  /*2ce0*/  ISETP.GE.AND P0, PT, R6, RZ, PT ;  /* 0x000000ff0600720c */ /* 0x000fe20003f06270 */
[----:B-1----:R-:W-:Y:S01]  /*2cf0*/  IMAD R3, R246, R2, R9 ;  /* 0x00000002f6037224 */ /* 0x002fe200078e0209 */
[----:B------:R-:W-:Y:S01]  /*2d00*/  IABS R9, R8 ;  /* 0x0000000800097213 */ /* 0x000fe20000000000 */
[----:B------:R-:W-:Y:S01]  /*2d10*/  IMAD.MOV.U32 R6, RZ, RZ, R19 ;  /* 0x000000ffff067224 */ /* 0x000fe200078e0013 */
[----:B------:R-:W-:Y:S01]  /*2d20*/  IADD3 R10, R244, 0x30, RZ ;  /* 0x00000030f40a7810 */ /* 0x000fe20007ffe0ff */
[----:B------:R-:W-:Y:S01]  /*2d30*/  IMAD.MOV R106, RZ, RZ, -R106 ;  /* 0x000000ffff6a7224 */ /* 0x000fe200078e0a6a */
[----:B--2---:R-:W-:Y:S01]  /*2d40*/  MOV R4, R17 ;  /* 0x0000001100047202 */ /* 0x004fe20000000f00 */
[----:B------:R-:W-:Y:S01]  /*2d50*/  IMAD.HI.U32 R2, R230, R9, RZ ;  /* 0x00000009e6027227 */ /* 0x000fe200078e00ff */
[----:B------:R-:W-:-:S02]  /*2d60*/  ISETP.GT.U32.AND P4, PT, R246, R3, PT ;  /* 0x00000003f600720c */ /* 0x000fc40003f84070 */
[----:B------:R-:W-:Y:S01]  /*2d70*/  IABS R13, R10 ;  /* 0x0000000a000d7213 */ /* 0x000fe20000000000 */
[----:B------:R-:W-:Y:S01]  /*2d80*/  @!P3 IMAD.MOV R4, RZ, RZ, -R4 ;  /* 0x000000ffff04b224 */ /* 0x000fe200078e0a04 */
[----:B------:R-:W-:Y:S01]  /*2d90*/  ISETP.GT.U32.AND P3, PT, R246, R7, PT ;  /* 0x00000007f600720c */ /* 0x000fe20003f64070 */
[----:B------:R-:W-:Y:S01]  /*2da0*/  @!P2 IMAD.MOV R6, RZ, RZ, -R6 ;  /* 0x000000ffff06a224 */ /* 0x000fe200078e0a06 */
[----:B------:R-:W-:Y:S01]  /*2db0*/  ISETP.GE.AND P2, PT, R8, RZ, PT ;  /* 0x000000ff0800720c */ /* 0x000fe20003f46270 */
[----:B------:R-:W-:Y:S01]  /*2dc0*/  IMAD.HI.U32 R114, R230, R113, RZ ;  /* 0x00000071e6727227 */ /* 0x000fe200078e00ff */
[----:B------:R1:W-:Y:S01]  /*2dd0*/  STL [R1+0x2d0], R4 ;  /* 0x0002d00401007387 */ /* 0x0003e20000100800 */
[----:B------:R-:W-:Y:S02]  /*2de0*/  IADD3 R8, R244, 0x2f, RZ ;  /* 0x0000002ff4087810 */ /* 0x000fe40007ffe0ff */
[----:B------:R-:W-:Y:S01]  /*2df0*/  IABS R17, R14 ;  /* 0x0000000e00117213 */ /* 0x000fe20000000000 */
[----:B------:R2:W-:Y:S01]  /*2e00*/  STL [R1+0x2cc], R6 ;  /* 0x0002cc0601007387 */ /* 0x0005e20000100800 */
[----:B------:R-:W-:Y:S01]  /*2e10*/  @!P4 IMAD.IADD R3, R3, 0x1, -R246 ;  /* 0x000000010303c824 */ /* 0x000fe200078e0af6 */
[----:B------:R-:W-:Y:S01]  /*2e20*/  IABS R19, R16 ;  /* 0x0000001000137213 */ /* 0x000fe20000000000 */
[----:B------:R-:W-:Y:S01]  /*2e30*/  IMAD.HI.U32 R124, R230, R123, RZ ;  /* 0x0000007be67c7227 */ /* 0x000fe200078e00ff */
[----:B------:R-:W-:-:S02]  /*2e40*/  IADD3 R114, -R114, RZ, RZ ;  /* 0x000000ff72727210 */ /* 0x000fc40007ffe1ff */
[----:B------:R-:W-:Y:S01]  /*2e50*/  ISETP.GT.U32.AND P4, PT, R246, R3, PT ;  /* 0x00000003f600720c */ /* 0x000fe20003f84070 */
[----:B-1----:R-:W-:Y:S01]  /*2e60*/  IMAD.MOV R4, RZ, RZ, -R2 ;  /* 0x000000ffff047224 */ /* 0x002fe200078e0a02 */
[C---:B------:R-:W-:Y:S01]  /*2e70*/  IADD3 R130, R244.reuse, 0x167, RZ ;  /* 0x00000167f4827810 */ /* 0x040fe20007ffe0ff */
[----:B------:R-:W-:Y:S01]  /*2e80*/  @!P3 IMAD.IADD R7, R7, 0x1, -R246 ;  /* 0x000000010707b824 */ /* 0x000fe200078e0af6 */
[----:B------:R-:W-:Y:S01]  /*2e90*/  IADD3 R134, R244, 0x16a, RZ ;  /* 0x0000016af4867810 */ /* 0x000fe20007ffe0ff */
[----:B--2---:R-:W-:Y:S01]  /*2ea0*/  IMAD.MOV.U32 R6, RZ, RZ, R5 ;  /* 0x000000ffff067224 */ /* 0x004fe200078e0005 */
[----:B------:R-:W-:Y:S01]  /*2eb0*/  IABS R125, R130 ;  /* 0x00000082007d7213 */ /* 0x000fe20000000000 */
[----:B------:R-:W-:Y:S01]  /*2ec0*/  IMAD R5, R246, R4, R9 ;  /* 0x00000004f6057224 */ /* 0x000fe200078e0209 */
[----:B------:R-:W-:Y:S01]  /*2ed0*/  IADD3 R4, R244, 0x2e, RZ ;  /* 0x0000002ef4047810 */ /* 0x000fe20007ffe0ff */
[----:B------:R-:W-:Y:S01]  /*2ee0*/  IMAD.HI.U32 R2, R230, R11, RZ ;  /* 0x0000000be6027227 */ /* 0x000fe200078e00ff */
[----:B------:R-:W-:-:S02]  /*2ef0*/  @!P6 IADD3 R6, -R6, RZ, RZ ;  /* 0x000000ff0606e210 */ /* 0x000fc40007ffe1ff */
[----:B------:R-:W-:Y:S01]  /*2f00*/  ISETP.GT.U32.AND P3, PT, R246, R5, PT ;  /* 0x00000005f600720c */ /* 0x000fe20003f64070 */
[----:B------:R-:W-:Y:S01]  /*2f10*/  IMAD.MOV R2, RZ, RZ, -R2 ;  /* 0x000000ffff027224 */ /* 0x000fe200078e0a02 */
[----:B------:R-:W-:Y:S01]  /*2f20*/  ISETP.GE.AND P6, PT, R12, RZ, PT ;  /* 0x000000ff0c00720c */ /* 0x000fe20003fc6270 */
[----:B------:R-:W-:Y:S01]  /*2f30*/  @!P4 IMAD.IADD R3, R3, 0x1, -R246 ;  /* 0x000000010303c824 */ /* 0x000fe200078e0af6 */
[----:B------:R1:W-:Y:S01]  /*2f40*/  STL [R1+0x2c8], R6 ;  /* 0x0002c80601007387 */ /* 0x0003e20000100800 */
[C---:B------:R-:W-:Y:S01]  /*2f50*/  IMAD R9, R246.reuse, R2, R11 ;  /* 0x00000002f6097224 */ /* 0x040fe200078e020b */
[----:B------:R-:W-:Y:S01]  /*2f60*/  IABS R2, R8 ;  /* 0x0000000800027213 */ /* 0x000fe20000000000 */
[----:B------:R-:W-:Y:S01]  /*2f70*/  @!P5 IMAD.MOV R3, RZ, RZ, -R3 ;  /* 0x000000ffff03d224 */ /* 0x000fe200078e0a03 */
[----:B------:R-:W-:Y:S01]  /*2f80*/  IABS R11, R4 ;  /* 0x00000004000b7213 */ /* 0x000fe20000000000 */
[----:B------:R-:W-:Y:S01]  /*2f90*/  IMAD.MOV R124, RZ, RZ, -R124 ;  /* 0x000000ffff7c7224 */ /* 0x000fe200078e0a7c */
[----:B------:R-:W-:-:S02]  /*2fa0*/  ISETP.GT.U32.AND P4, PT, R246, R9, PT ;  /* 0x00000009f600720c */ /* 0x000fc40003f84070 */
[----:B------:R-:W-:Y:S01]  /*2fb0*/  ISETP.GE.AND P5, PT, R8, RZ, PT ;  /* 0x000000ff0800720c */ /* 0x000fe20003fa6270 */
[----:B------:R-:W-:Y:S01]  /*2fc0*/  @!P3 IMAD.IADD R5, R5, 0x1, -R246 ;  /* 0x000000010505b824 */ /* 0x000fe200078e0af6 */
[C---:B------:R-:W-:Y:S01]  /*2fd0*/  IADD3 R8, R244.reuse, 0x31, RZ ;  /* 0x00000031f4087810 */ /* 0x040fe20007ffe0ff */
[----:B-1----:R-:W-:Y:S01]  /*2fe0*/  IMAD.MOV.U32 R6, RZ, RZ, R7 ;  /* 0x000000ffff067224 */ /* 0x002fe200078e0007 */
[----:B------:R-:W-:Y:S01]  /*2ff0*/  IADD3 R12, R244, 0x32, RZ ;  /* 0x00000032f40c7810 */ /* 0x000fe20007ffe0ff */
[----:B------:R-:W-:Y:S01]  /*3000*/  IMAD.MOV.U32 R7, RZ, RZ, R2 ;  /* 0x000000ffff077224 */ /* 0x000fe200078e0002 */
[----:B------:R-:W-:Y:S01]  /*3010*/  ISETP.GT.U32.AND P3, PT, R246, R5, PT ;  /* 0x00000005f600720c */ /* 0x000fe20003f64070 */
[----:B------:R-:W-:Y:S01]  /*3020*/  IMAD.HI.U32 R2, R230, R11, RZ ;  /* 0x0000000be6027227 */ /* 0x000fe200078e00ff */
[----:B------:R-:W-:Y:S02]  /*3030*/  IABS R15, R12 ;  /* 0x0000000c000f7213 */ /* 0x000fe40000000000 */
[----:B------:R-:W-:Y:S01]  /*3040*/  IADD3 R135, R244, 0x16b, RZ ;  /* 0x0000016bf4877810 */ /* 0x000fe20007ffe0ff */
[----:B------:R-:W-:Y:S01]  /*3050*/  @!P0 IMAD.MOV R6, RZ, RZ, -R6 ;  /* 0x000000ffff068224 */ /* 0x000fe200078e0a06 */
[----:B------:R-:W-:Y:S01]  /*3060*/  @!P4 IADD3 R9, R9, -R246, RZ ;  /* 0x800000f60909c210 */ /* 0x000fe20007ffe0ff */
[----:B------:R-:W-:Y:S01]  /*3070*/  IMAD.MOV R2, RZ, RZ, -R2 ;  /* 0x000000ffff027224 */ /* 0x000fe200078e0a02 */
[----:B------:R-:W-:Y:S01]  /*3080*/  ISETP.GE.AND P0, PT, R4, RZ, PT ;  /* 0x000000ff0400720c */ /* 0x000fe20003f06270 */
[----:B------:R-:W-:Y:S01]  /*3090*/  IMAD.HI.U32 R4, R230, R7, RZ ;  /* 0x00000007e6047227 */ /* 0x000fe200078e00ff */
[----:B------:R1:W-:Y:S01]  /*30a0*/  STL [R1+0x2c4], R6 ;  /* 0x0002c40601007387 */ /* 0x0003e20000100800 */
[----:B------:R-:W-:-:S02]  /*30b0*/  ISETP.GT.U32.AND P4, PT, R246, R9, PT ;  /* 0x00000009f600720c */ /* 0x000fc40003f84070 */
[----:B------:R-:W-:Y:S01]  /*30c0*/  @!P3 IMAD.IADD R5, R5, 0x1, -R246 ;  /* 0x000000010505b824 */ /* 0x000fe200078e0af6 */
[----:B------:R2:W-:Y:S01]  /*30d0*/  STL [R1+0x2c0], R3 ;  /* 0x0002c00301007387 */ /* 0x0005e20000100800 */
[----:B------:R-:W-:Y:S01]  /*30e0*/  IMAD.MOV R4, RZ, RZ, -R4 ;  /* 0x000000ffff047224 */ /* 0x000fe200078e0a04 */
[----:B------:R-:W-:Y:S01]  /*30f0*/  IADD3 R132, R244, 0x16c, RZ ;  /* 0x0000016cf4847810 */ /* 0x000fe20007ffe0ff */
[----:B------:R-:W-:Y:S01]  /*3100*/  IMAD.MOV.U32 R18, RZ, RZ, R5 ;  /* 0x000000ffff127224 */ /* 0x000fe200078e0005 */
[----:B------:R-:W-:Y:S01]  /*3110*/  IABS R133, R135 ;  /* 0x0000008700857213 */ /* 0x000fe20000000000 */
[----:B------:R-:W-:Y:S01]  /*3120*/  IMAD R7, R246, R4, R7 ;  /* 0x00000004f6077224 */ /* 0x000fe200078e0207 */
[----:B------:R-:W-:Y:S01]  /*3130*/  IADD3 R138, R244, 0x16d, RZ ;  /* 0x0000016df48a7810 */ /* 0x000fe20007ffe0ff */
[----:B-1----:R-:W-:Y:S01]  /*3140*/  IMAD.HI.U32 R6, R230, R13, RZ ;  /* 0x0000000de6067227 */ /* 0x002fe200078e00ff */
[C---:B------:R-:W-:Y:S02]  /*3150*/  IADD3 R143, R244.reuse, 0x171, RZ ;  /* 0x00000171f48f7810 */ /* 0x040fe40007ffe0ff */
[----:B------:R-:W-:Y:S01]  /*3160*/  IADD3 R141, R244, 0x172, RZ ;  /* 0x00000172f48d7810 */ /* 0x000fe20007ffe0ff */
[----:B--2---:R-:W-:Y:S01]  /*3170*/  IMAD R3, R246, R2, R11 ;  /* 0x00000002f6037224 */ /* 0x004fe200078e020b */
[----:B------:R-:W-:Y:S01]  /*3180*/  IABS R142, R143 ;  /* 0x0000008f008e7213 */ /* 0x000fe20000000000 */
[----:B------:R-:W-:Y:S01]  /*3190*/  IMAD.MOV R6, RZ, RZ, -R6 ;  /* 0x000000ffff067224 */ /* 0x000fe200078e0a06 */
[----:B------:R-:W-:Y:S01]  /*31a0*/  IADD3 R140, R244, 0x174, RZ ;  /* 0x00000174f48c7810 */ /* 0x000fe20007ffe0ff */
[----:B------:R-:W-:Y:S01]  /*31b0*/  @!P4 IMAD.IADD R9, R9, 0x1, -R246 ;  /* 0x000000010909c824 */ /* 0x000fe200078e0af6 */
[C---:B------:R-:W-:Y:S01]  /*31c0*/  ISETP.GT.U32.AND P3, PT, R246.reuse, R3, PT ;  /* 0x00000003f600720c */ /* 0x040fe20003f64070 */
[C---:B------:R-:W-:Y:S01]  /*31d0*/  IMAD R11, R246.reuse, R6, R13 ;  /* 0x00000006f60b7224 */ /* 0x040fe200078e020d */
[C---:B------:R-:W-:Y:S01]  /*31e0*/  ISETP.GT.U32.AND P4, PT, R246.reuse, R7, PT ;  /* 0x00000007f600720c */ /* 0x040fe20003f84070 */
[----:B------:R-:W-:Y:S01]  /*31f0*/  @!P2 IMAD.MOV R18, RZ, RZ, -R18 ;  /* 0x000000ffff12a224 */ /* 0x000fe200078e0a12 */
[----:B------:R-:W-:Y:S01]  /*3200*/  IABS R13, R8 ;  /* 0x00000008000d7213 */ /* 0x000fe20000000000 */
[----:B------:R-:W-:Y:S01]  /*3210*/  IMAD.MOV.U32 R4, RZ, RZ, R9 ;  /* 0x000000ffff047224 */ /* 0x000fe200078e0009 */
[----:B------:R-:W-:Y:S01]  /*3220*/  ISETP.GT.U32.AND P2, PT, R246, R11, PT ;  /* 0x0000000bf600720c */ /* 0x000fe20003f44070 */
[----:B------:R-:W-:Y:S01]  /*3230*/  IMAD.HI.U32 R6, R230, R19, RZ ;  /* 0x00000013e6067227 */ /* 0x000fe200078e00ff */
[----:B------:R-:W-:Y:S01]  /*3240*/  STL [R1+0x2bc], R18 ;  /* 0x0002bc1201007387 */ /* 0x000fe20000100800 */
[----:B------:R-:W-:-:S02]  /*3250*/  IADD3 R148, R244, 0x175, RZ ;  /* 0x00000175f4947810 */ /* 0x000fc40007ffe0ff */
[----:B------:R-:W-:Y:S01]  /*3260*/  IMAD.HI.U32 R2, R230, R13, RZ ;  /* 0x0000000de6027227 */ /* 0x000fe200078e00ff */
[----:B------:R-:W-:Y:S02]  /*3270*/  IADD3 R145, R244, 0x177, RZ ;  /* 0x00000177f4917810 */ /* 0x000fe40007ffe0ff */
[----:B------:R-:W-:Y:S01]  /*3280*/  @!P3 IADD3 R3, R3, -R246, RZ ;  /* 0x800000f60303b210 */ /* 0x000fe20007ffe0ff */
[----:B------:R-:W-:Y:S01]  /*3290*/  IMAD.MOV R2, RZ, RZ, -R2 ;  /* 0x000000ffff027224 */ /* 0x000fe200078e0a02 */
[----:B------:R-:W-:Y:S01]  /*32a0*/  IABS R146, R145 ;  /* 0x0000009100927213 */ /* 0x000fe20000000000 */
[--C-:B------:R-:W-:Y:S01]  /*32b0*/  @!P4 IMAD.IADD R7, R7, 0x1, -R246.reuse ;  /* 0x000000010707c824 */ /* 0x100fe200078e0af6 */
[C---:B------:R-:W-:Y:S01]  /*32c0*/  ISETP.GT.U32.AND P3, PT, R246.reuse, R3, PT ;  /* 0x00000003f600720c */ /* 0x040fe20003f64070 */
[----:B------:R-:W-:Y:S01]  /*32d0*/  IMAD R5, R246, R2, R13 ;  /* 0x00000002f6057224 */ /* 0x000fe200078e020d */
[----:B------:R-:W-:Y:S01]  /*32e0*/  IADD3 R147, R244, 0x178, RZ ;  /* 0x00000178f4937810 */ /* 0x000fe20007ffe0ff */
[----:B------:R-:W-:Y:S01]  /*32f0*/  @!P2 IMAD.IADD R11, R11, 0x1, -R246 ;  /* 0x000000010b0ba824 */ /* 0x000fe200078e0af6 */
[----:B------:R-:W-:Y:S01]  /*3300*/  ISETP.GT.U32.AND P4, PT, R246, R7, PT ;  /* 0x00000007f600720c */ /* 0x000fe20003f84070 */
[----:B------:R-:W-:Y:S01]  /*3310*/  @!P6 IMAD.MOV R4, RZ, RZ, -R4 ;  /* 0x000000ffff04e224 */ /* 0x000fe200078e0a04 */
[----:B------:R-:W-:Y:S01]  /*3320*/  ISETP.GE.AND P6, PT, R10, RZ, PT ;  /* 0x000000ff0a00720c */ /* 0x000fe20003fc6270 */
[----:B------:R-:W-:Y:S01]  /*3330*/  IMAD.HI.U32 R2, R230, R15, RZ ;  /* 0x0000000fe6027227 */ /* 0x000fe200078e00ff */
[----:B------:R-:W-:-:S02]  /*3340*/  ISETP.GT.U32.AND P2, PT, R246, R11, PT ;  /* 0x0000000bf600720c */ /* 0x000fc40003f44070 */
[----:B------:R1:W-:Y:S01]  /*3350*/  STL [R1+0x2b8], R4 ;  /* 0x0002b80401007387 */ /* 0x0003e20000100800 */
[----:B------:R-:W-:Y:S01]  /*3360*/  IMAD.MOV R6, RZ, RZ, -R6 ;  /* 0x000000ffff067224 */ /* 0x000fe200078e0a06 */
[----:B------:R-:W-:Y:S01]  /*3370*/  IADD3 R2, -R2, RZ, RZ ;  /* 0x000000ff02027210 */ /* 0x000fe20007ffe1ff */
[--C-:B------:R-:W-:Y:S01]  /*3380*/  @!P3 IMAD.IADD R3, R3, 0x1, -R246.reuse ;  /* 0x000000010303b824 */ /* 0x100fe200078e0af6 */
[----:B------:R-:W-:Y:S01]  /*3390*/  ISETP.GT.U32.AND P3, PT, R246, R5, PT ;  /* 0x00000005f600720c */ /* 0x000fe20003f64070 */
[----:B------:R-:W-:Y:S01]  /*33a0*/  IMAD.HI.U32 R137, R230, R133, RZ ;  /* 0x00000085e6897227 */ /* 0x000fe200078e00ff */
[C---:B------:R-:W-:Y:S02]  /*33b0*/  IADD3 R10, R244.reuse, 0x37, RZ ;  /* 0x00000037f40a7810 */ /* 0x040fe40007ffe0ff */
[----:B------:R-:W-:Y:S01]  /*33c0*/  IADD3 R152, R244, 0x17c, RZ ;  /* 0x0000017cf4987810 */ /* 0x000fe20007ffe0ff */
[----:B------:R-:W-:Y:S01]  /*33d0*/  @!P4 IMAD.IADD R7, R7, 0x1, -R246 ;  /* 0x000000010707c824 */ /* 0x000fe200078e0af6 */
[----:B------:R-:W-:Y:S01]  /*33e0*/  ISETP.GE.AND P4, PT, R8, RZ, PT ;  /* 0x000000ff0800720c */ /* 0x000fe20003f86270 */
[----:B-1----:R-:W-:Y:S01]  /*33f0*/  IMAD.HI.U32 R4, R230, R17, RZ ;  /* 0x00000011e6047227 */ /* 0x002fe200078e00ff */
[----:B------:R-:W-:-:S02]  /*3400*/  IADD3 R8, R244, 0x35, RZ ;  /* 0x00000035f4087810 */ /* 0x000fc40007ffe0ff */
[C---:B------:R-:W-:Y:S01]  /*3410*/  IADD3 R153, R244.reuse, 0x17d, RZ ;  /* 0x0000017df4997810 */ /* 0x040fe20007ffe0ff */
[----:B------:R-:W-:Y:S01]  /*3420*/  IMAD.MOV R4, RZ, RZ, -R4 ;  /* 0x000000ffff047224 */ /* 0x000fe200078e0a04 */
[C---:B------:R-:W-:Y:S01]  /*3430*/  IADD3 R154, R244.reuse, 0x17f, RZ ;  /* 0x0000017ff49a7810 */ /* 0x040fe20007ffe0ff */
[----:B------:R-:W-:Y:S01]  /*3440*/  IMAD.MOV.U32 R18, RZ, RZ, R3 ;  /* 0x000000ffff127224 */ /* 0x000fe200078e0003 */
[C---:B------:R-:W-:Y:S01]  /*3450*/  IADD3 R160, R244.reuse, 0x182, RZ ;  /* 0x00000182f4a07810 */ /* 0x040fe20007ffe0ff */
[--C-:B------:R-:W-:Y:S01]  /*3460*/  @!P3 IMAD.IADD R5, R5, 0x1, -R246.reuse ;  /* 0x000000010505b824 */ /* 0x100fe200078e0af6 */
[C---:B------:R-:W-:Y:S01]  /*3470*/  IADD3 R158, R244.reuse, 0x185, RZ ;  /* 0x00000185f49e7810 */ /* 0x040fe20007ffe0ff */
[----:B------:R-:W-:Y:S01]  /*3480*/  @!P2 IMAD.IADD R11, R11, 0x1, -R246 ;  /* 0x000000010b0ba824 */ /* 0x000fe200078e0af6 */
[----:B------:R-:W-:Y:S01]  /*3490*/  IADD3 R163, R244, 0x18a, RZ ;  /* 0x0000018af4a37810 */ /* 0x000fe20007ffe0ff */
[C---:B------:R-:W-:Y:S01]  /*34a0*/  IMAD R13, R246.reuse, R4, R17 ;  /* 0x00000004f60d7224 */ /* 0x040fe200078e0211 */
[----:B------:R-:W-:Y:S01]  /*34b0*/  IABS R159, R158 ;  /* 0x0000009e009f7213 */ /* 0x000fe20000000000 */
[C---:B------:R-:W-:Y:S01]  /*34c0*/  IMAD R3, R246.reuse, R6, R19 ;  /* 0x00000006f6037224 */ /* 0x040fe200078e0213 */
[----:B------:R-:W-:Y:S01]  /*34d0*/  MOV R6, R7 ;  /* 0x0000000700067202 */ /* 0x000fe20000000f00 */
[C---:B------:R-:W-:Y:S01]  /*34e0*/  IMAD R9, R246.reuse, R2, R15 ;  /* 0x00000002f6097224 */ /* 0x040fe200078e020f */
[----:B------:R-:W-:Y:S01]  /*34f0*/  IABS R2, R8 ;  /* 0x0000000800027213 */ /* 0x000fe20000000000 */
[----:B------:R-:W-:Y:S01]  /*3500*/  @!P0 IMAD.MOV R18, RZ, RZ, -R18 ;  /* 0x000000ffff128224 */ /* 0x000fe200078e0a12 */
[C---:B------:R-:W-:Y:S01]  /*3510*/  ISETP.GT.U32.AND P0, PT, R246.reuse, R5, PT ;  /* 0x00000005f600720c */ /* 0x040fe20003f04070 */
[----:B------:R-:W-:Y:S01]  /*3520*/  IMAD.MOV.U32 R4, RZ, RZ, R11 ;  /* 0x000000ffff047224 */ /* 0x000fe200078e000b */
[C---:B------:R-:W-:Y:S01]  /*3530*/  ISETP.GT.U32.AND P2, PT, R246.reuse, R13, PT ;  /* 0x0000000df600720c */ /* 0x040fe20003f44070 */
[----:B------:R-:W-:Y:S01]  /*3540*/  @!P5 IMAD.MOV R6, RZ, RZ, -R6 ;  /* 0x000000ffff06d224 */ /* 0x000fe200078e0a06 */
[C---:B------:R-:W-:Y:S01]  /*3550*/  ISETP.GT.U32.AND P3, PT, R246.reuse, R9, PT ;  /* 0x00000009f600720c */ /* 0x040fe20003f64070 */
[----:B------:R-:W-:Y:S01]  /*3560*/  @!P6 IMAD.MOV R4, RZ, RZ, -R4 ;  /* 0x000000ffff04e224 */ /* 0x000fe200078e0a04 */
[----:B------:R-:W-:Y:S01]  /*3570*/  ISETP.GT.U32.AND P6, PT, R246, R3, PT ;  /* 0x00000003f600720c */ /* 0x000fe20003fc4070 */
[----:B------:R-:W-:Y:S01]  /*3580*/  IMAD.MOV.U32 R7, RZ, RZ, R2 ;  /* 0x000000ffff077224 */ /* 0x000fe200078e0002 */
[----:B------:R-:W-:Y:S01]  /*3590*/  STL [R1+0x2b4], R18 ;  /* 0x0002b41201007387 */ /* 0x000fe20000100800 */
[----:B------:R-:W-:Y:S01]  /*35a0*/  ISETP.GE.AND P5, PT, R12, RZ, PT ;  /* 0x000000ff0c00720c */ /* 0x000fe20003fa6270 */
[----:B------:R-:W-:Y:S01]  /*35b0*/  IMAD.MOV R137, RZ, RZ, -R137 ;  /* 0x000000ffff897224 */ /* 0x000fe200078e0a89 */
[----:B------:R-:W-:Y:S01]  /*35c0*/  IADD3 R12, R244, 0x38, RZ ;  /* 0x00000038f40c7810 */ /* 0x000fe20007ffe0ff */
[----:B------:R1:W-:Y:S01]  /*35d0*/  STL [R1+0x2b0], R6 ;  /* 0x0002b00601007387 */ /* 0x0003e20000100800 */
[----:B------:R-:W-:Y:S01]  /*35e0*/  IMAD.HI.U32 R2, R230, R7, RZ ;  /* 0x00000007e6027227 */ /* 0x000fe200078e00ff */
[----:B------:R-:W-:-:S02]  /*35f0*/  IABS R173, R163 ;  /* 0x000000a300ad7213 */ /* 0x000fc40000000000 */
[----:B------:R-:W-:Y:S01]  /*3600*/  @!P2 IADD3 R13, R13, -R246, RZ ;  /* 0x800000f60d0da210 */ /* 0x000fe20007ffe0ff */
[----:B------:R-:W-:Y:S01]  /*3610*/  @!P0 IMAD.IADD R5, R5, 0x1, -R246 ;  /* 0x0000000105058824 */ /* 0x000fe200078e0af6 */
[----:B------:R2:W-:Y:S01]  /*3620*/  STL [R1+0x2ac], R4 ;  /* 0x0002ac0401007387 */ /* 0x0005e20000100800 */
[----:B------:R-:W-:Y:S01]  /*3630*/  IMAD.MOV R2, RZ, RZ, -R2 ;  /* 0x000000ffff027224 */ /* 0x000fe200078e0a02 */
[----:B------:R-:W-:Y:S01]  /*3640*/  ISETP.GE.AND P0, PT, R14, RZ, PT ;  /* 0x000000ff0e00720c */ /* 0x000fe20003f06270 */
[--C-:B------:R-:W-:Y:S01]  /*3650*/  @!P3 IMAD.IADD R9, R9, 0x1, -R246.reuse ;  /* 0x000000010909b824 */ /* 0x100fe200078e0af6 */
[----:B-1----:R-:W-:Y:S01]  /*3660*/  IADD3 R6, R244, 0x36, RZ ;  /* 0x00000036f4067810 */ /* 0x002fe20007ffe0ff */
[----:B------:R-:W-:Y:S01]  /*3670*/  @!P6 IMAD.IADD R3, R3, 0x1, -R246 ;  /* 0x000000010303e824 */ /* 0x000fe200078e0af6 */
[----:B------:R-:W-:Y:S01]  /*3680*/  ISETP.GT.U32.AND P6, PT, R246, R13, PT ;  /* 0x0000000df600720c */ /* 0x000fe20003fc4070 */
[----:B------:R-:W-:Y:S01]  /*3690*/  IMAD.HI.U32 R144, R230, R142, RZ ;  /* 0x0000008ee6907227 */ /* 0x000fe200078e00ff */
[----:B------:R-:W-:-:S02]  /*36a0*/  IABS R11, R6 ;  /* 0x00000006000b7213 */ /* 0x000fc40000000000 */
[----:B------:R-:W-:Y:S01]  /*36b0*/  ISETP.GT.U32.AND P2, PT, R246, R9, PT ;  /* 0x00000009f600720c */ /* 0x000fe20003f44070 */
[----:B--2---:R-:W-:Y:S01]  /*36c0*/  IMAD.MOV.U32 R4, RZ, RZ, R5 ;  /* 0x000000ffff047224 */ /* 0x004fe200078e0005 */
[----:B------:R-:W-:Y:S01]  /*36d0*/  IADD3 R14, R244, 0x39, RZ ;  /* 0x00000039f40e7810 */ /* 0x000fe20007ffe0ff */
[----:B------:R-:W-:Y:S01]  /*36e0*/  IMAD R5, R246, R2, R7 ;  /* 0x00000002f6057224 */ /* 0x000fe200078e0207 */
[----:B------:R-:W-:Y:S01]  /*36f0*/  IABS R15, R12 ;  /* 0x0000000c000f7213 */ /* 0x000fe20000000000 */
[----:B------:R-:W-:Y:S01]  /*3700*/  IMAD.HI.U32 R2, R230, R11, RZ ;  /* 0x0000000be6027227 */ /* 0x000fe200078e00ff */
[----:B------:R-:W-:Y:S02]  /*3710*/  ISETP.GE.AND P3, PT, R16, RZ, PT ;  /* 0x000000ff1000720c */ /* 0x000fe40003f66270 */
[----:B------:R-:W-:Y:S01]  /*3720*/  IABS R17, R14 ;  /* 0x0000000e00117213 */ /* 0x000fe20000000000 */
[----:B------:R-:W-:Y:S01]  /*3730*/  IMAD.MOV R2, RZ, RZ, -R2 ;  /* 0x000000ffff027224 */ /* 0x000fe200078e0a02 */
[----:B------:R-:W-:Y:S01]  /*3740*/  IADD3 R169, R244, 0x18d, RZ ;  /* 0x0000018df4a97810 */ /* 0x000fe20007ffe0ff */
[----:B------:R-:W-:Y:S01]  /*3750*/  @!P4 IMAD.MOV R4, RZ, RZ, -R4 ;  /* 0x000000ffff04c224 */ /* 0x000fe200078e0a04 */
[C---:B------:R-:W-:Y:S01]  /*3760*/  ISETP.GT.U32.AND P4, PT, R246.reuse, R3, PT ;  /* 0x00000003f600720c */ /* 0x040fe20003f84070 */
[C---:B------:R-:W-:Y:S01]  /*3770*/  IMAD R7, R246.reuse, R2, R11 ;  /* 0x00000002f6077224 */ /* 0x040fe200078e020b */
[----:B------:R-:W-:Y:S01]  /*3780*/  IABS R167, R169 ;  /* 0x000000a900a77213 */ /* 0x000fe20000000000 */
[--C-:B------:R-:W-:Y:S01]  /*3790*/  @!P6 IMAD.IADD R13, R13, 0x1, -R246.reuse ;  /* 0x000000010d0de824 */ /* 0x100fe200078e0af6 */
[----:B------:R1:W-:Y:S01]  /*37a0*/  STL [R1+0x2a8], R4 ;  /* 0x0002a80401007387 */ /* 0x0003e20000100800 */
[----:B------:R-:W-:Y:S01]  /*37b0*/  @!P2 IMAD.IADD R9, R9, 0x1, -R246 ;  /* 0x000000010909a824 */ /* 0x000fe200078e0af6 */
[C---:B------:R-:W-:Y:S01]  /*37c0*/  ISETP.GT.U32.AND P6, PT, R246.reuse, R7, PT ;  /* 0x00000007f600720c */ /* 0x040fe20003fc4070 */
[----:B------:R-:W-:Y:S01]  /*37d0*/  @!P0 IMAD.MOV R13, RZ, RZ, -R13 ;  /* 0x000000ffff0d8224 */ /* 0x000fe200078e0a0d */
[----:B------:R-:W-:Y:S01]  /*37e0*/  ISETP.GT.U32.AND P2, PT, R246, R5, PT ;  /* 0x00000005f600720c */ /* 0x000fe20003f44070 */
[----:B------:R-:W-:Y:S01]  /*37f0*/  IMAD.MOV.U32 R16, RZ, RZ, R9 ;  /* 0x000000ffff107224 */ /* 0x000fe200078e0009 */
[C---:B------:R-:W-:Y:S01]  /*3800*/  IADD3 R170, R244.reuse, 0x18e, RZ ;  /* 0x0000018ef4aa7810 */ /* 0x040fe20007ffe0ff */
[----:B------:R-:W-:Y:S01]  /*3810*/  IMAD.MOV R144, RZ, RZ, -R144 ;  /* 0x000000ffff907224 */ /* 0x000fe200078e0a90 */
[----:B------:R-:W-:Y:S01]  /*3820*/  IADD3 R171, R244, 0x18f, RZ ;  /* 0x0000018ff4ab7810 */ /* 0x000fe20007ffe0ff */
[----:B------:R-:W-:Y:S01]  /*3830*/  @!P5 IMAD.MOV R16, RZ, RZ, -R16 ;  /* 0x000000ffff10d224 */ /* 0x000fe200078e0a10 */
[----:B-1----:R-:W-:Y:S01]  /*3840*/  IABS R4, R10 ;  /* 0x0000000a00047213 */ /* 0x002fe20000000000 */
[----:B------:R-:W-:Y:S01]  /*3850*/  IMAD.HI.U32 R149, R230, R146, RZ ;  /* 0x00000092e6957227 */ /* 0x000fe200078e00ff */
[----:B------:R-:W-:-:S02]  /*3860*/  @!P4 IADD3 R3, R3, -R246, RZ ;  /* 0x800000f60303c210 */ /* 0x000fc40007ffe0ff */
[----:B------:R-:W-:Y:S01]  /*3870*/  ISETP.GE.AND P4, PT, R8, RZ, PT ;  /* 0x000000ff0800720c */ /* 0x000fe20003f86270 */
[----:B------:R-:W-:Y:S01]  /*3880*/  IMAD.MOV.U32 R11, RZ, RZ, R4 ;  /* 0x000000ffff0b7224 */ /* 0x000fe200078e0004 */
[----:B------:R-:W-:Y:S01]  /*3890*/  MOV R8, R3 ;  /* 0x0000000300087202 */ /* 0x000fe20000000f00 */
[----:B------:R-:W-:Y:S01]  /*38a0*/  @!P6 IMAD.IADD R7, R7, 0x1, -R246 ;  /* 0x000000010707e824 */ /* 0x000fe200078e0af6 */
[----:B------:R1:W-:Y:S01]  /*38b0*/  STL [R1+0x2a4], R16 ;  /* 0x0002a41001007387 */ /* 0x0003e20000100800 */
[----:B------:R-:W-:Y:S01]  /*38c0*/  IMAD.HI.U32 R2, R230, R11, RZ ;  /* 0x0000000be6027227 */ /* 0x000fe200078e00ff */
[----:B------:R-:W-:Y:S02]  /*38d0*/  IADD3 R149, -R149, RZ, RZ ;  /* 0x000000ff95957210 */ /* 0x000fe40007ffe1ff */
[----:B------:R-:W-:Y:S01]  /*38e0*/  ISETP.GT.U32.AND P6, PT, R246, R7, PT ;  /* 0x00000007f600720c */ /* 0x000fe20003fc4070 */
[----:B------:R-:W-:Y:S01]  /*38f0*/  IMAD.HI.U32 R4, R230, R15, RZ ;  /* 0x0000000fe6047227 */ /* 0x000fe200078e00ff */
[----:B------:R2:W-:Y:S01]  /*3900*/  STL [R1+0x2a0], R13 ;  /* 0x0002a00d01007387 */ /* 0x0005e20000100800 */
[----:B------:R-:W-:-:S02]  /*3910*/  IABS R166, R170 ;  /* 0x000000aa00a67213 */ /* 0x000fc40000000000 */
[----:B------:R-:W-:Y:S01]  /*3920*/  @!P2 IMAD.IADD R5, R5, 0x1, -R246 ;  /* 0x000000010505a824 */ /* 0x000fe200078e0af6 */
[----:B------:R-:W-:Y:S01]  /*3930*/  ISETP.GE.AND P2, PT, R6, RZ, PT ;  /* 0x000000ff0600720c */ /* 0x000fe20003f46270 */
[----:B------:R-:W-:Y:S01]  /*3940*/  IMAD.MOV R2, RZ, RZ, -R2 ;  /* 0x000000ffff027224 */ /* 0x000fe200078e0a02 */
[----:B-1----:R-:W-:Y:S01]  /*3950*/  IADD3 R16, R244, 0x3e, RZ ;  /* 0x0000003ef4107810 */ /* 0x002fe20007ffe0ff */
[----:B------:R-:W-:Y:S01]  /*3960*/  IMAD.HI.U32 R6, R230, R17, RZ ;  /* 0x00000011e6067227 */ /* 0x000fe200078e00ff */
[----:B------:R-:W-:Y:S02]  /*3970*/  ISETP.GT.U32.AND P5, PT, R246, R5, PT ;  /* 0x00000005f600720c */ /* 0x000fe40003fa4070 */
[----:B------:R-:W-:Y:S01]  /*3980*/  IABS R165, R171 ;  /* 0x000000ab00a57213 */ /* 0x000fe20000000000 */
[----:B------:R-:W-:Y:S01]  /*3990*/  IMAD.MOV R4, RZ, RZ, -R4 ;  /* 0x000000ffff047224 */ /* 0x000fe200078e0a04 */
[----:B------:R-:W-:Y:S01]  /*39a0*/  IADD3 R179, R244, 0x19c, RZ ;  /* 0x0000019cf4b37810 */ /* 0x000fe20007ffe0ff */
[----:B------:R-:W-:Y:S01]  /*39b0*/  IMAD R9, R246, R2, R11 ;  /* 0x00000002f6097224 */ /* 0x000fe200078e020b */
[C---:B------:R-:W-:Y:S01]  /*39c0*/  IADD3 R184, R244.reuse, 0x1d2, RZ ;  /* 0x000001d2f4b87810 */ /* 0x040fe20007ffe0ff */
[----:B------:R-:W-:Y:S01]  /*39d0*/  IMAD.MOV R6, RZ, RZ, -R6 ;  /* 0x000000ffff067224 */ /* 0x000fe200078e0a06 */
[----:B------:R-:W-:Y:S01]  /*39e0*/  IADD3 R185, R244, 0x1d3, RZ ;  /* 0x000001d3f4b97810 */ /* 0x000fe20007ffe0ff */
[C---:B------:R-:W-:Y:S01]  /*39f0*/  IMAD R11, R246.reuse, R4, R15 ;  /* 0x00000004f60b7224 */ /* 0x040fe200078e020f */
[C---:B------:R-:W-:Y:S01]  /*3a00*/  ISETP.GT.U32.AND P0, PT, R246.reuse, R9, PT ;  /* 0x00000009f600720c */ /* 0x040fe20003f04070 */
[----:B------:R-:W-:Y:S01]  /*3a10*/  IMAD R3, R246, R6, R17 ;  /* 0x00000006f6037224 */ /* 0x000fe200078e0211 */
[----:B------:R-:W-:Y:S01]  /*3a20*/  IADD3 R6, R244, 0x3a, RZ ;  /* 0x0000003af4067810 */ /* 0x000fe20007ffe0ff */
[----:B------:R-:W-:Y:S01]  /*3a30*/  @!P3 IMAD.MOV R8, RZ, RZ, -R8 ;  /* 0x000000ffff08b224 */ /* 0x000fe200078e0a08 */
[C---:B------:R-:W-:Y:S01]  /*3a40*/  ISETP.GT.U32.AND P3, PT, R246.reuse, R11, PT ;  /* 0x0000000bf600720c */ /* 0x040fe20003f64070 */
[--C-:B------:R-:W-:Y:S01]  /*3a50*/  @!P6 IMAD.IADD R7, R7, 0x1, -R246.reuse ;  /* 0x000000010707e824 */ /* 0x100fe200078e0af6 */
[----:B------:R-:W-:Y:S01]  /*3a60*/  ISETP.GT.U32.AND P6, PT, R246, R3, PT ;  /* 0x00000003f600720c */ /* 0x000fe20003fc4070 */
[----:B------:R-:W-:Y:S01]  /*3a70*/  @!P5 IMAD.IADD R5, R5, 0x1, -R246 ;  /* 0x000000010505d824 */ /* 0x000fe200078e0af6 */
[----:B--2---:R-:W-:Y:S01]  /*3a80*/  IABS R13, R6 ;  /* 0x00000006000d7213 */ /* 0x004fe20000000000 */
[----:B------:R1:W-:Y:S01]  /*3a90*/  STL [R1+0x29c], R8 ;  /* 0x00029c0801007387 */ /* 0x0003e20000100800 */
[----:B------:R-:W-:Y:S01]  /*3aa0*/  ISETP.GE.AND P5, PT, R10, RZ, PT ;  /* 0x000000ff0a00720c */ /* 0x000fe20003fa6270 */
[----:B------:R-:W-:Y:S01]  /*3ab0*/  IMAD.MOV.U32 R4, RZ, RZ, R5 ;  /* 0x000000ffff047224 */ /* 0x000fe200078e0005 */
[----:B------:R-:W-:Y:S01]  /*3ac0*/  IADD3 R10, R244, 0x3c, RZ ;  /* 0x0000003cf40a7810 */ /* 0x000fe20007ffe0ff */
[----:B------:R-:W-:Y:S01]  /*3ad0*/  IMAD.HI.U32 R2, R230, R13, RZ ;  /* 0x0000000de6027227 */ /* 0x000fe200078e00ff */
[----:B------:R-:W-:-:S02]  /*3ae0*/  IADD3 R189, R244, 0x1d7, RZ ;  /* 0x000001d7f4bd7810 */ /* 0x000fc40007ffe0ff */
[----:B------:R-:W-:Y:S01]  /*3af0*/  IABS R17, R10 ;  /* 0x0000000a00117213 */ /* 0x000fe20000000000 */
[--C-:B------:R-:W-:Y:S01]  /*3b00*/  @!P3 IMAD.IADD R11, R11, 0x1, -R246.reuse ;  /* 0x000000010b0bb824 */ /* 0x100fe200078e0af6 */
[----:B------:R-:W-:Y:S01]  /*3b10*/  IADD3 R5, -R2, RZ, RZ ;  /* 0x000000ff02057210 */ /* 0x000fe20007ffe1ff */
[--C-:B------:R-:W-:Y:S01]  /*3b20*/  @!P0 IMAD.IADD R9, R9, 0x1, -R246.reuse ;  /* 0x0000000109098824 */ /* 0x100fe200078e0af6 */
[----:B-1----:R-:W-:Y:S01]  /*3b30*/  IADD3 R8, R244, 0x3b, RZ ;  /* 0x0000003bf4087810 */ /* 0x002fe20007ffe0ff */
[----:B------:R-:W-:Y:S01]  /*3b40*/  @!P6 IMAD.IADD R3, R3, 0x1, -R246 ;  /* 0x000000010303e824 */ /* 0x000fe200078e0af6 */
[C---:B------:R-:W-:Y:S01]  /*3b50*/  ISETP.GT.U32.AND P6, PT, R246.reuse, R11, PT ;  /* 0x0000000bf600720c */ /* 0x040fe20003fc4070 */
[C---:B------:R-:W-:Y:S01]  /*3b60*/  IMAD R5, R246.reuse, R5, R13 ;  /* 0x00000005f6057224 */ /* 0x040fe200078e020d */
[----:B------:R-:W-:Y:S01]  /*3b70*/  IABS R15, R8 ;  /* 0x00000008000f7213 */ /* 0x000fe20000000000 */
[----:B------:R-:W-:Y:S01]  /*3b80*/  @!P4 IMAD.MOV R4, RZ, RZ, -R4 ;  /* 0x000000ffff04c224 */ /* 0x000fe200078e0a04 */
[C---:B------:R-:W-:Y:S01]  /*3b90*/  ISETP.GT.U32.AND P3, PT, R246.reuse, R9, PT ;  /* 0x00000009f600720c */ /* 0x040fe20003f64070 */
[----:B------:R-:W-:Y:S01]  /*3ba0*/  IMAD.MOV.U32 R18, RZ, RZ, R7 ;  /* 0x000000ffff127224 */ /* 0x000fe200078e0007 */
[----:B------:R-:W-:Y:S01]  /*3bb0*/  ISETP.GT.U32.AND P4, PT, R246, R3, PT ;  /* 0x00000003f600720c */ /* 0x000fe20003f84070 */
[----:B------:R-:W-:Y:S01]  /*3bc0*/  IMAD.HI.U32 R2, R230, R15, RZ ;  /* 0x0000000fe6027227 */ /* 0x000fe200078e00ff */
[----:B------:R-:W-:Y:S01]  /*3bd0*/  ISETP.GE.AND P0, PT, R12, RZ, PT ;  /* 0x000000ff0c00720c */ /* 0x000fe20003f06270 */
[----:B------:R1:W-:Y:S01]  /*3be0*/  STL [R1+0x298], R4 ;  /* 0x0002980401007387 */ /* 0x0003e20000100800 */
[C---:B------:R-:W-:Y:S01]  /*3bf0*/  IADD3 R12, R244.reuse, 0x3d, RZ ;  /* 0x0000003df40c7810 */ /* 0x040fe20007ffe0ff */
[----:B------:R-:W-:Y:S01]  /*3c00*/  IMAD.MOV R2, RZ, RZ, -R2 ;  /* 0x000000ffff027224 */ /* 0x000fe200078e0a02 */
[----:B------:R-:W-:Y:S01]  /*3c10*/  IADD3 R188, R244, 0x1da, RZ ;  /* 0x000001daf4bc7810 */ /* 0x000fe20007ffe0ff */
[--C-:B------:R-:W-:Y:S01]  /*3c20*/  @!P6 IMAD.IADD R11, R11, 0x1, -R246.reuse ;  /* 0x000000010b0be824 */ /* 0x100fe200078e0af6 */
[----:B------:R-:W-:Y:S01]  /*3c30*/  IABS R19, R12 ;  /* 0x0000000c00137213 */ /* 0x000fe20000000000 */
[----:B------:R-:W-:Y:S01]  /*3c40*/  IMAD R13, R246, R2, R15 ;  /* 0x00000002f60d7224 */ /* 0x000fe200078e020f */
[----:B------:R-:W-:Y:S01]  /*3c50*/  IADD3 R190, R244, 0x1db, RZ ;  /* 0x000001dbf4be7810 */ /* 0x000fe20007ffe0ff */
[----:B------:R-:W-:Y:S01]  /*3c60*/  @!P3 IMAD.IADD R9, R9, 0x1, -R246 ;  /* 0x000000010909b824 */ /* 0x000fe200078e0af6 */
[----:B------:R-:W-:Y:S01]  /*3c70*/  ISETP.GT.U32.AND P3, PT, R246, R5, PT ;  /* 0x00000005f600720c */ /* 0x000fe20003f64070 */
[----:B------:R-:W-:Y:S01]  /*3c80*/  IMAD.HI.U32 R2, R230, R17, RZ ;  /* 0x00000011e6027227 */ /* 0x000fe200078e00ff */
[----:B------:R-:W-:-:S02]  /*3c90*/  ISETP.GT.U32.AND P6, PT, R246, R13, PT ;  /* 0x0000000df600720c */ /* 0x000fc40003fc4070 */
[----:B-1----:R-:W-:Y:S01]  /*3ca0*/  IABS R4, R16 ;  /* 0x0000001000047213 */ /* 0x002fe20000000000 */
[----:B------:R-:W-:Y:S01]  /*3cb0*/  @!P4 IMAD.IADD R3, R3, 0x1, -R246 ;  /* 0x000000010303c824 */ /* 0x000fe200078e0af6 */
[----:B------:R-:W-:Y:S01]  /*3cc0*/  ISETP.GE.AND P4, PT, R14, RZ, PT ;  /* 0x000000ff0e00720c */ /* 0x000fe20003f86270 */
[----:B------:R-:W-:Y:S01]  /*3cd0*/  IMAD.MOV R15, RZ, RZ, -R2 ;  /* 0x000000ffff0f7224 */ /* 0x000fe200078e0a02 */
[----:B------:R-:W-:Y:S01]  /*3ce0*/  @!P5 IADD3 R9, -R9, RZ, RZ ;  /* 0x000000ff0909d210 */ /* 0x000fe20007ffe1ff */
[----:B------:R-:W-:Y:S01]  /*3cf0*/  IMAD.HI.U32 R2, R230, R19, RZ ;  /* 0x00000013e6027227 */ /* 0x000fe200078e00ff */
[C---:B------:R-:W-:Y:S02]  /*3d00*/  IADD3 R198, R244.reuse, 0x1e1, RZ ;  /* 0x000001e1f4c67810 */ /* 0x040fe40007ffe0ff */
[----:B------:R-:W-:Y:S01]  /*3d10*/  IADD3 R202, R244, 0x1e7, RZ ;  /* 0x000001e7f4ca7810 */ /* 0x000fe20007ffe0ff */
[----:B------:R-:W-:Y:S01]  /*3d20*/  IMAD R15, R246, R15, R17 ;  /* 0x0000000ff60f7224 */ /* 0x000fe200078e0211 */
[----:B------:R-:W-:Y:S01]  /*3d30*/  @!P3 IADD3 R5, R5, -R246, RZ ;  /* 0x800000f60505b210 */ /* 0x000fe20007ffe0ff */
[----:B------:R-:W-:Y:S01]  /*3d40*/  @!P6 IMAD.IADD R13, R13, 0x1, -R246 ;  /* 0x000000010d0de824 */ /* 0x000fe200078e0af6 */
[----:B------:R-:W-:Y:S01]  /*3d50*/  ISETP.GE.AND P3, PT, R6, RZ, PT ;  /* 0x000000ff0600720c */ /* 0x000fe20003f66270 */
[----:B------:R-:W-:Y:S01]  /*3d60*/  IMAD.MOV.U32 R7, RZ, RZ, R4 ;  /* 0x000000ffff077224 */ /* 0x000fe200078e0004 */
[C---:B------:R-:W-:Y:S01]  /*3d70*/  ISETP.GT.U32.AND P5, PT, R246.reuse, R15, PT ;  /* 0x0000000ff600720c */ /* 0x040fe20003fa4070 */
[----:B------:R-:W-:Y:S01]  /*3d80*/  IMAD.MOV R4, RZ, RZ, -R2 ;  /* 0x000000ffff047224 */ /* 0x000fe200078e0a02 */
[----:B------:R-:W-:Y:S01]  /*3d90*/  ISETP.GT.U32.AND P6, PT, R246, R13, PT ;  /* 0x0000000df600720c */ /* 0x000fe20003fc4070 */
[----:B------:R-:W-:Y:S01]  /*3da0*/  IMAD.MOV.U32 R6, RZ, RZ, R11 ;  /* 0x000000ffff067224 */ /* 0x000fe200078e000b */
[----:B------:R-:W-:Y:S01]  /*3db0*/  IABS R197, R198 ;  /* 0x000000c600c57213 */ /* 0x000fe20000000000 */
[----:B------:R-:W-:Y:S01]  /*3dc0*/  IMAD.MOV.U32 R2, RZ, RZ, R3 ;  /* 0x000000ffff027224 */ /* 0x000fe200078e0003 */
[----:B------:R-:W-:Y:S01]  /*3dd0*/  IADD3 R210, R244, 0x1ef, RZ ;  /* 0x000001eff4d27810 */ /* 0x000fe20007ffe0ff */
[----:B------:R-:W-:Y:S01]  /*3de0*/  @!P2 IMAD.MOV R18, RZ, RZ, -R18 ;  /* 0x000000ffff12a224 */ /* 0x000fe200078e0a12 */
[----:B------:R-:W-:Y:S01]  /*3df0*/  ISETP.GT.U32.AND P2, PT, R246, R5, PT ;  /* 0x00000005f600720c */ /* 0x000fe20003f44070 */
[----:B------:R-:W-:Y:S01]  /*3e00*/  @!P0 IMAD.MOV R6, RZ, RZ, -R6 ;  /* 0x000000ffff068224 */ /* 0x000fe200078e0a06 */
[----:B------:R-:W-:Y:S01]  /*3e10*/  ISETP.GE.AND P0, PT, R8, RZ, PT ;  /* 0x000000ff0800720c */ /* 0x000fe20003f06270 */
[----:B------:R-:W-:Y:S01]  /*3e20*/  @!P4 IMAD.MOV R2, RZ, RZ, -R2 ;  /* 0x000000ffff02c224 */ /* 0x000fe200078e0a02 */
[----:B------:R-:W-:Y:S01]  /*3e30*/  STL [R1+0x294], R18 ;  /* 0x0002941201007387 */ /* 0x000fe20000100800 */
[----:B------:R-:W-:Y:S01]  /*3e40*/  IMAD R3, R246, R4, R19 ;  /* 0x00000004f6037224 */ /* 0x000fe200078e0213 */
[----:B------:R-:W-:Y:S01]  /*3e50*/  ISETP.GE.AND P4, PT, R10, RZ, PT ;  /* 0x000000ff0a00720c */ /* 0x000fe20003f86270 */
[--C-:B------:R-:W-:Y:S01]  /*3e60*/  @!P6 IMAD.IADD R13, R13, 0x1, -R246.reuse ;  /* 0x000000010d0de824 */ /* 0x100fe200078e0af6 */
[----:B------:R1:W-:Y:S01]  /*3e70*/  STL [R1+0x290], R9 ;  /* 0x0002900901007387 */ /* 0x0003e20000100800 */
[----:B------:R-:W-:Y:S01]  /*3e80*/  @!P5 IMAD.IADD R15, R15, 0x1, -R246 ;  /* 0x000000010f0fd824 */ /* 0x000fe200078e0af6 */
[----:B------:R-:W-:Y:S01]  /*3e90*/  ISETP.GT.U32.AND P6, PT, R246, R3, PT ;  /* 0x00000003f600720c */ /* 0x000fe20003fc4070 */
[----:B------:R-:W-:Y:S01]  /*3ea0*/  IMAD.HI.U32 R164, R230, R173, RZ ;  /* 0x000000ade6a47227 */ /* 0x000fe200078e00ff */
[----:B------:R2:W-:Y:S01]  /*3eb0*/  STL [R1+0x28c], R6 ;  /* 0x00028c0601007387 */ /* 0x0005e20000100800 */
[----:B------:R-:W-:-:S02]  /*3ec0*/  IADD3 R10, R244, 0x41, RZ ;  /* 0x00000041f40a7810 */ /* 0x000fc40007ffe0ff */
[----:B------:R-:W-:Y:S01]  /*3ed0*/  ISETP.GT.U32.AND P5, PT, R246, R15, PT ;  /* 0x0000000ff600720c */ /* 0x000fe20003fa4070 */
[----:B------:R3:W-:Y:S01]  /*3ee0*/  STL [R1+0x288], R2 ;  /* 0x0002880201007387 */ /* 0x0007e20000100800 */
[--C-:B------:R-:W-:Y:S01]  /*3ef0*/  @!P2 IMAD.IADD R5, R5, 0x1, -R246.reuse ;  /* 0x000000010505a824 */ /* 0x100fe200078e0af6 */
[----:B------:R-:W-:Y:S01]  /*3f00*/  ISETP.GE.AND P2, PT, R12, RZ, PT ;  /* 0x000000ff0c00720c */ /* 0x000fe20003f46270 */
[----:B-1----:R-:W-:Y:S01]  /*3f10*/  IMAD.MOV.U32 R9, RZ, RZ, R13 ;  /* 0x000000ffff097224 */ /* 0x002fe200078e000d */
[----:B------:R-:W-:Y:S01]  /*3f20*/  IABS R11, R10 ;  /* 0x0000000a000b7213 */ /* 0x000fe20000000000 */
[----:B------:R-:W-:Y:S01]  /*3f30*/  IMAD.MOV.U32 R8, RZ, RZ, R5 ;  /* 0x000000ffff087224 */ /* 0x000fe200078e0005 */
[C---:B--2---:R-:W-:Y:S01]  /*3f40*/  IADD3 R6, R244.reuse, 0x3f, RZ ;  /* 0x0000003ff4067810 */ /* 0x044fe20007ffe0ff */
[----:B------:R-:W-:Y:S01]  /*3f50*/  @!P0 IMAD.MOV R9, RZ, RZ, -R9 ;  /* 0x000000ffff098224 */ /* 0x000fe200078e0a09 */
[----:B------:R-:W-:Y:S01]  /*3f60*/  IADD3 R211, R244, 0x1f0, RZ ;  /* 0x000001f0f4d37810 */ /* 0x000fe20007ffe0ff */
[----:B------:R-:W-:Y:S01]  /*3f70*/  @!P6 IMAD.IADD R3, R3, 0x1, -R246 ;  /* 0x000000010303e824 */ /* 0x000fe200078e0af6 */
[----:B------:R-:W-:Y:S01]  /*3f80*/  IABS R4, R6 ;  /* 0x0000000600047213 */ /* 0x000fe20000000000 */
[----:B---3--:R-:W-:Y:S01]  /*3f90*/  IMAD.HI.U32 R2, R230, R7, RZ ;  /* 0x00000007e6027227 */ /* 0x008fe200078e00ff */
[----:B------:R-:W-:-:S02]  /*3fa0*/  IADD3 R218, R244, 0x1f1, RZ ;  /* 0x000001f1f4da7810 */ /* 0x000fc40007ffe0ff */
[----:B------:R-:W-:Y:S01]  /*3fb0*/  MOV R5, R4 ;  /* 0x0000000400057202 */ /* 0x000fe20000000f00 */
[----:B------:R-:W-:Y:S01]  /*3fc0*/  IMAD.MOV R2, RZ, RZ, -R2 ;  /* 0x000000ffff027224 */ /* 0x000fe200078e0a02 */
[----:B------:R-:W-:Y:S01]  /*3fd0*/  ISETP.GT.U32.AND P6, PT, R246, R3, PT ;  /* 0x00000003f600720c */ /* 0x000fe20003fc4070 */
[----:B------:R-:W-:Y:S01]  /*3fe0*/  @!P3 IMAD.MOV R8, RZ, RZ, -R8 ;  /* 0x000000ffff08b224 */ /* 0x000fe200078e0a08 */
[----:B------:R-:W-:Y:S01]  /*3ff0*/  ISETP.GE.AND P3, PT, R16, RZ, PT ;  /* 0x000000ff1000720c */ /* 0x000fe20003f66270 */
[----:B------:R-:W-:Y:S01]  /*4000*/  IMAD R7, R246, R2, R7 ;  /* 0x00000002f6077224 */ /* 0x000fe200078e0207 */
[----:B------:R-:W-:Y:S01]  /*4010*/  IABS R209, R211 ;  /* 0x000000d300d17213 */ /* 0x000fe20000000000 */
[----:B------:R-:W-:Y:S01]  /*4020*/  @!P5 IMAD.IADD R15, R15, 0x1, -R246 ;  /* 0x000000010f0fd824 */ /* 0x000fe200078e0af6 */
[----:B------:R1:W-:Y:S01]  /*4030*/  STL [R1+0x284], R8 ;  /* 0x0002840801007387 */ /* 0x0003e20000100800 */
[----:B------:R-:W-:Y:S01]  /*4040*/  IMAD.HI.U32 R2, R230, R5, RZ ;  /* 0x00000005e6027227 */ /* 0x000fe200078e00ff */
[----:B------:R-:W-:-:S02]  /*4050*/  ISETP.GT.U32.AND P0, PT, R246, R7, PT ;  /* 0x00000007f600720c */ /* 0x000fc40003f04070 */
[----:B------:R-:W-:Y:S01]  /*4060*/  MOV R12, R15 ;  /* 0x0000000f000c7202 */ /* 0x000fe20000000f00 */
[----:B------:R-:W-:Y:S01]  /*4070*/  IMAD.MOV R2, RZ, RZ, -R2 ;  /* 0x000000ffff027224 */ /* 0x000fe200078e0a02 */
[----:B------:R2:W-:Y:S01]  /*4080*/  STL [R1+0x280], R9 ;  /* 0x0002800901007387 */ /* 0x0005e20000100800 */
[----:B------:R-:W-:Y:S01]  /*4090*/  @!P6 IMAD.IADD R3, R3, 0x1, -R246 ;  /* 0x000000010303e824 */ /* 0x000fe200078e0af6 */
[----:B------:R-:W-:Y:S01]  /*40a0*/  ISETP.GE.AND P5, PT, R6, RZ, PT ;  /* 0x000000ff0600720c */ /* 0x000fe20003fa6270 */
[----:B------:R-:W-:Y:S01]  /*40b0*/  @!P4 IMAD.MOV R12, RZ, RZ, -R12 ;  /* 0x000000ffff0cc224 */ /* 0x000fe200078e0a0c */
[----:B-1----:R-:W-:Y:S01]  /*40c0*/  IADD3 R8, R244, 0x40, RZ ;  /* 0x00000040f4087810 */ /* 0x002fe20007ffe0ff */
[----:B------:R-:W-:Y:S01]  /*40d0*/  IMAD R5, R246, R2, R5 ;  /* 0x00000002f6057224 */ /* 0x000fe200078e0205 */
[----:B------:R-:W-:Y:S01]  /*40e0*/  IADD3 R6, R244, 0x42, RZ ;  /* 0x00000042f4067810 */ /* 0x000fe20007ffe0ff */
[----:B------:R-:W-:Y:S01]  /*40f0*/  IMAD.HI.U32 R4, R230, R11, RZ ;  /* 0x0000000be6047227 */ /* 0x000fe200078e00ff */
[----:B------:R1:W-:Y:S01]  /*4100*/  STL [R1+0x27c], R12 ;  /* 0x00027c0c01007387 */ /* 0x0003e20000100800 */
[----:B------:R-:W-:-:S02]  /*4110*/  ISETP.GE.AND P4, PT, R8, RZ, PT ;  /* 0x000000ff0800720c */ /* 0x000fc40003f86270 */
[----:B------:R-:W-:Y:S01]  /*4120*/  @!P0 IMAD.IADD R7, R7, 0x1, -R246 ;  /* 0x0000000107078824 */ /* 0x000fe200078e0af6 */
[----:B--2---:R-:W-:Y:S01]  /*4130*/  IABS R9, R8 ;  /* 0x0000000800097213 */ /* 0x004fe20000000000 */
[----:B------:R-:W-:Y:S01]  /*4140*/  IMAD.MOV R4, RZ, RZ, -R4 ;  /* 0x000000ffff047224 */ /* 0x000fe200078e0a04 */
[C---:B------:R-:W-:Y:S01]  /*4150*/  ISETP.GT.U32.AND P6, PT, R246.reuse, R5, PT ;  /* 0x00000005f600720c */ /* 0x040fe20003fc4070 */
[----:B------:R-:W-:Y:S01]  /*4160*/  IMAD.MOV R164, RZ, RZ, -R164 ;  /* 0x000000ffffa47224 */ /* 0x000fe200078e0aa4 */
[----:B------:R-:W-:Y:S01]  /*4170*/  ISETP.GT.U32.AND P0, PT, R246, R7, PT ;  /* 0x00000007f600720c */ /* 0x000fe20003f04070 */
[----:B------:R-:W-:Y:S01]  /*4180*/  IMAD.HI.U32 R2, R230, R9, RZ ;  /* 0x00000009e6027227 */ /* 0x000fe200078e00ff */
[----:B------:R-:W-:Y:S02]  /*4190*/  IABS R13, R6 ;  /* 0x00000006000d7213 */ /* 0x000fe40000000000 */
[C---:B------:R-:W-:Y:S01]  /*41a0*/  IADD3 R8, R244.reuse, 0x43, RZ ;  /* 0x00000043f4087810 */ /* 0x040fe20007ffe0ff */
[----:B-1----:R-:W-:Y:S01]  /*41b0*/  IMAD.MOV.U32 R12, RZ, RZ, R3 ;  /* 0x000000ffff0c7224 */ /* 0x002fe200078e0003 */
[C---:B------:R-:W-:Y:S01]  /*41c0*/  IADD3 R214, R244.reuse, 0x1f2, RZ ;  /* 0x000001f2f4d67810 */ /* 0x040fe20007ffe0ff */
[----:B------:R-:W-:Y:S01]  /*41d0*/  IMAD.MOV R2, RZ, RZ, -R2 ;  /* 0x000000ffff027224 */ /* 0x000fe200078e0a02 */
[----:B------:R-:W-:Y:S01]  /*41e0*/  IADD3 R215, R244, 0x1f3, RZ ;  /* 0x000001f3f4d77810 */ /* 0x000fe20007ffe0ff */
[----:B------:R-:W-:Y:S01]  /*41f0*/  @!P2 IMAD.MOV R12, RZ, RZ, -R12 ;  /* 0x000000ffff0ca224 */ /* 0x000fe200078e0a0c */
[----:B------:R-:W-:Y:S01]  /*4200*/  ISETP.GE.AND P2, PT, R10, RZ, PT ;  /* 0x000000ff0a00720c */ /* 0x000fe20003f46270 */
[C---:B------:R-:W-:Y:S01]  /*4210*/  IMAD R3, R246.reuse, R2, R9 ;  /* 0x00000002f6037224 */ /* 0x040fe200078e0209 */
[----:B------:R-:W-:Y:S01]  /*4220*/  @!P6 IADD3 R5, R5, -R246, RZ ;  /* 0x800000f60505e210 */ /* 0x000fe20007ffe0ff */
[----:B------:R-:W-:Y:S01]  /*4230*/  @!P0 IMAD.IADD R7, R7, 0x1, -R246 ;  /* 0x0000000107078824 */ /* 0x000fe200078e0af6 */
[----:B------:R1:W-:Y:S01]  /*4240*/  STL [R1+0x278], R12 ;  /* 0x0002780c01007387 */ /* 0x0003e20000100800 */
[C---:B------:R-:W-:Y:S01]  /*4250*/  IMAD R9, R246.reuse, R4, R11 ;  /* 0x00000004f6097224 */ /* 0x040fe200078e020b */
[----:B------:R-:W-:Y:S01]  /*4260*/  ISETP.GT.U32.AND P0, PT, R246, R3, PT ;  /* 0x00000003f600720c */ /* 0x000fe20003f04070 */
[----:B------:R-:W-:Y:S01]  /*4270*/  IMAD.HI.U32 R2, R230, R13, RZ ;  /* 0x0000000de6027227 */ /* 0x000fe200078e00ff */
[----:B------:R-:W-:-:S02]  /*4280*/  ISETP.GT.U32.AND P6, PT, R246, R5, PT ;  /* 0x00000005f600720c */ /* 0x000fc40003fc4070 */
[----:B------:R-:W-:Y:S01]  /*4290*/  IADD3 R10, R244, 0x44, RZ ;  /* 0x00000044f40a7810 */ /* 0x000fe20007ffe0ff */
[----:B------:R-:W-:Y:S01]  /*42a0*/  IMAD.MOV R2, RZ, RZ, -R2 ;  /* 0x000000ffff027224 */ /* 0x000fe200078e0a02 */
[----:B------:R-:W-:Y:S01]  /*42b0*/  IABS R11, R8 ;  /* 0x00000008000b7213 */ /* 0x000fe20000000000 */
[----:B------:R-:W-:Y:S01]  /*42c0*/  IMAD R173, R246, R164, R173 ;  /* 0x000000a4f6ad7224 */ /* 0x000fe200078e02ad */
[----:B------:R-:W-:Y:S01]  /*42d0*/  IABS R217, R215 ;  /* 0x000000d700d97213 */ /* 0x000fe20000000000 */
[----:B-1----:R-:W-:Y:S01]  /*42e0*/  IMAD.MOV.U32 R12, RZ, RZ, R7 ;  /* 0x000000ffff0c7224 */ /* 0x002fe200078e0007 */
[----:B------:R-:W-:Y:S01]  /*42f0*/  IADD3 R216, R244, 0x1f4, RZ ;  /* 0x000001f4f4d87810 */ /* 0x000fe20007ffe0ff */
[C---:B------:R-:W-:Y:S01]  /*4300*/  IMAD R7, R246.reuse, R2, R13 ;  /* 0x00000002f6077224 */ /* 0x040fe200078e020d */
[----:B------:R-:W-:Y:S01]  /*4310*/  IABS R13, R10 ;  /* 0x0000000a000d7213 */ /* 0x000fe20000000000 */
[----:B------:R-:W-:Y:S01]  /*4320*/  @!P3 IMAD.MOV R12, RZ, RZ, -R12 ;  /* 0x000000ffff0cb224 */ /* 0x000fe200078e0a0c */
[----:B------:R-:W-:Y:S01]  /*4330*/  ISETP.GT.U32.AND P3, PT, R246, R9, PT ;  /* 0x00000009f600720c */ /* 0x000fe20003f64070 */
[----:B------:R-:W-:-:S02]  /*4340*/  @!P0 IMAD.IADD R3, R3, 0x1, -R246 ;  /* 0x0000000103038824 */ /* 0x000fc400078e0af6 */
[----:B------:R-:W-:Y:S01]  /*4350*/  @!P6 IMAD.IADD R5, R5, 0x1, -R246 ;  /* 0x000000010505e824 */ /* 0x000fe200078e0af6 */
[----:B------:R1:W-:Y:S01]  /*4360*/  STL [R1+0x274], R12 ;  /* 0x0002740c01007387 */ /* 0x0003e20000100800 */
[----:B------:R-:W-:Y:S01]  /*4370*/  IMAD.HI.U32 R2, R230, R11, RZ ;  /* 0x0000000be6027227 */ /* 0x000fe200078e00ff */
[C---:B------:R-:W-:Y:S02]  /*4380*/  ISETP.GT.U32.AND P0, PT, R246.reuse, R3, PT ;  /* 0x00000003f600720c */ /* 0x040fe40003f04070 */
[----:B------:R-:W-:Y:S01]  /*4390*/  ISETP.GT.U32.AND P6, PT, R246, R7, PT ;  /* 0x00000007f600720c */ /* 0x000fe20003fc4070 */
[----:B------:R-:W-:Y:S02]  /*43a0*/  IMAD.MOV.U32 R14, RZ, RZ, R5 ;  /* 0x000000ffff0e7224 */ /* 0x000fe400078e0005 */
[----:B------:R-:W-:Y:S01]  /*43b0*/  IMAD.HI.U32 R4, R230, R13, RZ ;  /* 0x0000000de6047227 */ /* 0x000fe200078e00ff */
[----:B-1----:R-:W-:-:S03]  /*43c0*/  IADD3 R12, R244, 0x45, RZ ;  /* 0x00000045f40c7810 */ /* 0x002fc60007ffe0ff */
[----:B------:R-:W-:Y:S01]  /*43d0*/  @!P3 IMAD.IADD R9, R9, 0x1, -R246 ;  /* 0x000000010909b824 */ /* 0x000fe200078e0af6 */
[----:B------:R-:W-:Y:S01]  /*43e0*/  @!P5 IADD3 R14, -R14, RZ, RZ ;  /* 0x000000ff0e0ed210 */ /* 0x000fe20007ffe1ff */
[----:B------:R-:W-:Y:S01]  /*43f0*/  IMAD.MOV R2, RZ, RZ, -R2 ;  /* 0x000000ffff027224 */ /* 0x000fe200078e0a02 */
[----:B------:R-:W-:Y:S01]  /*4400*/  IABS R15, R12 ;  /* 0x0000000c000f7213 */ /* 0x000fe20000000000 */
[----:B------:R-:W-:Y:S01]  /*4410*/  IMAD.MOV R4, RZ, RZ, -R4 ;  /* 0x000000ffff047224 */ /* 0x000fe200078e0a04 */
[----:B------:R-:W-:Y:S01]  /*4420*/  ISETP.GT.U32.AND P3, PT, R246, R9, PT ;  /* 0x00000009f600720c */ /* 0x000fe20003f64070 */
[----:B------:R-:W-:Y:S01]  /*4430*/  @!P0 IMAD.IADD R3, R3, 0x1, -R246 ;  /* 0x0000000103038824 */ /* 0x000fe200078e0af6 */
[----:B------:R-:W-:Y:S01]  /*4440*/  ISETP.GE.AND P5, PT, R6, RZ, PT ;  /* 0x000000ff0600720c */ /* 0x000fe20003fa6270 */
[----:B------:R-:W-:Y:S01]  /*4450*/  IMAD.HI.U32 R5, R230, R15, RZ ;  /* 0x0000000fe6057227 */ /* 0x000fe200078e00ff */
[----:B------:R-:W-:Y:S01]  /*4460*/  ISETP.GE.AND P0, PT, R8, RZ, PT ;  /* 0x000000ff0800720c */ /* 0x000fe20003f06270 */
[----:B------:R1:W-:Y:S01]  /*4470*/  STL [R1+0x270], R14 ;  /* 0x0002700e01007387 */ /* 0x0003e20000100800 */
[----:B------:R-:W-:Y:S01]  /*4480*/  IADD3 R8, R244, 0x47, RZ ;  /* 0x00000047f4087810 */ /* 0x000fe20007ffe0ff */
[----:B------:R-:W-:-:S02]  /*4490*/  IMAD.MOV R6, RZ, RZ, -R5 ;  /* 0x000000ffff067224 */ /* 0x000fc400078e0a05 */
[C---:B------:R-:W-:Y:S02]  /*44a0*/  IMAD R5, R246.reuse, R2, R11 ;  /* 0x00000002f6057224 */ /* 0x040fe400078e020b */
[C---:B------:R-:W-:Y:S02]  /*44b0*/  IMAD R11, R246.reuse, R4, R13 ;  /* 0x00000004f60b7224 */ /* 0x040fe400078e020d */
[--C-:B------:R-:W-:Y:S01]  /*44c0*/  @!P3 IMAD.IADD R9, R9, 0x1, -R246.reuse ;  /* 0x000000010909b824 */ /* 0x100fe200078e0af6 */
[C---:B------:R-:W-:Y:S01]  /*44d0*/  ISETP.GT.U32.AND P3, PT, R246.reuse, R5, PT ;  /* 0x00000005f600720c */ /* 0x040fe20003f64070 */
[----:B------:R-:W-:Y:S02]  /*44e0*/  IMAD.MOV.U32 R16, RZ, RZ, R3 ;  /* 0x000000ffff107224 */ /* 0x000fe400078e0003 */
[----:B------:R-:W-:Y:S01]  /*44f0*/  @!P6 IMAD.IADD R7, R7, 0x1, -R246 ;  /* 0x000000010707e824 */ /* 0x000fe200078e0af6 */
[----:B-1----:R-:W-:Y:S01]  /*4500*/  MOV R14, R9 ;  /* 0x00000009000e7202 */ /* 0x002fe20000000f00 */
[----:B------:R-:W-:Y:S01]  /*4510*/  @!P4 IMAD.MOV R16, RZ, RZ, -R16 ;  /* 0x000000ffff10c224 */ /* 0x000fe200078e0a10 */
[C---:B------:R-:W-:Y:S01]  /*4520*/  ISETP.GT.U32.AND P4, PT, R246.reuse, R11, PT ;  /* 0x0000000bf600720c */ /* 0x040fe20003f84070 */
[C---:B------:R-:W-:Y:S01]  /*4530*/  IMAD R13, R246.reuse, R6, R15 ;  /* 0x00000006f60d7224 */ /* 0x040fe200078e020f */
[----:B------:R-:W-:Y:S01]  /*4540*/  ISETP.GT.U32.AND P6, PT, R246, R7, PT ;  /* 0x00000007f600720c */ /* 0x000fe20003fc4070 */
[----:B------:R-:W-:Y:S01]  /*4550*/  @!P2 IMAD.MOV R14, RZ, RZ, -R14 ;  /* 0x000000ffff0ea224 */ /* 0x000fe200078e0a0e */
[----:B------:R-:W-:Y:S01]  /*4560*/  IADD3 R6, R244, 0x46, RZ ;  /* 0x00000046f4067810 */ /* 0x000fe20007ffe0ff */
[----:B------:R-:W-:Y:S01]  /*4570*/  STL [R1+0x26c], R16 ;  /* 0x00026c1001007387 */ /* 0x000fe20000100800 */
[----:B------:R-:W-:Y:S01]  /*4580*/  IABS R9, R8 ;  /* 0x0000000800097213 */ /* 0x000fe20000000000 */
[----:B------:R-:W-:Y:S01]  /*4590*/  @!P3 IMAD.IADD R5, R5, 0x1, -R246 ;  /* 0x000000010505b824 */ /* 0x000fe200078e0af6 */
[----:B------:R-:W-:Y:S01]  /*45a0*/  IABS R3, R6 ;  /* 0x0000000600037213 */ /* 0x000fe20000000000 */
[----:B------:R1:W-:Y:S01]  /*45b0*/  STL [R1+0x268], R14 ;  /* 0x0002680e01007387 */ /* 0x0003e20000100800 */
[----:B------:R-:W-:Y:S01]  /*45c0*/  ISETP.GE.AND P2, PT, R10, RZ, PT ;  /* 0x000000ff0a00720c */ /* 0x000fe20003f46270 */
[----:B------:R-:W-:Y:S01]  /*45d0*/  IMAD.HI.U32 R213, R230, R209, RZ ;  /* 0x000000d1e6d57227 */ /* 0x000fe200078e00ff */
[----:B------:R-:W-:-:S02]  /*45e0*/  IADD3 R10, R244, 0x48, RZ ;  /* 0x00000048f40a7810 */ /* 0x000fc40007ffe0ff */
[----:B------:R-:W-:Y:S01]  /*45f0*/  ISETP.GE.AND P3, PT, R12, RZ, PT ;  /* 0x000000ff0c00720c */ /* 0x000fe20003f66270 */
[--C-:B------:R-:W-:Y:S01]  /*4600*/  @!P4 IMAD.IADD R11, R11, 0x1, -R246.reuse ;  /* 0x000000010b0bc824 */ /* 0x100fe200078e0af6 */
[C---:B------:R-:W-:Y:S01]  /*4610*/  ISETP.GT.U32.AND P4, PT, R246.reuse, R5, PT ;  /* 0x00000005f600720c */ /* 0x040fe20003f84070 */
[----:B------:R-:W-:Y:S01]  /*4620*/  @!P6 IMAD.IADD R7, R7, 0x1, -R246 ;  /* 0x000000010707e824 */ /* 0x000fe200078e0af6 */
[----:B------:R-:W-:Y:S01]  /*4630*/  ISETP.GT.U32.AND P6, PT, R246, R13, PT ;  /* 0x0000000df600720c */ /* 0x000fe20003fc4070 */
[----:B------:R-:W-:Y:S01]  /*4640*/  IMAD.HI.U32 R2, R230, R3, RZ ;  /* 0x00000003e6027227 */ /* 0x000fe200078e00ff */
[----:B------:R-:W-:Y:S02]  /*4650*/  IABS R15, R10 ;  /* 0x0000000a000f7213 */ /* 0x000fe40000000000 */
[----:B------:R-:W-:Y:S01]  /*4660*/  IADD3 R12, R244, 0x49, RZ ;  /* 0x00000049f40c7810 */ /* 0x000fe20007ffe0ff */
[----:B------:R-:W-:Y:S02]  /*4670*/  IMAD.MOV R4, RZ, RZ, -R2 ;  /* 0x000000ffff047224 */ /* 0x000fe400078e0a02 */
[----:B------:R-:W-:Y:S01]  /*4680*/  IMAD.HI.U32 R2, R230, R9, RZ ;  /* 0x00000009e6027227 */ /* 0x000fe200078e00ff */
[----:B------:R-:W-:-:S03]  /*4690*/  IABS R17, R12 ;  /* 0x0000000c00117213 */ /* 0x000fc60000000000 */
[C---:B------:R-:W-:Y:S02]  /*46a0*/  IMAD R3, R246.reuse, R4, R3 ;  /* 0x00000004f6037224 */ /* 0x040fe400078e0203 */
[----:B------:R-:W-:Y:S01]  /*46b0*/  @!P4 IMAD.IADD R5, R5, 0x1, -R246 ;  /* 0x000000010505c824 */ /* 0x000fe200078e0af6 */
[----:B------:R-:W-:Y:S01]  /*46c0*/  @!P6 IADD3 R13, R13, -R246, RZ ;  /* 0x800000f60d0de210 */ /* 0x000fe20007ffe0ff */
[----:B------:R-:W-:Y:S01]  /*46d0*/  IMAD.MOV R2, RZ, RZ, -R2 ;  /* 0x000000ffff027224 */ /* 0x000fe200078e0a02 */
[C---:B------:R-:W-:Y:S01]  /*46e0*/  ISETP.GT.U32.AND P4, PT, R246.reuse, R3, PT ;  /* 0x00000003f600720c */ /* 0x040fe20003f84070 */
[----:B-1----:R-:W-:Y:S01]  /*46f0*/  IMAD.MOV.U32 R14, RZ, RZ, R7 ;  /* 0x000000ffff0e7224 */ /* 0x002fe200078e0007 */
[C---:B------:R-:W-:Y:S01]  /*4700*/  ISETP.GT.U32.AND P6, PT, R246.reuse, R11, PT ;  /* 0x0000000bf600720c */ /* 0x040fe20003fc4070 */
[C---:B------:R-:W-:Y:S01]  /*4710*/  IMAD R7, R246.reuse, R2, R9 ;  /* 0x00000002f6077224 */ /* 0x040fe200078e0209 */
[----:B------:R-:W-:Y:S01]  /*4720*/  MOV R16, R5 ;  /* 0x0000000500107202 */ /* 0x000fe20000000f00 */
[----:B------:R-:W-:Y:S01]  /*4730*/  @!P5 IMAD.MOV R14, RZ, RZ, -R14 ;  /* 0x000000ffff0ed224 */ /* 0x000fe200078e0a0e */
[----:B------:R-:W-:Y:S01]  /*4740*/  ISETP.GT.U32.AND P5, PT, R246, R13, PT ;  /* 0x0000000df600720c */ /* 0x000fe20003fa4070 */
[----:B------:R-:W-:-:S03]  /*4750*/  IMAD.HI.U32 R2, R230, R15, RZ ;  /* 0x0000000fe6027227 */ /* 0x000fc600078e00ff */
[----:B------:R1:W-:Y:S01]  /*4760*/  STL [R1+0x264], R14 ;  /* 0x0002640e01007387 */ /* 0x0003e20000100800 */
[----:B------:R-:W-:Y:S02]  /*4770*/  @!P0 IMAD.MOV R16, RZ, RZ, -R16 ;  /* 0x000000ffff108224 */ /* 0x000fe400078e0a10 */
[--C-:B------:R-:W-:Y:S01]  /*4780*/  @!P4 IMAD.IADD R3, R3, 0x1, -R246.reuse ;  /* 0x000000010303c824 */ /* 0x100fe200078e0af6 */
[----:B------:R-:W-:Y:S01]  /*4790*/  ISETP.GE.AND P4, PT, R8, RZ, PT ;  /* 0x000000ff0800720c */ /* 0x000fe20003f86270 */
[----:B------:R-:W-:Y:S01]  /*47a0*/  @!P6 IMAD.IADD R11, R11, 0x1, -R246 ;  /* 0x000000010b0be824 */ /* 0x000fe200078e0af6 */
[C---:B------:R-:W-:Y:S01]  /*47b0*/  ISETP.GT.U32.AND P6, PT, R246.reuse, R7, PT ;  /* 0x00000007f600720c */ /* 0x040fe20003fc4070 */
[----:B------:R-:W-:Y:S01]  /*47c0*/  IMAD.MOV R9, RZ, RZ, -R2 ;  /* 0x000000ffff097224 */ /* 0x000fe200078e0a02 */
[----:B------:R-:W-:Y:S01]  /*47d0*/  ISETP.GT.U32.AND P0, PT, R246, R3, PT ;  /* 0x00000003f600720c */ /* 0x000fe20003f04070 */
[----:B------:R-:W-:Y:S01]  /*47e0*/  IMAD.HI.U32 R2, R230, R17, RZ ;  /* 0x00000011e6027227 */ /* 0x000fe200078e00ff */
[C---:B-1----:R-:W-:Y:S01]  /*47f0*/  IADD3 R14, R244.reuse, 0x4a, RZ ;  /* 0x0000004af40e7810 */ /* 0x042fe20007ffe0ff */
[----:B------:R-:W-:Y:S01]  /*4800*/  STL [R1+0x260], R16 ;  /* 0x0002601001007387 */ /* 0x000fe20000100800 */
[----:B------:R-:W-:Y:S01]  /*4810*/  IADD3 R8, R244, 0x4d, RZ ;  /* 0x0000004df4087810 */ /* 0x000fe20007ffe0ff */
[----:B------:R-:W-:Y:S01]  /*4820*/  IMAD.MOV R5, RZ, RZ, -R2 ;  /* 0x000000ffff057224 */ /* 0x000fe200078e0a02 */
[----:B------:R-:W-:Y:S01]  /*4830*/  IABS R4, R14 ;  /* 0x0000000e00047213 */ /* 0x000fe20000000000 */
[--C-:B------:R-:W-:Y:S01]  /*4840*/  @!P5 IMAD.IADD R13, R13, 0x1, -R246.reuse ;  /* 0x000000010d0dd824 */ /* 0x100fe200078e0af6 */
[----:B------:R-:W-:Y:S01]  /*4850*/  ISETP.GE.AND P5, PT, R6, RZ, PT ;  /* 0x000000ff0600720c */ /* 0x000fe20003fa6270 */
[----:B------:R-:W-:Y:S01]  /*4860*/  IMAD R5, R246, R5, R17 ;  /* 0x00000005f6057224 */ /* 0x000fe200078e0211 */
[----:B------:R-:W-:Y:S01]  /*4870*/  IABS R17, R8 ;  /* 0x0000000800117213 */ /* 0x000fe20000000000 */
[----:B------:R-:W-:-:S02]  /*4880*/  @!P6 IMAD.IADD R7, R7, 0x1, -R246 ;  /* 0x000000010707e824 */ /* 0x000fc400078e0af6 */
[C---:B------:R-:W-:Y:S02]  /*4890*/  IMAD R9, R246.reuse, R9, R15 ;  /* 0x00000009f6097224 */ /* 0x040fe400078e020f */
[----:B------:R-:W-:Y:S01]  /*48a0*/  IMAD.MOV.U32 R6, RZ, RZ, R11 ;  /* 0x000000ffff067224 */ /* 0x000fe200078e000b */
[C---:B------:R-:W-:Y:S01]  /*48b0*/  ISETP.GT.U32.AND P6, PT, R246.reuse, R7, PT ;  /* 0x00000007f600720c */ /* 0x040fe20003fc4070 */
[----:B------:R-:W-:Y:S02]  /*48c0*/  IMAD.MOV.U32 R15, RZ, RZ, R4 ;  /* 0x000000ffff0f7224 */ /* 0x000fe400078e0004 */
[----:B------:R-:W-:Y:S01]  /*48d0*/  @!P0 IMAD.IADD R3, R3, 0x1, -R246 ;  /* 0x0000000103038824 */ /* 0x000fe200078e0af6 */
[----:B------:R-:W-:Y:S01]  /*48e0*/  ISETP.GT.U32.AND P0, PT, R246, R5, PT ;  /* 0x00000005f600720c */ /* 0x000fe20003f04070 */
[----:B------:R-:W-:Y:S01]  /*48f0*/  IMAD.MOV.U32 R4, RZ, RZ, R13 ;  /* 0x000000ffff047224 */ /* 0x000fe200078e000d */
[----:B------:R-:W-:Y:S01]  /*4900*/  @!P2 IADD3 R6, -R6, RZ, RZ ;  /* 0x000000ff0606a210 */ /* 0x000fe20007ffe1ff */
[----:B------:R-:W-:Y:S01]  /*4910*/  IMAD.HI.U32 R2, R230, R15, RZ ;  /* 0x0000000fe6027227 */ /* 0x000fe200078e00ff */
[----:B------:R-:W-:-:S03]  /*4920*/  ISETP.GT.U32.AND P2, PT, R246, R9, PT ;  /* 0x00000009f600720c */ /* 0x000fc60003f44070 */
[----:B------:R-:W-:Y:S01]  /*4930*/  @!P3 IMAD.MOV R4, RZ, RZ, -R4 ;  /* 0x000000ffff04b224 */ /* 0x000fe200078e0a04 */
[----:B------:R1:W-:Y:S01]  /*4940*/  STL [R1+0x25c], R6 ;  /* 0x00025c0601007387 */ /* 0x0003e20000100800 */
[----:B------:R-:W-:Y:S01]  /*4950*/  IMAD.MOV R2, RZ, RZ, -R2 ;  /* 0x000000ffff027224 */ /* 0x000fe200078e0a02 */
[----:B------:R-:W-:Y:S01]  /*4960*/  ISETP.GE.AND P3, PT, R10, RZ, PT ;  /* 0x000000ff0a00720c */ /* 0x000fe20003f66270 */
[----:B------:R-:W-:Y:S01]  /*4970*/  IMAD.MOV.U32 R18, RZ, RZ, R3 ;  /* 0x000000ffff127224 */ /* 0x000fe200078e0003 */
[----:B------:R2:W-:Y:S01]  /*4980*/  STL [R1+0x258], R4 ;  /* 0x0002580401007387 */ /* 0x0005e20000100800 */
[----:B------:R-:W-:Y:S01]  /*4990*/  IMAD R11, R246, R2, R15 ;  /* 0x00000002f60b7224 */ /* 0x000fe200078e020f */
[C---:B------:R-:W-:Y:S01]  /*49a0*/  IADD3 R10, R244.reuse, 0x4e, RZ ;  /* 0x0000004ef40a7810 */ /* 0x040fe20007ffe0ff */
[--C-:B------:R-:W-:Y:S02]  /*49b0*/  @!P0 IMAD.IADD R5, R5, 0x1, -R246.reuse ;  /* 0x0000000105058824 */ /* 0x100fe400078e0af6 */
[----:B------:R-:W-:Y:S01]  /*49c0*/  @!P6 IMAD.IADD R7, R7, 0x1, -R246 ;  /* 0x000000010707e824 */ /* 0x000fe200078e0af6 */
[----:B-1----:R-:W-:Y:S01]  /*49d0*/  IADD3 R6, R244, 0x4c, RZ ;  /* 0x0000004cf4067810 */ /* 0x002fe20007ffe0ff */
[----:B------:R-:W-:Y:S01]  /*49e0*/  @!P5 IMAD.MOV R18, RZ, RZ, -R18 ;  /* 0x000000ffff12d224 */ /* 0x000fe200078e0a12 */
[----:B------:R-:W-:Y:S01]  /*49f0*/  ISETP.GT.U32.AND P6, PT, R246, R11, PT ;  /* 0x0000000bf600720c */ /* 0x000fe20003fc4070 */
[----:B------:R-:W-:Y:S01]  /*4a00*/  IMAD.MOV.U32 R16, RZ, RZ, R7 ;  /* 0x000000ffff107224 */ /* 0x000fe200078e0007 */
[----:B--2---:R-:W-:Y:S01]  /*4a10*/  IADD3 R4, R244, 0x4b, RZ ;  /* 0x0000004bf4047810 */ /* 0x004fe20007ffe0ff */
[----:B------:R-:W-:Y:S01]  /*4a20*/  @!P2 IMAD.IADD R9, R9, 0x1, -R246 ;  /* 0x000000010909a824 */ /* 0x000fe200078e0af6 */
[----:B------:R-:W-:Y:S01]  /*4a30*/  IABS R15, R6 ;  /* 0x00000006000f7213 */ /* 0x000fe20000000000 */
[----:B------:R-:W-:Y:S01]  /*4a40*/  @!P4 IMAD.MOV R16, RZ, RZ, -R16 ;  /* 0x000000ffff10c224 */ /* 0x000fe200078e0a10 */
[----:B------:R-:W-:Y:S01]  /*4a50*/  IABS R13, R4 ;  /* 0x00000004000d7213 */ /* 0x000fe20000000000 */
[----:B------:R-:W-:Y:S01]  /*4a60*/  STL [R1+0x254], R18 ;  /* 0x0002541201007387 */ /* 0x000fe20000100800 */
[----:B------:R-:W-:Y:S01]  /*4a70*/  ISETP.GT.U32.AND P5, PT, R246, R5, PT ;  /* 0x00000005f600720c */ /* 0x000fe20003fa4070 */
[----:B------:R-:W-:Y:S01]  /*4a80*/  IMAD.HI.U32 R3, R230, R15, RZ ;  /* 0x0000000fe6037227 */ /* 0x000fe200078e00ff */
[----:B------:R-:W-:Y:S01]  /*4a90*/  ISETP.GT.U32.AND P0, PT, R246, R9, PT ;  /* 0x00000009f600720c */ /* 0x000fe20003f04070 */
[----:B------:R1:W-:Y:S01]  /*4aa0*/  STL [R1+0x250], R16 ;  /* 0x0002501001007387 */ /* 0x0003e20000100800 */
[----:B------:R-:W-:Y:S01]  /*4ab0*/  ISETP.GE.AND P2, PT, R12, RZ, PT ;  /* 0x000000ff0c00720c */ /* 0x000fe20003f46270 */
[----:B------:R-:W-:Y:S01]  /*4ac0*/  IMAD.HI.U32 R2, R230, R13, RZ ;  /* 0x0000000de6027227 */ /* 0x000fe200078e00ff */
[----:B------:R-:W-:-:S02]  /*4ad0*/  @!P6 IADD3 R11, R11, -R246, RZ ;  /* 0x800000f60b0be210 */ /* 0x000fc40007ffe0ff */
[----:B------:R-:W-:Y:S01]  /*4ae0*/  IADD3 R12, R244, 0x4f, RZ ;  /* 0x0000004ff40c7810 */ /* 0x000fe20007ffe0ff */
[----:B------:R-:W-:Y:S01]  /*4af0*/  IMAD.MOV R2, RZ, RZ, -R2 ;  /* 0x000000ffff027224 */ /* 0x000fe200078e0a02 */
[----:B------:R-:W-:Y:S01]  /*4b00*/  ISETP.GT.U32.AND P6, PT, R246, R11, PT ;  /* 0x0000000bf600720c */ /* 0x000fe20003fc4070 */
[----:B------:R-:W-:Y:S01]  /*4b10*/  IMAD.MOV R7, RZ, RZ, -R3 ;  /* 0x000000ffff077224 */ /* 0x000fe200078e0a03 */
[----:B------:R-:W-:Y:S01]  /*4b20*/  ISETP.GE.AND P4, PT, R14, RZ, PT ;  /* 0x000000ff0e00720c */ /* 0x000fe20003f86270 */
[----:B------:R-:W-:Y:S01]  /*4b30*/  IMAD R3, R246, R2, R13 ;  /* 0x00000002f6037224 */ /* 0x000fe200078e020d */
[C---:B------:R-:W-:Y:S01]  /*4b40*/  IADD3 R14, R244.reuse, 0x50, RZ ;  /* 0x00000050f40e7810 */ /* 0x040fe20007ffe0ff */
[----:B------:R-:W-:Y:S01]  /*4b50*/  @!P5 IMAD.IADD R5, R5, 0x1, -R246 ;  /* 0x000000010505d824 */ /* 0x000fe200078e0af6 */
[----:B-1----:R-:W-:Y:S01]  /*4b60*/  IADD3 R16, R244, 0x51, RZ ;  /* 0x00000051f4107810 */ /* 0x002fe20007ffe0ff */
[----:B------:R-:W-:Y:S01]  /*4b70*/  IMAD.HI.U32 R2, R230, R17, RZ ;  /* 0x00000011e6027227 */ /* 0x000fe200078e00ff */
[----:B------:R-:W-:-:S02]  /*4b80*/  ISETP.GT.U32.AND P5, PT, R246, R3, PT ;  /* 0x00000003f600720c */ /* 0x000fc40003fa4070 */
[----:B------:R-:W-:Y:S01]  /*4b90*/  IABS R19, R14 ;  /* 0x0000000e00137213 */ /* 0x000fe20000000000 */
[----:B------:R-:W-:Y:S02]  /*4ba0*/  IMAD.MOV R2, RZ, RZ, -R2 ;  /* 0x000000ffff027224 */ /* 0x000fe400078e0a02 */
[C---:B------:R-:W-:Y:S01]  /*4bb0*/  IMAD R7, R246.reuse, R7, R15 ;  /* 0x00000007f6077224 */ /* 0x040fe200078e020f */
[----:B------:R-:W-:Y:S01]  /*4bc0*/  @!P6 IADD3 R11, R11, -R246, RZ ;  /* 0x800000f60b0be210 */ /* 0x000fe20007ffe0ff */
[C---:B------:R-:W-:Y:S01]  /*4bd0*/  IMAD R13, R246.reuse, R2, R17 ;  /* 0x00000002f60d7224 */ /* 0x040fe200078e0211 */
[----:B------:R-:W-:Y:S01]  /*4be0*/  IABS R15, R10 ;  /* 0x0000000a000f7213 */ /* 0x000fe20000000000 */
[--C-:B------:R-:W-:Y:S01]  /*4bf0*/  @!P0 IMAD.IADD R9, R9, 0x1, -R246.reuse ;  /* 0x0000000109098824 */ /* 0x100fe200078e0af6 */
[C---:B------:R-:W-:Y:S01]  /*4c00*/  ISETP.GT.U32.AND P6, PT, R246.reuse, R7, PT ;  /* 0x00000007f600720c */ /* 0x040fe20003fc4070 */
[----:B------:R-:W-:Y:S01]  /*4c10*/  IMAD.MOV.U32 R18, RZ, RZ, R5 ;  /* 0x000000ffff127224 */ /* 0x000fe200078e0005 */
[----:B------:R-:W-:Y:S01]  /*4c20*/  IABS R17, R12 ;  /* 0x0000000c00117213 */ /* 0x000fe20000000000 */
[----:B------:R-:W-:Y:S01]  /*4c30*/  @!P5 IMAD.IADD R3, R3, 0x1, -R246 ;  /* 0x000000010303d824 */ /* 0x000fe200078e0af6 */
[----:B------:R-:W-:Y:S01]  /*4c40*/  ISETP.GT.U32.AND P5, PT, R246, R13, PT ;  /* 0x0000000df600720c */ /* 0x000fe20003fa4070 */
[----:B------:R-:W-:Y:S01]  /*4c50*/  IMAD.HI.U32 R2, R230, R15, RZ ;  /* 0x0000000fe6027227 */ /* 0x000fe200078e00ff */
[----:B------:R-:W-:-:S03]  /*4c60*/  ISETP.GE.AND P0, PT, R4, RZ, PT ;  /* 0x000000ff0400720c */ /* 0x000fc60003f06270 */
[----:B------:R-:W-:Y:S02]  /*4c70*/  IMAD.MOV R4, RZ, RZ, -R2 ;  /* 0x000000ffff047224 */ /* 0x000fe400078e0a02 */
[----:B------:R-:W-:-:S04]  /*4c80*/  IMAD.HI.U32 R2, R230, R17, RZ ;  /* 0x00000011e6027227 */ /* 0x000fc800078e00ff */
[--C-:B------:R-:W-:Y:S01]  /*4c90*/  @!P6 IMAD.IADD R7, R7, 0x1, -R246.reuse ;  /* 0x000000010707e824 */ /* 0x100fe200078e0af6 */
[----:B------:R-:W-:Y:S01]  /*4ca0*/  ISETP.GE.AND P6, PT, R6, RZ, PT ;  /* 0x000000ff0600720c */ /* 0x000fe20003fc6270 */
[----:B------:R-:W-:Y:S01]  /*4cb0*/  @!P5 IMAD.IADD R13, R13, 0x1, -R246 ;  /* 0x000000010d0dd824 */ /* 0x000fe200078e0af6 */
[C---:B------:R-:W-:Y:S01]  /*4cc0*/  ISETP.GT.U32.AND P5, PT, R246.reuse, R3, PT ;  /* 0x00000003f600720c */ /* 0x040fe20003fa4070 */
[----:B------:R-:W-:Y:S01]  /*4cd0*/  IMAD.MOV.U32 R20, RZ, RZ, R9 ;  /* 0x000000ffff147224 */ /* 0x000fe200078e0009 */
[----:B------:R-:W-:Y:S01]  /*4ce0*/  IABS R6, R16 ;  /* 0x0000001000067213 */ /* 0x000fe20000000000 */
[----:B------:R-:W-:Y:S01]  /*4cf0*/  @!P2 IMAD.MOV R18, RZ, RZ, -R18 ;  /* 0x000000ffff12a224 */ /* 0x000fe200078e0a12 */
[----:B------:R-:W-:Y:S01]  /*4d00*/  ISETP.GT.U32.AND P2, PT, R246, R7, PT ;  /* 0x00000007f600720c */ /* 0x000fe20003f44070 */
[----:B------:R-:W-:Y:S01]  /*4d10*/  IMAD.MOV.U32 R9, RZ, RZ, R11 ;  /* 0x000000ffff097224 */ /* 0x000fe200078e000b */
[----:B------:R-:W-:Y:S01]  /*4d20*/  @!P3 IADD3 R20, -R20, RZ, RZ ;  /* 0x000000ff1414b210 */ /* 0x000fe20007ffe1ff */
[C---:B------:R-:W-:Y:S01]  /*4d30*/  IMAD R15, R246.reuse, R4, R15 ;  /* 0x00000004f60f7224 */ /* 0x040fe200078e020f */
[----:B------:R-:W-:Y:S01]  /*4d40*/  ISETP.GT.U32.AND P3, PT, R246, R13, PT ;  /* 0x0000000df600720c */ /* 0x000fe20003f64070 */
[----:B------:R-:W-:-:S02]  /*4d50*/  IMAD.MOV R2, RZ, RZ, -R2 ;  /* 0x000000ffff027224 */ /* 0x000fc400078e0a02 */
[----:B------:R-:W-:Y:S01]  /*4d60*/  IMAD.HI.U32 R4, R230, R19, RZ ;  /* 0x00000013e6047227 */ /* 0x000fe200078e00ff */
[----:B------:R-:W-:Y:S03]  /*4d70*/  STL [R1+0x24c], R20 ;  /* 0x00024c1401007387 */ /* 0x000fe60000100800 */
[----:B------:R-:W-:Y:S01]  /*4d80*/  @!P4 IMAD.MOV R9, RZ, RZ, -R9 ;  /* 0x000000ffff09c224 */ /* 0x000fe200078e0a09 */
[C---:B------:R-:W-:Y:S01]  /*4d90*/  ISETP.GT.U32.AND P4, PT, R246.reuse, R15, PT ;  /* 0x0000000ff600720c */ /* 0x040fe20003f84070 */
[C---:B------:R-:W-:Y:S01]  /*4da0*/  IMAD R5, R246.reuse, R2, R17 ;  /* 0x00000002f6057224 */ /* 0x040fe200078e0211 */
[----:B------:R-:W-:Y:S01]  /*4db0*/  STL [R1+0x248], R18 ;  /* 0x0002481201007387 */ /* 0x000fe20000100800 */
[----:B------:R-:W-:Y:S02]  /*4dc0*/  IMAD.MOV R4, RZ, RZ, -R4 ;  /* 0x000000ffff047224 */ /* 0x000fe400078e0a04 */
[----:B------:R-:W-:Y:S01]  /*4dd0*/  @!P5 IMAD.IADD R3, R3, 0x1, -R246 ;  /* 0x000000010303d824 */ /* 0x000fe200078e0af6 */
[----:B------:R1:W-:Y:S01]  /*4de0*/  STL [R1+0x244], R9 ;  /* 0x0002440901007387 */ /* 0x0003e20000100800 */
[----:B------:R-:W-:Y:S01]  /*4df0*/  ISETP.GT.U32.AND P5, PT, R246, R5, PT ;  /* 0x00000005f600720c */ /* 0x000fe20003fa4070 */
[----:B------:R-:W-:Y:S01]  /*4e00*/  IMAD.MOV.U32 R11, RZ, RZ, R6 ;  /* 0x000000ffff0b7224 */ /* 0x000fe200078e0006 */
[----:B------:R-:W-:Y:S01]  /*4e10*/  @!P3 IADD3 R13, R13, -R246, RZ ;  /* 0x800000f60d0db210 */ /* 0x000fe20007ffe0ff */
[----:B------:R-:W-:Y:S01]  /*4e20*/  @!P2 IMAD.IADD R7, R7, 0x1, -R246 ;  /* 0x000000010707a824 */ /* 0x000fe200078e0af6 */
[----:B------:R-:W-:Y:S01]  /*4e30*/  ISETP.GE.AND P3, PT, R8, RZ, PT ;  /* 0x000000ff0800720c */ /* 0x000fe20003f66270 */
[----:B------:R-:W-:Y:S01]  /*4e40*/  IMAD.HI.U32 R2, R230, R11, RZ ;  /* 0x0000000be6027227 */ /* 0x000fe200078e00ff */
[----:B------:R-:W-:-:S02]  /*4e50*/  IADD3 R6, R244, 0x52, RZ ;  /* 0x00000052f4067810 */ /* 0x000fc40007ffe0ff */
[----:B------:R-:W-:Y:S01]  /*4e60*/  @!P6 IADD3 R7, -R7, RZ, RZ ;  /* 0x000000ff0707e210 */ /* 0x000fe20007ffe1ff */
[----:B-1----:R-:W-:Y:S01]  /*4e70*/  IMAD R9, R246, R4, R19 ;  /* 0x00000004f6097224 */ /* 0x002fe200078e0213 */
[----:B------:R-:W-:Y:S01]  /*4e80*/  IABS R17, R6 ;  /* 0x0000000600117213 */ /* 0x000fe20000000000 */
[----:B------:R-:W-:Y:S01]  /*4e90*/  @!P4 IMAD.IADD R15, R15, 0x1, -R246 ;  /* 0x000000010f0fc824 */ /* 0x000fe200078e0af6 */
[----:B------:R-:W-:Y:S01]  /*4ea0*/  ISETP.GE.AND P4, PT, R10, RZ, PT ;  /* 0x000000ff0a00720c */ /* 0x000fe20003f86270 */
[----:B------:R-:W-:Y:S01]  /*4eb0*/  IMAD.MOV R2, RZ, RZ, -R2 ;  /* 0x000000ffff027224 */ /* 0x000fe200078e0a02 */
[C---:B------:R-:W-:Y:S01]  /*4ec0*/  ISETP.GT.U32.AND P2, PT, R246.reuse, R9, PT ;  /* 0x00000009f600720c */ /* 0x040fe20003f44070 */
[----:B------:R-:W-:Y:S01]  /*4ed0*/  @!P5 IMAD.IADD R5, R5, 0x1, -R246 ;  /* 0x000000010505d824 */ /* 0x000fe200078e0af6 */
[C---:B------:R-:W-:Y:S01]  /*4ee0*/  ISETP.GT.U32.AND P5, PT, R246.reuse, R15, PT ;  /* 0x0000000ff600720c */ /* 0x040fe20003fa4070 */
[----:B------:R-:W-:Y:S01]  /*4ef0*/  IMAD R11, R246, R2, R11 ;  /* 0x00000002f60b7224 */ /* 0x000fe200078e020b */
[----:B------:R-:W-:Y:S01]  /*4f00*/  IADD3 R8, R244, 0x53, RZ ;  /* 0x00000053f4087810 */ /* 0x000fe20007ffe0ff */
[----:B------:R-:W-:-:S02]  /*4f10*/  IMAD.MOV.U32 R18, RZ, RZ, R3 ;  /* 0x000000ffff127224 */ /* 0x000fc400078e0003 */
[----:B------:R-:W-:Y:S01]  /*4f20*/  IMAD.MOV.U32 R3, RZ, RZ, R13 ;  /* 0x000000ffff037224 */ /* 0x000fe200078e000d */
[C---:B------:R-:W-:Y:S01]  /*4f30*/  ISETP.GT.U32.AND P6, PT, R246.reuse, R11, PT ;  /* 0x0000000bf600720c */ /* 0x040fe20003fc4070 */
[----:B------:R-:W-:Y:S01]  /*4f40*/  @!P0 IMAD.MOV R18, RZ, RZ, -R18 ;  /* 0x000000ffff128224 */ /* 0x000fe200078e0a12 */
[----:B------:R-:W-:Y:S01]  /*4f50*/  ISETP.GT.U32.AND P0, PT, R246, R5, PT ;  /* 0x00000005f600720c */ /* 0x000fe20003f04070 */
[----:B------:R-:W-:Y:S01]  /*4f60*/  @!P3 IMAD.MOV R3, RZ, RZ, -R3 ;  /* 0x000000ffff03b224 */ /* 0x000fe200078e0a03 */
[----:B------:R-:W-:Y:S01]  /*4f70*/  IABS R4, R8 ;  /* 0x0000000800047213 */ /* 0x000fe20000000000 */
[--C-:B------:R-:W-:Y:S01]  /*4f80*/  @!P2 IMAD.IADD R9, R9, 0x1, -R246.reuse ;  /* 0x000000010909a824 */ /* 0x100fe200078e0af6 */
[----:B------:R1:W-:Y:S01]  /*4f90*/  STL [R1+0x240], R18 ;  /* 0x0002401201007387 */ /* 0x0003e20000100800 */
[----:B------:R-:W-:Y:S01]  /*4fa0*/  IMAD.HI.U32 R2, R230, R17, RZ ;  /* 0x00000011e6027227 */ /* 0x000fe200078e00ff */
[----:B------:R-:W-:Y:S02]  /*4fb0*/  ISETP.GE.AND P3, PT, R12, RZ, PT ;  /* 0x000000ff0c00720c */ /* 0x000fe40003f66270 */
[----:B------:R-:W-:Y:S01]  /*4fc0*/  ISETP.GT.U32.AND P2, PT, R246, R9, PT ;  /* 0x00000009f600720c */ /* 0x000fe20003f44070 */
[----:B------:R2:W-:Y:S01]  /*4fd0*/  STL [R1+0x23c], R7 ;  /* 0x00023c0701007387 */ /* 0x0005e20000100800 */
[--C-:B------:R-:W-:Y:S01]  /*4fe0*/  @!P5 IMAD.IADD R15, R15, 0x1, -R246.reuse ;  /* 0x000000010f0fd824 */ /* 0x100fe200078e0af6 */
[----:B------:R-:W-:Y:S01]  /*4ff0*/  ISETP.GE.AND P5, PT, R14, RZ, PT ;  /* 0x000000ff0e00720c */ /* 0x000fe20003fa6270 */
[--C-:B------:R-:W-:Y:S01]  /*5000*/  @!P6 IMAD.IADD R11, R11, 0x1, -R246.reuse ;  /* 0x000000010b0be824 */ /* 0x100fe200078e0af6 */
[----:B------:R3:W-:Y:S01]  /*5010*/  STL [R1+0x238], R3 ;  /* 0x0002380301007387 */ /* 0x0007e20000100800 */
[----:B-1----:R-:W-:Y:S01]  /*5020*/  IMAD.MOV.U32 R18, RZ, RZ, R15 ;  /* 0x000000ffff127224 */ /* 0x002fe200078e000f */
[----:B------:R-:W-:Y:S01]  /*5030*/  IADD3 R12, R244, 0x59, RZ ;  /* 0x00000059f40c7810 */ /* 0x000fe20007ffe0ff */
[----:B------:R-:W-:Y:S01]  /*5040*/  @!P0 IMAD.IADD R5, R5, 0x1, -R246 ;  /* 0x0000000105058824 */ /* 0x000fe200078e0af6 */
[----:B------:R-:W-:Y:S01]  /*5050*/  ISETP.GT.U32.AND P6, PT, R246, R11, PT ;  /* 0x0000000bf600720c */ /* 0x000fe20003fc4070 */
[----:B------:R-:W-:Y:S01]  /*5060*/  @!P4 IMAD.MOV R18, RZ, RZ, -R18 ;  /* 0x000000ffff12c224 */ /* 0x000fe200078e0a12 */
[----:B------:R-:W-:Y:S01]  /*5070*/  ISETP.GE.AND P0, PT, R16, RZ, PT ;  /* 0x000000ff1000720c */ /* 0x000fe20003f06270 */
[----:B--2---:R-:W-:Y:S01]  /*5080*/  IMAD.MOV.U32 R7, RZ, RZ, R4 ;  /* 0x000000ffff077224 */ /* 0x004fe200078e0004 */
[----:B------:R-:W-:Y:S01]  /*5090*/  IADD3 R4, R244, 0x54, RZ ;  /* 0x00000054f4047810 */ /* 0x000fe20007ffe0ff */
[----:B------:R-:W-:Y:S01]  /*50a0*/  @!P2 IMAD.IADD R9, R9, 0x1, -R246 ;  /* 0x000000010909a824 */ /* 0x000fe200078e0af6 */
[----:B------:R1:W-:Y:S01]  /*50b0*/  STL [R1+0x234], R18 ;  /* 0x0002341201007387 */ /* 0x0003e20000100800 */
[----:B---3--:R-:W-:Y:S01]  /*50c0*/  IMAD.MOV R3, RZ, RZ, -R2 ;  /* 0x000000ffff037224 */ /* 0x008fe200078e0a02 */
[----:B------:R-:W-:Y:S01]  /*50d0*/  ISETP.GE.AND P2, PT, R6, RZ, PT ;  /* 0x000000ff0600720c */ /* 0x000fe20003f46270 */
[----:B------:R-:W-:Y:S01]  /*50e0*/  IMAD.HI.U32 R2, R230, R7, RZ ;  /* 0x00000007e6027227 */ /* 0x000fe200078e00ff */
[----:B------:R-:W-:-:S02]  /*50f0*/  IADD3 R6, R244, 0x55, RZ ;  /* 0x00000055f4067810 */ /* 0x000fc40007ffe0ff */
[----:B------:R-:W-:Y:S01]  /*5100*/  IADD3 R16, R244, 0x63, RZ ;  /* 0x00000063f4107810 */ /* 0x000fe20007ffe0ff */
[----:B------:R-:W-:Y:S01]  /*5110*/  IMAD R3, R246, R3, R17 ;  /* 0x00000003f6037224 */ /* 0x000fe200078e0211 */
[----:B------:R-:W-:Y:S01]  /*5120*/  IADD3 R2, -R2, RZ, RZ ;  /* 0x000000ff02027210 */ /* 0x000fe20007ffe1ff */
[----:B------:R-:W-:Y:S01]  /*5130*/  IMAD.MOV.U32 R10, RZ, RZ, R9 ;  /* 0x000000ffff0a7224 */ /* 0x000fe200078e0009 */
[----:B------:R-:W-:Y:S01]  /*5140*/  @!P6 IADD3 R11, R11, -R246, RZ ;  /* 0x800000f60b0be210 */ /* 0x000fe20007ffe0ff */
[----:B------:R-:W-:Y:S01]  /*5150*/  IMAD.MOV.U32 R13, RZ, RZ, R5 ;  /* 0x000000ffff0d7224 */ /* 0x000fe200078e0005 */
[----:B------:R-:W-:Y:S01]  /*5160*/  ISETP.GT.U32.AND P4, PT, R246, R3, PT ;  /* 0x00000003f600720c */ /* 0x000fe20003f84070 */
[----:B------:R-:W-:Y:S01]  /*5170*/  @!P5 IMAD.MOV R10, RZ, RZ, -R10 ;  /* 0x000000ffff0ad224 */ /* 0x000fe200078e0a0a */
[----:B------:R-:W-:Y:S01]  /*5180*/  ISETP.GE.AND P5, PT, R4, RZ, PT ;  /* 0x000000ff0400720c */ /* 0x000fe20003fa6270 */
[----:B------:R-:W-:Y:S01]  /*5190*/  @!P3 IMAD.MOV R13, RZ, RZ, -R13 ;  /* 0x000000ffff0db224 */ /* 0x000fe200078e0a0d */
[----:B------:R-:W-:Y:S01]  /*51a0*/  IABS R4, R4 ;  /* 0x0000000400047213 */ /* 0x000fe20000000000 */
[----:B------:R-:W-:Y:S01]  /*51b0*/  IMAD R5, R246, R2, R7 ;  /* 0x00000002f6057224 */ /* 0x000fe200078e0207 */
[----:B------:R-:W-:-:S02]  /*51c0*/  ISETP.GE.AND P3, PT, R8, RZ, PT ;  /* 0x000000ff0800720c */ /* 0x000fc40003f66270 */
[----:B------:R-:W-:Y:S01]  /*51d0*/  IADD3 R8, R244, 0x56, RZ ;  /* 0x00000056f4087810 */ /* 0x000fe20007ffe0ff */
[----:B------:R-:W-:Y:S01]  /*51e0*/  IMAD.MOV.U32 R7, RZ, RZ, R4 ;  /* 0x000000ffff077224 */ /* 0x000fe200078e0004 */
[----:B------:R-:W-:Y:S01]  /*51f0*/  ISETP.GT.U32.AND P6, PT, R246, R5, PT ;  /* 0x00000005f600720c */ /* 0x000fe20003fc4070 */
[----:B------:R-:W-:Y:S01]  /*5200*/  STL [R1+0x230], R13 ;  /* 0x0002300d01007387 */ /* 0x000fe20000100800 */
[----:B------:R-:W-:Y:S01]  /*5210*/  IABS R4, R8 ;  /* 0x0000000800047213 */ /* 0x000fe20000000000 */
[----:B------:R-:W-:Y:S01]  /*5220*/  @!P4 IMAD.IADD R3, R3, 0x1, -R246 ;  /* 0x000000010303c824 */ /* 0x000fe200078e0af6 */
[----:B------:R-:W-:Y:S01]  /*5230*/  IABS R9, R6 ;  /* 0x0000000600097213 */ /* 0x000fe20000000000 */
[----:B------:R-:W-:Y:S01]  /*5240*/  IMAD.HI.U32 R2, R230, R7, RZ ;  /* 0x00000007e6027227 */ /* 0x000fe200078e00ff */
[----:B------:R2:W-:Y:S01]  /*5250*/  STL [R1+0x22c], R10 ;  /* 0x00022c0a01007387 */ /* 0x0005e20000100800 */
[----:B------:R-:W-:Y:S02]  /*5260*/  IABS R17, R12 ;  /* 0x0000000c00117213 */ /* 0x000fe40000000000 */
[----:B------:R-:W-:-:S02]  /*5270*/  ISETP.GT.U32.AND P4, PT, R246, R3, PT ;  /* 0x00000003f600720c */ /* 0x000fc40003f84070 */
[----:B------:R-:W-:Y:S02]  /*5280*/  IABS R19, R16 ;  /* 0x0000001000137213 */ /* 0x000fe40000000000 */
[----:B------:R-:W-:Y:S01]  /*5290*/  @!P6 IMAD.IADD R5, R5, 0x1, -R246 ;  /* 0x000000010505e824 */ /* 0x000fe200078e0af6 */
[----:B-1----:R-:W-:Y:S01]  /*52a0*/  IADD3 R18, R244, 0x65, RZ ;  /* 0x00000065f4127810 */ /* 0x002fe20007ffe0ff */
[----:B--2---:R-:W-:Y:S02]  /*52b0*/  IMAD.MOV.U32 R10, RZ, RZ, R11 ;  /* 0x000000ffff0a7224 */ /* 0x004fe400078e000b */
[----:B------:R-:W-:Y:S01]  /*52c0*/  IMAD.MOV.U32 R11, RZ, RZ, R4 ;  /* 0x000000ffff0b7224 */ /* 0x000fe200078e0004 */
[----:B------:R-:W-:Y:S01]  /*52d0*/  ISETP.GT.U32.AND P6, PT, R246, R5, PT ;  /* 0x00000005f600720c */ /* 0x000fe20003fc4070 */
[----:B------:R-:W-:Y:S01]  /*52e0*/  IMAD.MOV R4, RZ, RZ, -R2 ;  /* 0x000000ffff047224 */ /* 0x000fe200078e0a02 */
[----:B------:R-:W-:Y:S01]  /*52f0*/  IABS R21, R18 ;  /* 0x0000001200157213 */ /* 0x000fe20000000000 */
[----:B------:R-:W-:Y:S01]  /*5300*/  IMAD.HI.U32 R2, R230, R9, RZ ;  /* 0x00000009e6027227 */ /* 0x000fe200078e00ff */
[----:B------:R-:W-:-:S03]  /*5310*/  @!P4 IADD3 R3, R3, -R246, RZ ;  /* 0x800000f60303c210 */ /* 0x000fc60007ffe0ff */
[----:B------:R-:W-:Y:S02]  /*5320*/  IMAD R7, R246, R4, R7 ;  /* 0x00000004f6077224 */ /* 0x000fe400078e0207 */
[----:B------:R-:W-:-:S03]  /*5330*/  IMAD.HI.U32 R4, R230, R11, RZ ;  /* 0x0000000be6047227 */ /* 0x000fc600078e00ff */
[----:B------:R-:W-:Y:S01]  /*5340*/  ISETP.GT.U32.AND P4, PT, R246, R7, PT ;  /* 0x00000007f600720c */ /* 0x000fe20003f84070 */
[----:B------:R-:W-:Y:S02]  /*5350*/  IMAD.MOV R2, RZ, RZ, -R2 ;  /* 0x000000ffff027224 */ /* 0x000fe400078e0a02 */
[----:B------:R-:W-:Y:S01]  /*5360*/  @!P0 IMAD.MOV R10, RZ, RZ, -R10 ;  /* 0x000000ffff0a8224 */ /* 0x000fe200078e0a0a */
[----:B------:R-:W-:Y:S01]  /*5370*/  ISETP.GE.AND P0, PT, R6, RZ, PT ;  /* 0x000000ff0600720c */ /* 0x000fe20003f06270 */
[----:B------:R-:W-:Y:S01]  /*5380*/  IMAD.MOV R4, RZ, RZ, -R4 ;  /* 0x000000ffff047224 */ /* 0x000fe200078e0a04 */
[----:B------:R-:W-:Y:S01]  /*5390*/  IADD3 R6, R244, 0x57, RZ ;  /* 0x00000057f4067810 */ /* 0x000fe20007ffe0ff */
[C---:B------:R-:W-:Y:S01]  /*53a0*/  IMAD R9, R246.reuse, R2, R9 ;  /* 0x00000002f6097224 */ /* 0x040fe200078e0209 */
[----:B------:R1:W-:Y:S01]  /*53b0*/  STL [R1+0x228], R10 ;  /* 0x0002280a01007387 */ /* 0x0003e20000100800 */
[----:B------:R-:W-:Y:S01]  /*53c0*/  IMAD R11, R246, R4, R11 ;  /* 0x00000004f60b7224 */ /* 0x000fe200078e020b */
[----:B------:R-:W-:Y:S01]  /*53d0*/  IABS R13, R6 ;  /* 0x00000006000d7213 */ /* 0x000fe20000000000 */
[----:B------:R-:W-:-:S02]  /*53e0*/  IMAD.MOV.U32 R14, RZ, RZ, R3 ;  /* 0x000000ffff0e7224 */ /* 0x000fc400078e0003 */
[--C-:B------:R-:W-:Y:S01]  /*53f0*/  @!P4 IMAD.IADD R7, R7, 0x1, -R246.reuse ;  /* 0x000000010707c824 */ /* 0x100fe200078e0af6 */
[C---:B------:R-:W-:Y:S01]  /*5400*/  ISETP.GT.U32.AND P4, PT, R246.reuse, R11, PT ;  /* 0x0000000bf600720c */ /* 0x040fe20003f84070 */
[----:B------:R-:W-:Y:S01]  /*5410*/  @!P6 IMAD.IADD R5, R5, 0x1, -R246 ;  /* 0x000000010505e824 */ /* 0x000fe200078e0af6 */
[C---:B------:R-:W-:Y:S01]  /*5420*/  ISETP.GT.U32.AND P6, PT, R246.reuse, R9, PT ;  /* 0x00000009f600720c */ /* 0x040fe20003fc4070 */
[----:B------:R-:W-:Y:S01]  /*5430*/  @!P2 IMAD.MOV R14, RZ, RZ, -R14 ;  /* 0x000000ffff0ea224 */ /* 0x000fe200078e0a0e */
[----:B------:R-:W-:Y:S01]  /*5440*/  ISETP.GT.U32.AND P2, PT, R246, R7, PT ;  /* 0x00000007f600720c */ /* 0x000fe20003f44070 */
[----:B------:R-:W-:Y:S01]  /*5450*/  IMAD.HI.U32 R2, R230, R13, RZ ;  /* 0x0000000de6027227 */ /* 0x000fe200078e00ff */
[----:B-1----:R-:W-:Y:S02]  /*5460*/  IADD3 R10, R244, 0x58, RZ ;  /* 0x00000058f40a7810 */ /* 0x002fe40007ffe0ff */
[----:B------:R1:W-:Y:S01]  /*5470*/  STL [R1+0x224], R14 ;  /* 0x0002240e01007387 */ /* 0x0003e20000100800 */
[----:B------:R-:W-:Y:S01]  /*5480*/  IMAD.MOV R3, RZ, RZ, -R2 ;  /* 0x000000ffff037224 */ /* 0x000fe200078e0a02 */
[----:B------:R-:W-:Y:S01]  /*5490*/  IABS R15, R10 ;  /* 0x0000000a000f7213 */ /* 0x000fe20000000000 */
[----:B------:R-:W-:-:S02]  /*54a0*/  IMAD.MOV.U32 R4, RZ, RZ, R5 ;  /* 0x000000ffff047224 */ /* 0x000fc400078e0005 */
[----:B------:R-:W-:Y:S02]  /*54b0*/  IMAD R3, R246, R3, R13 ;  /* 0x00000003f6037224 */ /* 0x000fe400078e020d */
[--C-:B------:R-:W-:Y:S01]  /*54c0*/  @!P6 IMAD.IADD R9, R9, 0x1, -R246.reuse ;  /* 0x000000010909e824 */ /* 0x100fe200078e0af6 */
[----:B------:R-:W-:Y:S01]  /*54d0*/  @!P3 IADD3 R4, -R4, RZ, RZ ;  /* 0x000000ff0404b210 */ /* 0x000fe20007ffe1ff */
[--C-:B------:R-:W-:Y:S01]  /*54e0*/  @!P4 IMAD.IADD R11, R11, 0x1, -R246.reuse ;  /* 0x000000010b0bc824 */ /* 0x100fe200078e0af6 */
[----:B------:R-:W-:Y:S01]  /*54f0*/  ISETP.GE.AND P3, PT, R8, RZ, PT ;  /* 0x000000ff0800720c */ /* 0x000fe20003f66270 */
[----:B------:R-:W-:Y:S01]  /*5500*/  @!P2 IMAD.IADD R7, R7, 0x1, -R246 ;  /* 0x000000010707a824 */ /* 0x000fe200078e0af6 */
[----:B------:R-:W-:Y:S01]  /*5510*/  ISETP.GT.U32.AND P2, PT, R246, R3, PT ;  /* 0x00000003f600720c */ /* 0x000fe20003f44070 */
[----:B------:R-:W-:Y:S01]  /*5520*/  IMAD.HI.U32 R2, R230, R15, RZ ;  /* 0x0000000fe6027227 */ /* 0x000fe200078e00ff */
[C---:B------:R-:W-:Y:S01]  /*5530*/  ISETP.GT.U32.AND P6, PT, R246.reuse, R9, PT ;  /* 0x00000009f600720c */ /* 0x040fe20003fc4070 */
[----:B------:R2:W-:Y:S01]  /*5540*/  STL [R1+0x220], R4 ;  /* 0x0002200401007387 */ /* 0x0005e20000100800 */
[----:B------:R-:W-:Y:S01]  /*5550*/  ISETP.GT.U32.AND P4, PT, R246, R11, PT ;  /* 0x0000000bf600720c */ /* 0x000fe20003f84070 */
[----:B------:R-:W-:Y:S01]  /*5560*/  IMAD.MOV R2, RZ, RZ, -R2 ;  /* 0x000000ffff027224 */ /* 0x000fe200078e0a02 */
[----:B------:R-:W-:Y:S01]  /*5570*/  IADD3 R8, R244, 0x5a, RZ ;  /* 0x0000005af4087810 */ /* 0x000fe20007ffe0ff */
[----:B-1----:R-:W-:-:S02]  /*5580*/  IMAD.MOV.U32 R14, RZ, RZ, R7 ;  /* 0x000000ffff0e7224 */ /* 0x002fc400078e0007 */
[----:B------:R-:W-:Y:S01]  /*5590*/  IMAD R5, R246, R2, R15 ;  /* 0x00000002f6057224 */ /* 0x000fe200078e020f */
[----:B------:R-:W-:Y:S01]  /*55a0*/  IABS R2, R8 ;  /* 0x0000000800027213 */ /* 0x000fe20000000000 */
[----:B------:R-:W-:Y:S01]  /*55b0*/  @!P5 IMAD.MOV R14, RZ, RZ, -R14 ;  /* 0x000000ffff0ed224 */ /* 0x000fe200078e0a0e */
[----:B------:R-:W-:Y:S01]  /*55c0*/  ISETP.GE.AND P5, PT, R6, RZ, PT ;  /* 0x000000ff0600720c */ /* 0x000fe20003fa6270 */
[----:B--2---:R-:W-:Y:S01]  /*55d0*/  IMAD.HI.U32 R4, R230, R17, RZ ;  /* 0x00000011e6047227 */ /* 0x004fe200078e00ff */
[----:B------:R-:W-:Y:S02]  /*55e0*/  IADD3 R6, R244, 0x5b, RZ ;  /* 0x0000005bf4067810 */ /* 0x000fe40007ffe0ff */
[----:B------:R-:W-:Y:S01]  /*55f0*/  @!P6 IADD3 R9, R9, -R246, RZ ;  /* 0x800000f60909e210 */ /* 0x000fe20007ffe0ff */
[----:B------:R-:W-:Y:S01]  /*5600*/  @!P2 IMAD.IADD R3, R3, 0x1, -R246 ;  /* 0x000000010303a824 */ /* 0x000fe200078e0af6 */
[C---:B------:R-:W-:Y:S01]  /*5610*/  ISETP.GT.U32.AND P6, PT, R246.reuse, R5, PT ;  /* 0x00000005f600720c */ /* 0x040fe20003fc4070 */
[----:B------:R-:W-:Y:S01]  /*5620*/  IMAD.MOV R4, RZ, RZ, -R4 ;  /* 0x000000ffff047224 */ /* 0x000fe200078e0a04 */
[----:B------:R-:W-:Y:S01]  /*5630*/  STL [R1+0x21c], R14 ;  /* 0x00021c0e01007387 */ /* 0x000fe20000100800 */
[----:B------:R-:W-:Y:S01]  /*5640*/  @!P4 IMAD.IADD R11, R11, 0x1, -R246 ;  /* 0x000000010b0bc824 */ /* 0x000fe200078e0af6 */
[C---:B------:R-:W-:Y:S01]  /*5650*/  ISETP.GT.U32.AND P2, PT, R246.reuse, R3, PT ;  /* 0x00000003f600720c */ /* 0x040fe20003f44070 */
[----:B------:R-:W-:-:S02]  /*5660*/  IMAD R7, R246, R4, R17 ;  /* 0x00000004f6077224 */ /* 0x000fc400078e0211 */
[----:B------:R-:W-:Y:S02]  /*5670*/  IMAD.MOV.U32 R13, RZ, RZ, R9 ;  /* 0x000000ffff0d7224 */ /* 0x000fe400078e0009 */
[----:B------:R-:W-:Y:S01]  /*5680*/  IMAD.MOV.U32 R4, RZ, RZ, R11 ;  /* 0x000000ffff047224 */ /* 0x000fe200078e000b */
[----:B------:R-:W-:Y:S01]  /*5690*/  ISETP.GT.U32.AND P4, PT, R246, R7, PT ;  /* 0x00000007f600720c */ /* 0x000fe20003f84070 */
[----:B------:R-:W-:Y:S01]  /*56a0*/  IMAD.MOV.U32 R9, RZ, RZ, R2 ;  /* 0x000000ffff097224 */ /* 0x000fe200078e0002 */
[----:B------:R-:W-:Y:S01]  /*56b0*/  IABS R11, R6 ;  /* 0x00000006000b7213 */ /* 0x000fe20000000000 */
[----:B------:R-:W-:Y:S01]  /*56c0*/  @!P0 IMAD.MOV R13, RZ, RZ, -R13 ;  /* 0x000000ffff0d8224 */ /* 0x000fe200078e0a0d */
[----:B------:R-:W-:Y:S01]  /*56d0*/  @!P3 IADD3 R4, -R4, RZ, RZ ;  /* 0x000000ff0404b210 */ /* 0x000fe20007ffe1ff */
[----:B------:R-:W-:Y:S01]  /*56e0*/  IMAD.HI.U32 R2, R230, R9, RZ ;  /* 0x00000009e6027227 */ /* 0x000fe200078e00ff */
[----:B------:R-:W-:Y:S02]  /*56f0*/  ISETP.GE.AND P0, PT, R10, RZ, PT ;  /* 0x000000ff0a00720c */ /* 0x000fe40003f06270 */
[----:B------:R-:W-:Y:S01]  /*5700*/  STL [R1+0x218], R13 ;  /* 0x0002180d01007387 */ /* 0x000fe20000100800 */
[--C-:B------:R-:W-:Y:S01]  /*5710*/  @!P6 IMAD.IADD R5, R5, 0x1, -R246.reuse ;  /* 0x000000010505e824 */ /* 0x100fe200078e0af6 */
[----:B------:R-:W-:Y:S01]  /*5720*/  ISETP.GE.AND P3, PT, R12, RZ, PT ;  /* 0x000000ff0c00720c */ /* 0x000fe20003f66270 */
[--C-:B------:R-:W-:Y:S01]  /*5730*/  @!P2 IMAD.IADD R3, R3, 0x1, -R246.reuse ;  /* 0x000000010303a824 */ /* 0x100fe200078e0af6 */
[----:B------:R1:W-:Y:S01]  /*5740*/  STL [R1+0x214], R4 ;  /* 0x0002140401007387 */ /* 0x0003e20000100800 */
[----:B------:R-:W-:Y:S01]  /*5750*/  @!P4 IMAD.IADD R7, R7, 0x1, -R246 ;  /* 0x000000010707c824 */ /* 0x000fe200078e0af6 */
[----:B------:R-:W-:Y:S01]  /*5760*/  ISETP.GT.U32.AND P6, PT, R246, R5, PT ;  /* 0x00000005f600720c */ /* 0x000fe20003fc4070 */
[----:B------:R-:W-:Y:S01]  /*5770*/  IMAD.MOV.U32 R10, RZ, RZ, R3 ;  /* 0x000000ffff0a7224 */ /* 0x000fe200078e0003 */
[----:B------:R-:W-:-:S02]  /*5780*/  ISETP.GE.AND P2, PT, R8, RZ, PT ;  /* 0x000000ff0800720c */ /* 0x000fc40003f46270 */
[----:B------:R-:W-:Y:S01]  /*5790*/  ISETP.GT.U32.AND P4, PT, R246, R7, PT ;  /* 0x00000007f600720c */ /* 0x000fe20003f84070 */
[----:B------:R-:W-:Y:S01]  /*57a0*/  @!P5 IMAD.MOV R10, RZ, RZ, -R10 ;  /* 0x000000ffff0ad224 */ /* 0x000fe200078e0a0a */
[C---:B------:R-:W-:Y:S01]  /*57b0*/  IADD3 R8, R244.reuse, 0x5c, RZ ;  /* 0x0000005cf4087810 */ /* 0x040fe20007ffe0ff */
[----:B-1----:R-:W-:Y:S01]  /*57c0*/  IMAD.MOV R4, RZ, RZ, -R2 ;  /* 0x000000ffff047224 */ /* 0x002fe200078e0a02 */
[----:B------:R-:W-:Y:S01]  /*57d0*/  IADD3 R14, R244, 0x62, RZ ;  /* 0x00000062f40e7810 */ /* 0x000fe20007ffe0ff */
[----:B------:R-:W-:Y:S01]  /*57e0*/  IMAD.HI.U32 R2, R230, R11, RZ ;  /* 0x0000000be6027227 */ /* 0x000fe200078e00ff */
[----:B------:R1:W-:Y:S02]  /*57f0*/  STL [R1+0x210], R10 ;  /* 0x0002100a01007387 */ /* 0x0003e40000100800 */
[----:B------:R-:W-:Y:S01]  /*5800*/  IABS R17, R14 ;  /* 0x0000000e00117213 */ /* 0x000fe20000000000 */
[----:B------:R-:W-:Y:S01]  /*5810*/  IMAD R9, R246, R4, R9 ;  /* 0x00000004f6097224 */ /* 0x000fe200078e0209 */
[----:B------:R-:W-:Y:S01]  /*5820*/  IABS R4, R8 ;  /* 0x0000000800047213 */ /* 0x000fe20000000000 */
[----:B------:R-:W-:Y:S01]  /*5830*/  @!P6 IMAD.IADD R5, R5, 0x1, -R246 ;  /* 0x000000010505e824 */ /* 0x000fe200078e0af6 */
[----:B------:R-:W-:Y:S01]  /*5840*/  ISETP.GE.AND P6, PT, R6, RZ, PT ;  /* 0x000000ff0600720c */ /* 0x000fe20003fc6270 */
[----:B------:R-:W-:Y:S01]  /*5850*/  IMAD.MOV R2, RZ, RZ, -R2 ;  /* 0x000000ffff027224 */ /* 0x000fe200078e0a02 */
[----:B------:R-:W-:Y:S01]  /*5860*/  ISETP.GT.U32.AND P5, PT, R246, R9, PT ;  /* 0x00000009f600720c */ /* 0x000fe20003fa4070 */
[----:B------:R-:W-:Y:S01]  /*5870*/  IMAD.MOV.U32 R12, RZ, RZ, R5 ;  /* 0x000000ffff0c7224 */ /* 0x000fe200078e0005 */
[----:B-1----:R-:W-:Y:S01]  /*5880*/  IADD3 R10, R244, 0x5e, RZ ;  /* 0x0000005ef40a7810 */ /* 0x002fe20007ffe0ff */
[C---:B------:R-:W-:Y:S01]  /*5890*/  IMAD R3, R246.reuse, R2, R11 ;  /* 0x00000002f6037224 */ /* 0x040fe200078e020b */
[----:B------:R-:W-:Y:S01]  /*58a0*/  MOV R11, R4 ;  /* 0x00000004000b7202 */ /* 0x000fe20000000f00 */
[----:B------:R-:W-:Y:S01]  /*58b0*/  @!P0 IMAD.MOV R12, RZ, RZ, -R12 ;  /* 0x000000ffff0c8224 */ /* 0x000fe200078e0a0c */
[----:B------:R-:W-:Y:S01]  /*58c0*/  IABS R15, R10 ;  /* 0x0000000a000f7213 */ /* 0x000fe20000000000 */
[--C-:B------:R-:W-:Y:S01]  /*58d0*/  @!P4 IMAD.IADD R7, R7, 0x1, -R246.reuse ;  /* 0x000000010707c824 */ /* 0x100fe200078e0af6 */
[----:B------:R-:W-:Y:S01]  /*58e0*/  ISETP.GT.U32.AND P4, PT, R246, R3, PT ;  /* 0x00000003f600720c */ /* 0x000fe20003f84070 */
[----:B------:R-:W-:Y:S01]  /*58f0*/  IMAD.HI.U32 R2, R230, R11, RZ ;  /* 0x0000000be6027227 */ /* 0x000fe200078e00ff */
[----:B------:R-:W-:Y:S01]  /*5900*/  IADD3 R6, R244, 0x5d, RZ ;  /* 0x0000005df4067810 */ /* 0x000fe20007ffe0ff */
[----:B------:R1:W-:Y:S02]  /*5910*/  STL [R1+0x20c], R12 ;  /* 0x00020c0c01007387 */ /* 0x0003e40000100800 */
[----:B------:R-:W-:Y:S01]  /*5920*/  @!P5 IMAD.IADD R9, R9, 0x1, -R246 ;  /* 0x000000010909d824 */ /* 0x000fe200078e0af6 */
[----:B------:R-:W-:Y:S01]  /*5930*/  IABS R13, R6 ;  /* 0x00000006000d7213 */ /* 0x000fe20000000000 */
[----:B------:R-:W-:Y:S01]  /*5940*/  IMAD.HI.U32 R5, R230, R15, RZ ;  /* 0x0000000fe6057227 */ /* 0x000fe200078e00ff */
[----:B------:R-:W-:-:S02]  /*5950*/  ISETP.GE.AND P5, PT, R8, RZ, PT ;  /* 0x000000ff0800720c */ /* 0x000fc40003fa6270 */
[----:B------:R-:W-:Y:S01]  /*5960*/  ISETP.GT.U32.AND P0, PT, R246, R9, PT ;  /* 0x00000009f600720c */ /* 0x000fe20003f04070 */
[----:B------:R-:W-:Y:S02]  /*5970*/  IMAD.MOV R2, RZ, RZ, -R2 ;  /* 0x000000ffff027224 */ /* 0x000fe400078e0a02 */
[----:B------:R-:W-:Y:S01]  /*5980*/  @!P3 IMAD.MOV R7, RZ, RZ, -R7 ;  /* 0x000000ffff07b224 */ /* 0x000fe200078e0a07 */
[----:B------:R-:W-:Y:S01]  /*5990*/  ISETP.GE.AND P3, PT, R6, RZ, PT ;  /* 0x000000ff0600720c */ /* 0x000fe20003f66270 */
[----:B------:R-:W-:Y:S01]  /*59a0*/  @!P4 IMAD.IADD R3, R3, 0x1, -R246 ;  /* 0x000000010303c824 */ /* 0x000fe200078e0af6 */
[----:B-1----:R-:W-:Y:S01]  /*59b0*/  IADD3 R12, R244, 0x61, RZ ;  /* 0x00000061f40c7810 */ /* 0x002fe20007ffe0ff */
[----:B------:R-:W-:Y:S01]  /*59c0*/  IMAD.MOV R6, RZ, RZ, -R5 ;  /* 0x000000ffff067224 */ /* 0x000fe200078e0a05 */
[----:B------:R1:W-:Y:S01]  /*59d0*/  STL [R1+0x208], R7 ;  /* 0x0002080701007387 */ /* 0x0003e20000100800 */
[C---:B------:R-:W-:Y:S01]  /*59e0*/  IMAD R5, R246.reuse, R2, R11 ;  /* 0x00000002f6057224 */ /* 0x040fe200078e020b */
[----:B------:R-:W-:Y:S01]  /*59f0*/  ISETP.GT.U32.AND P4, PT, R246, R3, PT ;  /* 0x00000003f600720c */ /* 0x000fe20003f84070 */
[----:B------:R-:W-:Y:S01]  /*5a00*/  IMAD.HI.U32 R4, R230, R13, RZ ;  /* 0x0000000de6047227 */ /* 0x000fe200078e00ff */
[----:B------:R-:W-:-:S03]  /*5a10*/  IADD3 R2, R244, 0x5f, RZ ;  /* 0x0000005ff4027810 */ /* 0x000fc60007ffe0ff */
[----:B------:R-:W-:Y:S01]  /*5a20*/  @!P0 IMAD.IADD R9, R9, 0x1, -R246 ;  /* 0x0000000109098824 */ /* 0x000fe200078e0af6 */
[----:B------:R-:W-:Y:S01]  /*5a30*/  IADD3 R4, -R4, RZ, RZ ;  /* 0x000000ff04047210 */ /* 0x000fe20007ffe1ff */
[----:B------:R-:W-:Y:S01]  /*5a40*/  IMAD R11, R246, R6, R15 ;  /* 0x00000006f60b7224 */ /* 0x000fe200078e020f */
[----:B------:R-:W-:Y:S01]  /*5a50*/  ISETP.GE.AND P0, PT, R10, RZ, PT ;  /* 0x000000ff0a00720c */ /* 0x000fe20003f06270 */
[----:B------:R-:W-:Y:S01]  /*5a60*/  IMAD.MOV.U32 R8, RZ, RZ, R9 ;  /* 0x000000ffff087224 */ /* 0x000fe200078e0009 */
[----:B------:R-:W-:Y:S01]  /*5a70*/  IABS R9, R2 ;  /* 0x0000000200097213 */ /* 0x000fe20000000000 */
[----:B-1----:R-:W-:Y:S01]  /*5a80*/  IMAD R7, R246, R4, R13 ;  /* 0x00000004f6077224 */ /* 0x002fe200078e020d */
[----:B------:R-:W-:Y:S01]  /*5a90*/  IADD3 R10, R244, 0x60, RZ ;  /* 0x00000060f40a7810 */ /* 0x000fe20007ffe0ff */
[----:B------:R-:W-:Y:S01]  /*5aa0*/  @!P2 IMAD.MOV R8, RZ, RZ, -R8 ;  /* 0x000000ffff08a224 */ /* 0x000fe200078e0a08 */
[----:B------:R-:W-:Y:S01]  /*5ab0*/  ISETP.GT.U32.AND P2, PT, R246, R5, PT ;  /* 0x00000005f600720c */ /* 0x000fe20003f44070 */
[----:B------:R-:W-:Y:S01]  /*5ac0*/  @!P4 IMAD.IADD R3, R3, 0x1, -R246 ;  /* 0x000000010303c824 */ /* 0x000fe200078e0af6 */
[----:B------:R-:W-:Y:S01]  /*5ad0*/  ISETP.GE.AND P4, PT, R2, RZ, PT ;  /* 0x000000ff0200720c */ /* 0x000fe20003f86270 */
[----:B------:R-:W-:Y:S01]  /*5ae0*/  IMAD.HI.U32 R2, R230, R9, RZ ;  /* 0x00000009e6027227 */ /* 0x000fe200078e00ff */
[----:B------:R-:W-:Y:S01]  /*5af0*/  IABS R13, R10 ;  /* 0x0000000a000d7213 */ /* 0x000fe20000000000 */
[----:B------:R-:W-:Y:S01]  /*5b00*/  STL [R1+0x200], R8 ;  /* 0x0002000801007387 */ /* 0x000fe20000100800 */
[----:B------:R-:W-:Y:S01]  /*5b10*/  IABS R15, R12 ;  /* 0x0000000c000f7213 */ /* 0x000fe20000000000 */
[----:B------:R-:W-:-:S02]  /*5b20*/  IMAD.MOV.U32 R4, RZ, RZ, R3 ;  /* 0x000000ffff047224 */ /* 0x000fc400078e0003 */
[----:B------:R-:W-:Y:S02]  /*5b30*/  IMAD.MOV R3, RZ, RZ, -R2 ;  /* 0x000000ffff037224 */ /* 0x000fe400078e0a02 */
[----:B------:R-:W-:Y:S01]  /*5b40*/  IMAD.HI.U32 R2, R230, R13, RZ ;  /* 0x0000000de6027227 */ /* 0x000fe200078e00ff */
[----:B------:R-:W-:Y:S02]  /*5b50*/  @!P6 IADD3 R4, -R4, RZ, RZ ;  /* 0x000000ff0404e210 */ /* 0x000fe40007ffe1ff */
[C---:B------:R-:W-:Y:S01]  /*5b60*/  ISETP.GT.U32.AND P6, PT, R246.reuse, R7, PT ;  /* 0x00000007f600720c */ /* 0x040fe20003fc4070 */
[----:B------:R-:W-:Y:S02]  /*5b70*/  @!P2 IMAD.IADD R5, R5, 0x1, -R246 ;  /* 0x000000010505a824 */ /* 0x000fe400078e0af6 */
[----:B------:R1:W-:Y:S01]  /*5b80*/  STL [R1+0x1a4], R4 ;  /* 0x0001a40401007387 */ /* 0x0003e20000100800 */
[C---:B------:R-:W-:Y:S02]  /*5b90*/  IMAD R3, R246.reuse, R3, R9 ;  /* 0x00000003f6037224 */ /* 0x040fe400078e0209 */
[----:B------:R-:W-:Y:S01]  /*5ba0*/  ISETP.GT.U32.AND P2, PT, R246, R5, PT ;  /* 0x00000005f600720c */ /* 0x000fe20003f44070 */
[----:B------:R-:W-:-:S04]  /*5bb0*/  IMAD.HI.U32 R6, R230, R17, RZ ;  /* 0x00000011e6067227 */ /* 0x000fc800078e00ff */
[----:B------:R-:W-:Y:S02]  /*5bc0*/  IMAD.MOV R2, RZ, RZ, -R2 ;  /* 0x000000ffff027224 */ /* 0x000fe400078e0a02 */
[----:B------:R-:W-:Y:S02]  /*5bd0*/  @!P6 IMAD.IADD R7, R7, 0x1, -R246 ;  /* 0x000000010707e824 */ /* 0x000fe400078e0af6 */
[----:B-1----:R-:W-:-:S03]  /*5be0*/  IMAD.HI.U32 R4, R230, R15, RZ ;  /* 0x0000000fe6047227 */ /* 0x002fc600078e00ff */
[C---:B------:R-:W-:Y:S01]  /*5bf0*/  ISETP.GT.U32.AND P6, PT, R246.reuse, R7, PT ;  /* 0x00000007f600720c */ /* 0x040fe20003fc4070 */
[----:B------:R-:W-:Y:S01]  /*5c00*/  @!P2 IMAD.IADD R5, R5, 0x1, -R246 ;  /* 0x000000010505a824 */ /* 0x000fe200078e0af6 */
[----:B------:R-:W-:Y:S01]  /*5c10*/  ISETP.GT.U32.AND P2, PT, R246, R11, PT ;  /* 0x0000000bf600720c */ /* 0x000fe20003f44070 */
[----:B------:R-:W-:Y:S02]  /*5c20*/  IMAD.MOV R4, RZ, RZ, -R4 ;  /* 0x000000ffff047224 */ /* 0x000fe400078e0a04 */
[----:B------:R-:W-:-:S04]  /*5c30*/  IMAD.HI.U32 R8, R230, R19, RZ ;  /* 0x00000013e6087227 */ /* 0x000fc800078e00ff */
[----:B------:R-:W-:Y:S02]  /*5c40*/  IMAD.MOV R6, RZ, RZ, -R6 ;  /* 0x000000ffff067224 */ /* 0x000fe400078e0a06 */
[C---:B------:R-:W-:Y:S02]  /*5c50*/  IMAD R9, R246.reuse, R2, R13 ;  /* 0x00000002f6097224 */ /* 0x040fe400078e020d */
[----:B------:R-:W-:Y:S01]  /*5c60*/  @!P6 IMAD.IADD R7, R7, 0x1, -R246 ;  /* 0x000000010707e824 */ /* 0x000fe200078e0af6 */
[C---:B------:R-:W-:Y:S01]  /*5c70*/  ISETP.GT.U32.AND P6, PT, R246.reuse, R3, PT ;  /* 0x00000003f600720c */ /* 0x040fe20003fc4070 */
[C---:B------:R-:W-:Y:S01]  /*5c80*/  IMAD R13, R246.reuse, R4, R15 ;  /* 0x00000004f60d7224 */ /* 0x040fe200078e020f */
[----:B------:R-:W-:Y:S01]  /*5c90*/  @!P2 IADD3 R11, R11, -R246, RZ ;  /* 0x800000f60b0ba210 */ /* 0x000fe20007ffe0ff */
[----:B------:R-:W-:Y:S02]  /*5ca0*/  IMAD.MOV R8, RZ, RZ, -R8 ;  /* 0x000000ffff087224 */ /* 0x000fe400078e0a08 */
[C---:B------:R-:W-:Y:S01]  /*5cb0*/  IMAD R15, R246.reuse, R6, R17 ;  /* 0x00000006f60f7224 */ /* 0x040fe200078e0211 */
[----:B------:R-:W-:Y:S01]  /*5cc0*/  ISETP.GT.U32.AND P2, PT, R246, R11, PT ;  /* 0x0000000bf600720c */ /* 0x000fe20003f44070 */
[----:B------:R-:W-:Y:S01]  /*5cd0*/  IMAD.MOV.U32 R22, RZ, RZ, R5 ;  /* 0x000000ffff167224 */ /* 0x000fe200078e0005 */
[----:B------:R-:W-:Y:S01]  /*5ce0*/  IADD3 R6, R244, 0x64, RZ ;  /* 0x00000064f4067810 */ /* 0x000fe20007ffe0ff */
[----:B------:R-:W-:Y:S01]  /*5cf0*/  IMAD R17, R246, R8, R19 ;  /* 0x00000008f6117224 */ /* 0x000fe200078e0213 */
[----:B------:R-:W-:Y:S01]  /*5d00*/  IADD3 R8, R244, 0x66, RZ ;  /* 0x00000066f4087810 */ /* 0x000fe20007ffe0ff */
[----:B------:R-:W-:Y:S01]  /*5d10*/  @!P5 IMAD.MOV R22, RZ, RZ, -R22 ;  /* 0x000000ffff16d224 */ /* 0x000fe200078e0a16 */
[----:B------:R-:W-:Y:S01]  /*5d20*/  ISETP.GT.U32.AND P5, PT, R246, R9, PT ;  /* 0x00000009f600720c */ /* 0x000fe20003fa4070 */
[----:B------:R-:W-:Y:S01]  /*5d30*/  IMAD.MOV.U32 R20, RZ, RZ, R7 ;  /* 0x000000ffff147224 */ /* 0x000fe200078e0007 */
[----:B------:R-:W-:Y:S01]  /*5d40*/  @!P6 IADD3 R3, R3, -R246, RZ ;  /* 0x800000f60303e210 */ /* 0x000fe20007ffe0ff */
[----:B------:R-:W-:Y:S01]  /*5d50*/  IMAD.HI.U32 R4, R230, R21, RZ ;  /* 0x00000015e6047227 */ /* 0x000fe200078e00ff */
[C---:B------:R-:W-:Y:S01]  /*5d60*/  ISETP.GT.U32.AND P6, PT, R246.reuse, R17, PT ;  /* 0x00000011f600720c */ /* 0x040fe20003fc4070 */
[----:B------:R-:W-:Y:S01]  /*5d70*/  STL [R1+0x1a0], R22 ;  /* 0x0001a01601007387 */ /* 0x000fe20000100800 */
[----:B------:R-:W-:Y:S01]  /*5d80*/  IABS R19, R6 ;  /* 0x0000000600137213 */ /* 0x000fe20000000000 */
[----:B------:R-:W-:Y:S01]  /*5d90*/  @!P2 IMAD.IADD R11, R11, 0x1, -R246 ;  /* 0x000000010b0ba824 */ /* 0x000fe200078e0af6 */
[C---:B------:R-:W-:Y:S01]  /*5da0*/  ISETP.GT.U32.AND P2, PT, R246.reuse, R15, PT ;  /* 0x0000000ff600720c */ /* 0x040fe20003f44070 */
[----:B------:R-:W-:Y:S01]  /*5db0*/  @!P3 IMAD.MOV R20, RZ, RZ, -R20 ;  /* 0x000000ffff14b224 */ /* 0x000fe200078e0a14 */
[----:B------:R-:W-:Y:S01]  /*5dc0*/  ISETP.GT.U32.AND P3, PT, R246, R13, PT ;  /* 0x0000000df600720c */ /* 0x000fe20003f64070 */
[----:B------:R-:W-:Y:S01]  /*5dd0*/  IMAD.HI.U32 R2, R230, R19, RZ ;  /* 0x00000013e6027227 */ /* 0x000fe200078e00ff */
[----:B------:R-:W-:-:S02]  /*5de0*/  IABS R23, R8 ;  /* 0x0000000800177213 */ /* 0x000fc40000000000 */
[----:B------:R1:W-:Y:S01]  /*5df0*/  STL [R1+0x19c], R20 ;  /* 0x00019c1401007387 */ /* 0x0003e20000100800 */
[--C-:B------:R-:W-:Y:S01]  /*5e00*/  @!P5 IMAD.IADD R9, R9, 0x1, -R246.reuse ;  /* 0x000000010909d824 */ /* 0x100fe200078e0af6 */
[----:B------:R-:W-:Y:S01]  /*5e10*/  ISETP.GT.U32.AND P5, PT, R246, R3, PT ;  /* 0x00000003f600720c */ /* 0x000fe20003fa4070 */
[----:B------:R-:W-:Y:S02]  /*5e20*/  @!P6 IMAD.IADD R17, R17, 0x1, -R246 ;  /* 0x000000011111e824 */ /* 0x000fe400078e0af6 */
[----:B------:R-:W-:Y:S02]  /*5e30*/  IMAD.MOV R5, RZ, RZ, -R2 ;  /* 0x000000ffff057224 */ /* 0x000fe400078e0a02 */
[----:B------:R-:W-:Y:S02]  /*5e40*/  @!P2 IMAD.IADD R15, R15, 0x1, -R246 ;  /* 0x000000010f0fa824 */ /* 0x000fe400078e0af6 */
[----:B------:R-:W-:Y:S01]  /*5e50*/  IMAD.HI.U32 R2, R230, R23, RZ ;  /* 0x00000017e6027227 */ /* 0x000fe200078e00ff */
[----:B-1----:R-:W-:-:S02]  /*5e60*/  IADD3 R20, R244, 0x67, RZ ;  /* 0x00000067f4147810 */ /* 0x002fc40007ffe0ff */
[C---:B------:R-:W-:Y:S01]  /*5e70*/  ISETP.GT.U32.AND P6, PT, R246.reuse, R15, PT ;  /* 0x0000000ff600720c */ /* 0x040fe20003fc4070 */
[----:B------:R-:W-:Y:S02]  /*5e80*/  IMAD.MOV.U32 R7, RZ, RZ, R11 ;  /* 0x000000ffff077224 */ /* 0x000fe400078e000b */
[----:B------:R-:W-:Y:S01]  /*5e90*/  @!P3 IMAD.IADD R13, R13, 0x1, -R246 ;  /* 0x000000010d0db824 */ /* 0x000fe200078e0af6 */
[C---:B------:R-:W-:Y:S01]  /*5ea0*/  ISETP.GT.U32.AND P3, PT, R246.reuse, R9, PT ;  /* 0x00000009f600720c */ /* 0x040fe20003f64070 */
[C---:B------:R-:W-:Y:S01]  /*5eb0*/  IMAD R5, R246.reuse, R5, R19 ;  /* 0x00000005f6057224 */ /* 0x040fe200078e0213 */
[----:B------:R-:W-:Y:S01]  /*5ec0*/  @!P0 IADD3 R7, -R7, RZ, RZ ;  /* 0x000000ff07078210 */ /* 0x000fe20007ffe1ff */
[----:B------:R-:W-:Y:S01]  /*5ed0*/  IMAD.MOV R2, RZ, RZ, -R2 ;  /* 0x000000ffff027224 */ /* 0x000fe200078e0a02 */
[C---:B------:R-:W-:Y:S01]  /*5ee0*/  ISETP.GT.U32.AND P2, PT, R246.reuse, R13, PT ;  /* 0x0000000df600720c */ /* 0x040fe20003f44070 */
[----:B------:R-:W-:Y:S01]  /*5ef0*/  IMAD.MOV R4, RZ, RZ, -R4 ;  /* 0x000000ffff047224 */ /* 0x000fe200078e0a04 */
[C---:B------:R-:W-:Y:S01]  /*5f00*/  ISETP.GT.U32.AND P0, PT, R246.reuse, R17, PT ;  /* 0x00000011f600720c */ /* 0x040fe20003f04070 */
[C---:B------:R-:W-:Y:S01]  /*5f10*/  IMAD R11, R246.reuse, R2, R23 ;  /* 0x00000002f60b7224 */ /* 0x040fe200078e0217 */
[----:B------:R1:W-:Y:S01]  /*5f20*/  STL [R1+0x198], R7 ;  /* 0x0001980701007387 */ /* 0x0003e20000100800 */
[--C-:B------:R-:W-:Y:S01]  /*5f30*/  @!P5 IMAD.IADD R3, R3, 0x1, -R246.reuse ;  /* 0x000000010303d824 */ /* 0x100fe200078e0af6 */
[C---:B------:R-:W-:Y:S01]  /*5f40*/  ISETP.GT.U32.AND P5, PT, R246.reuse, R5, PT ;  /* 0x00000005f600720c */ /* 0x040fe20003fa4070 */
[--C-:B------:R-:W-:Y:S01]  /*5f50*/  @!P6 IMAD.IADD R15, R15, 0x1, -R246.reuse ;  /* 0x000000010f0fe824 */ /* 0x100fe200078e0af6 */
[----:B------:R-:W-:Y:S01]  /*5f60*/  ISETP.GT.U32.AND P6, PT, R246, R11, PT ;  /* 0x0000000bf600720c */ /* 0x000fe20003fc4070 */
[----:B------:R-:W-:Y:S01]  /*5f70*/  @!P3 IMAD.IADD R9, R9, 0x1, -R246 ;  /* 0x000000010909b824 */ /* 0x000fe200078e0af6 */
[----:B------:R-:W-:Y:S01]  /*5f80*/  IABS R19, R20 ;  /* 0x0000001400137213 */ /* 0x000fe20000000000 */
[----:B------:R-:W-:-:S02]  /*5f90*/  IMAD.MOV.U32 R25, RZ, RZ, R3 ;  /* 0x000000ffff197224 */ /* 0x000fc400078e0003 */
[--C-:B------:R-:W-:Y:S01]  /*5fa0*/  @!P2 IMAD.IADD R13, R13, 0x1, -R246.reuse ;  /* 0x000000010d0da824 */ /* 0x100fe200078e0af6 */
[----:B------:R-:W-:Y:S01]  /*5fb0*/  ISETP.GE.AND P2, PT, R10, RZ, PT ;  /* 0x000000ff0a00720c */ /* 0x000fe20003f46270 */
[----:B-1----:R-:W-:Y:S01]  /*5fc0*/  IMAD R7, R246, R4, R21 ;  /* 0x00000004f6077224 */ /* 0x002fe200078e0215 */
[----:B------:R-:W-:Y:S01]  /*5fd0*/  IADD3 R4, R244, 0x68, RZ ;  /* 0x00000068f4047810 */ /* 0x000fe20007ffe0ff */
[----:B------:R-:W-:Y:S01]  /*5fe0*/  IMAD.HI.U32 R2, R230, R19, RZ ;  /* 0x00000013e6027227 */ /* 0x000fe200078e00ff */
[----:B------:R-:W-:Y:S02]  /*5ff0*/  IADD3 R10, R244, 0x6c, RZ ;  /* 0x0000006cf40a7810 */ /* 0x000fe40007ffe0ff */
[----:B------:R-:W-:Y:S01]  /*6000*/  ISETP.GT.U32.AND P3, PT, R246, R7, PT ;  /* 0x00000007f600720c */ /* 0x000fe20003f64070 */
[--C-:B------:R-:W-:Y:S01]  /*6010*/  @!P5 IMAD.IADD R5, R5, 0x1, -R246.reuse ;  /* 0x000000010505d824 */ /* 0x100fe200078e0af6 */
[----:B------:R-:W-:Y:S01]  /*6020*/  ISETP.GE.AND P5, PT, R14, RZ, PT ;  /* 0x000000ff0e00720c */ /* 0x000fe20003fa6270 */
[--C-:B------:R-:W-:Y:S01]  /*6030*/  @!P6 IMAD.IADD R11, R11, 0x1, -R246.reuse ;  /* 0x000000010b0be824 */ /* 0x100fe200078e0af6 */
[----:B------:R-:W-:Y:S01]  /*6040*/  IABS R21, R4 ;  /* 0x0000000400157213 */ /* 0x000fe20000000000 */
[----:B------:R-:W-:Y:S01]  /*6050*/  @!P0 IMAD.IADD R17, R17, 0x1, -R246 ;  /* 0x0000000111118824 */ /* 0x000fe200078e0af6 */
[----:B------:R-:W-:Y:S01]  /*6060*/  ISETP.GT.U32.AND P6, PT, R246, R5, PT ;  /* 0x00000005f600720c */ /* 0x000fe20003fc4070 */
[----:B------:R-:W-:Y:S01]  /*6070*/  IMAD.MOV R2, RZ, RZ, -R2 ;  /* 0x000000ffff027224 */ /* 0x000fe200078e0a02 */
[----:B------:R-:W-:Y:S01]  /*6080*/  ISETP.GE.AND P0, PT, R12, RZ, PT ;  /* 0x000000ff0c00720c */ /* 0x000fe20003f06270 */
[----:B------:R-:W-:Y:S01]  /*6090*/  IMAD.MOV.U32 R24, RZ, RZ, R9 ;  /* 0x000000ffff187224 */ /* 0x000fe200078e0009 */
[----:B------:R-:W-:Y:S01]  /*60a0*/  MOV R9, R15 ;  /* 0x0000000f00097202 */ /* 0x000fe20000000f00 */
[----:B------:R-:W-:Y:S01]  /*60b0*/  @!P4 IMAD.MOV R25, RZ, RZ, -R25 ;  /* 0x000000ffff19c224 */ /* 0x000fe200078e0a19 */
[C---:B------:R-:W-:Y:S01]  /*60c0*/  ISETP.GT.U32.AND P4, PT, R246.reuse, R11, PT ;  /* 0x0000000bf600720c */ /* 0x040fe20003f84070 */
[----:B------:R-:W-:Y:S01]  /*60d0*/  IMAD R19, R246, R2, R19 ;  /* 0x00000002f6137224 */ /* 0x000fe200078e0213 */
[----:B------:R-:W-:Y:S01]  /*60e0*/  @!P3 IADD3 R7, R7, -R246, RZ ;  /* 0x800000f60707b210 */ /* 0x000fe20007ffe0ff */
[----:B------:R-:W-:Y:S01]  /*60f0*/  IMAD.MOV.U32 R22, RZ, RZ, R13 ;  /* 0x000000ffff167224 */ /* 0x000fe200078e000d */
[----:B------:R-:W-:Y:S01]  /*6100*/  ISETP.GE.AND P3, PT, R16, RZ, PT ;  /* 0x000000ff1000720c */ /* 0x000fe20003f66270 */
[----:B------:R-:W-:Y:S01]  /*6110*/  @!P5 IMAD.MOV R9, RZ, RZ, -R9 ;  /* 0x000000ffff09d224 */ /* 0x000fe200078e0a09 */
[----:B------:R-:W-:Y:S01]  /*6120*/  ISETP.GT.U32.AND P5, PT, R246, R19, PT ;  /* 0x00000013f600720c */ /* 0x000fe20003fa4070 */
[----:B------:R-:W-:Y:S01]  /*6130*/  IMAD.MOV.U32 R3, RZ, RZ, R17 ;  /* 0x000000ffff037224 */ /* 0x000fe200078e0011 */
[----:B------:R-:W-:Y:S01]  /*6140*/  STL [R1+0x108], R25 ;  /* 0x0001081901007387 */ /* 0x000fe20000100800 */
[----:B------:R-:W-:Y:S01]  /*6150*/  @!P6 IMAD.IADD R5, R5, 0x1, -R246 ;  /* 0x000000010505e824 */ /* 0x000fe200078e0af6 */
[----:B------:R-:W-:Y:S01]  /*6160*/  ISETP.GE.AND P6, PT, R8, RZ, PT ;  /* 0x000000ff0800720c */ /* 0x000fe20003fc6270 */
[----:B------:R-:W-:Y:S01]  /*6170*/  @!P2 IMAD.MOV R24, RZ, RZ, -R24 ;  /* 0x000000ffff18a224 */ /* 0x000fe200078e0a18 */
[----:B------:R-:W-:Y:S01]  /*6180*/  ISETP.GT.U32.AND P2, PT, R246, R7, PT ;  /* 0x00000007f600720c */ /* 0x000fe20003f44070 */
[----:B------:R-:W-:Y:S01]  /*6190*/  @!P0 IMAD.MOV R22, RZ, RZ, -R22 ;  /* 0x000000ffff168224 */ /* 0x000fe200078e0a16 */
[----:B------:R-:W-:Y:S01]  /*61a0*/  ISETP.GE.AND P0, PT, R6, RZ, PT ;  /* 0x000000ff0600720c */ /* 0x000fe20003f06270 */
[----:B------:R-:W-:Y:S01]  /*61b0*/  IMAD.HI.U32 R2, R230, R21, RZ ;  /* 0x00000015e6027227 */ /* 0x000fe200078e00ff */
[----:B------:R-:W-:Y:S01]  /*61c0*/  STL [R1+0x100], R24 ;  /* 0x0001001801007387 */ /* 0x000fe20000100800 */
[----:B------:R-:W-:-:S02]  /*61d0*/  IADD3 R12, R244, 0x6d, RZ ;  /* 0x0000006df40c7810 */ /* 0x000fc40007ffe0ff */
[----:B------:R-:W-:Y:S01]  /*61e0*/  @!P3 IMAD.MOV R3, RZ, RZ, -R3 ;  /* 0x000000ffff03b224 */ /* 0x000fe200078e0a03 */
[----:B------:R-:W-:Y:S01]  /*61f0*/  STL [R1+0xfc], R22 ;  /* 0x0000fc1601007387 */ /* 0x000fe20000100800 */
[----:B------:R-:W-:Y:S01]  /*6200*/  IMAD.MOV R2, RZ, RZ, -R2 ;  /* 0x000000ffff027224 */ /* 0x000fe200078e0a02 */
[----:B------:R-:W-:Y:S01]  /*6210*/  ISETP.GE.AND P3, PT, R18, RZ, PT ;  /* 0x000000ff1200720c */ /* 0x000fe20003f66270 */
[--C-:B------:R-:W-:Y:S01]  /*6220*/  @!P4 IMAD.IADD R11, R11, 0x1, -R246.reuse ;  /* 0x000000010b0bc824 */ /* 0x100fe200078e0af6 */
[----:B------:R1:W-:Y:S01]  /*6230*/  STL [R1+0xf8], R9 ;  /* 0x0000f80901007387 */ /* 0x0003e20000100800 */
[--C-:B------:R-:W-:Y:S01]  /*6240*/  @!P5 IMAD.IADD R19, R19, 0x1, -R246.reuse ;  /* 0x000000011313d824 */ /* 0x100fe200078e0af6 */
[----:B------:R-:W-:Y:S01]  /*6250*/  ISETP.GE.AND P4, PT, R4, RZ, PT ;  /* 0x000000ff0400720c */ /* 0x000fe20003f86270 */
[----:B------:R-:W-:Y:S01]  /*6260*/  IMAD.MOV.U32 R8, RZ, RZ, R11 ;  /* 0x000000ffff087224 */ /* 0x000fe200078e000b */
[----:B------:R2:W-:Y:S01]  /*6270*/  STL [R1+0xf4], R3 ;  /* 0x0000f40301007387 */ /* 0x0005e20000100800 */
[----:B------:R-:W-:Y:S01]  /*6280*/  @!P2 IMAD.IADD R7, R7, 0x1, -R246 ;  /* 0x000000010707a824 */ /* 0x000fe200078e0af6 */
[----:B------:R-:W-:Y:S01]  /*6290*/  ISETP.GT.U32.AND P5, PT, R246, R19, PT ;  /* 0x00000013f600720c */ /* 0x000fe20003fa4070 */
[----:B------:R-:W-:Y:S01]  /*62a0*/  @!P6 IMAD.MOV R8, RZ, RZ, -R8 ;  /* 0x000000ffff08e224 */ /* 0x000fe200078e0a08 */
[----:B------:R-:W-:-:S02]  /*62b0*/  IADD3 R4, R244, 0x6a, RZ ;  /* 0x0000006af4047810 */ /* 0x000fc40007ffe0ff */
[----:B-1----:R-:W-:Y:S01]  /*62c0*/  MOV R9, R5 ;  /* 0x0000000500097202 */ /* 0x002fe20000000f00 */
[----:B------:R-:W-:Y:S01]  /*62d0*/  @!P3 IMAD.MOV R7, RZ, RZ, -R7 ;  /* 0x000000ffff07b224 */ /* 0x000fe200078e0a07 */
[----:B------:R-:W-:Y:S01]  /*62e0*/  ISETP.GE.AND P2, PT, R20, RZ, PT ;  /* 0x000000ff1400720c */ /* 0x000fe20003f46270 */
[----:B--2---:R-:W-:Y:S01]  /*62f0*/  IMAD R3, R246, R2, R21 ;  /* 0x00000002f6037224 */ /* 0x004fe200078e0215 */
[C---:B------:R-:W-:Y:S01]  /*6300*/  IADD3 R2, R244.reuse, 0x69, RZ ;  /* 0x00000069f4027810 */ /* 0x040fe20007ffe0ff */
[----:B------:R-:W-:Y:S01]  /*6310*/  @!P0 IMAD.MOV R9, RZ, RZ, -R9 ;  /* 0x000000ffff098224 */ /* 0x000fe200078e0a09 */
[----:B------:R-:W-:Y:S02]  /*6320*/  IADD3 R6, R244, 0x6b, RZ ;  /* 0x0000006bf4067810 */ /* 0x000fe40007ffe0ff */
[----:B------:R-:W-:Y:S01]  /*6330*/  ISETP.GT.U32.AND P6, PT, R246, R3, PT ;  /* 0x00000003f600720c */ /* 0x000fe20003fc4070 */
[----:B------:R-:W-:Y:S01]  /*6340*/  @!P5 IMAD.IADD R19, R19, 0x1, -R246 ;  /* 0x000000011313d824 */ /* 0x000fe200078e0af6 */
[----:B------:R-:W-:Y:S01]  /*6350*/  IABS R5, R2 ;  /* 0x0000000200057213 */ /* 0x000fe20000000000 */
[----:B------:R1:W-:Y:S01]  /*6360*/  STL [R1+0xf0], R9 ;  /* 0x0000f00901007387 */ /* 0x0003e20000100800 */
[----:B------:R-:W-:Y:S01]  /*6370*/  ISETP.GE.AND P0, PT, R2, RZ, PT ;  /* 0x000000ff0200720c */ /* 0x000fe20003f06270 */
[----:B------:R-:W-:Y:S01]  /*6380*/  IMAD.MOV.U32 R14, RZ, RZ, R19 ;  /* 0x000000ffff0e7224 */ /* 0x000fe200078e0013 */
[----:B------:R-:W-:Y:S01]  /*6390*/  IABS R15, R12 ;  /* 0x0000000c000f7213 */ /* 0x000fe20000000000 */
[----:B------:R-:W-:Y:S01]  /*63a0*/  IMAD.HI.U32 R2, R230, R5, RZ ;  /* 0x00000005e6027227 */ /* 0x000fe200078e00ff */
[----:B------:R2:W-:Y:S01]  /*63b0*/  STL [R1+0xec], R7 ;  /* 0x0000ec0701007387 */ /* 0x0005e20000100800 */
[----:B------:R-:W-:-:S02]  /*63c0*/  IABS R11, R6 ;  /* 0x00000006000b7213 */ /* 0x000fc40000000000 */
[----:B------:R-:W-:Y:S01]  /*63d0*/  IMAD.MOV R2, RZ, RZ, -R2 ;  /* 0x000000ffff027224 */ /* 0x000fe200078e0a02 */
[----:B------:R-:W-:Y:S01]  /*63e0*/  ISETP.GE.AND P3, PT, R4, RZ, PT ;  /* 0x000000ff0400720c */ /* 0x000fe20003f66270 */
[----:B------:R-:W-:Y:S01]  /*63f0*/  @!P2 IMAD.MOV R14, RZ, RZ, -R14 ;  /* 0x000000ffff0ea224 */ /* 0x000fe200078e0a0e */
[----:B-1----:R-:W-:Y:S01]  /*6400*/  IABS R9, R4 ;  /* 0x0000000400097213 */ /* 0x002fe20000000000 */
[----:B------:R-:W-:Y:S01]  /*6410*/  IMAD R5, R246, R2, R5 ;  /* 0x00000002f6057224 */ /* 0x000fe200078e0205 */
[----:B------:R-:W-:Y:S01]  /*6420*/  @!P6 IADD3 R3, R3, -R246, RZ ;  /* 0x800000f60303e210 */ /* 0x000fe20007ffe0ff */
[----:B------:R1:W-:Y:S01]  /*6430*/  STL [R1+0xe4], R8 ;  /* 0x0000e40801007387 */ /* 0x0003e20000100800 */
[----:B--2---:R-:W-:Y:S01]  /*6440*/  IMAD.HI.U32 R7, R230, R15, RZ ;  /* 0x0000000fe6077227 */ /* 0x004fe200078e00ff */
[----:B------:R-:W-:Y:S02]  /*6450*/  IABS R13, R10 ;  /* 0x0000000a000d7213 */ /* 0x000fe40000000000 */
[----:B------:R-:W-:Y:S01]  /*6460*/  ISETP.GT.U32.AND P6, PT, R246, R3, PT ;  /* 0x00000003f600720c */ /* 0x000fe20003fc4070 */
[----:B------:R-:W-:Y:S01]  /*6470*/  IMAD.HI.U32 R2, R230, R9, RZ ;  /* 0x00000009e6027227 */ /* 0x000fe200078e00ff */
[----:B------:R-:W-:Y:S01]  /*6480*/  ISETP.GT.U32.AND P2, PT, R246, R5, PT ;  /* 0x00000005f600720c */ /* 0x000fe20003f44070 */
[----:B------:R2:W-:Y:S01]  /*6490*/  STL [R1+0xe0], R14 ;  /* 0x0000e00e01007387 */ /* 0x0005e20000100800 */
[----:B------:R-:W-:Y:S01]  /*64a0*/  ISETP.GE.AND P5, PT, R6, RZ, PT ;  /* 0x000000ff0600720c */ /* 0x000fe20003fa6270 */
[----:B------:R-:W-:Y:S01]  /*64b0*/  IMAD.MOV R2, RZ, RZ, -R2 ;  /* 0x000000ffff027224 */ /* 0x000fe200078e0a02 */
[----:B------:R-:W-:Y:S01]  /*64c0*/  IADD3 R16, R244, 0x70, RZ ;  /* 0x00000070f4107810 */ /* 0x000fe20007ffe0ff */
[----:B------:R-:W-:Y:S01]  /*64d0*/  IMAD.HI.U32 R4, R230, R11, RZ ;  /* 0x0000000be6047227 */ /* 0x000fe200078e00ff */
[----:B------:R-:W-:-:S02]  /*64e0*/  IADD3 R18, R244, 0x71, RZ ;  /* 0x00000071f4127810 */ /* 0x000fc40007ffe0ff */
[----:B------:R-:W-:Y:S01]  /*64f0*/  IABS R19, R16 ;  /* 0x0000001000137213 */ /* 0x000fe20000000000 */
[----:B-1----:R-:W-:Y:S01]  /*6500*/  IMAD.MOV R8, RZ, RZ, -R7 ;  /* 0x000000ffff087224 */ /* 0x002fe200078e0a07 */
[----:B------:R-:W-:Y:S01]  /*6510*/  IADD3 R20, R244, 0x72, RZ ;  /* 0x00000072f4147810 */ /* 0x000fe20007ffe0ff */
[----:B------:R-:W-:Y:S01]  /*6520*/  IMAD R7, R246, R2, R9 ;  /* 0x00000002f6077224 */ /* 0x000fe200078e0209 */
[----:B--2---:R-:W-:Y:S01]  /*6530*/  IADD3 R14, R244, 0x6f, RZ ;  /* 0x0000006ff40e7810 */ /* 0x004fe20007ffe0ff */
[----:B------:R-:W-:Y:S01]  /*6540*/  IMAD.MOV R4, RZ, RZ, -R4 ;  /* 0x000000ffff047224 */ /* 0x000fe200078e0a04 */
[----:B------:R-:W-:Y:S01]  /*6550*/  @!P2 IADD3 R5, R5, -R246, RZ ;  /* 0x800000f60505a210 */ /* 0x000fe20007ffe0ff */
[----:B------:R-:W-:Y:S01]  /*6560*/  @!P6 IMAD.IADD R3, R3, 0x1, -R246 ;  /* 0x000000010303e824 */ /* 0x000fe200078e0af6 */
[C---:B------:R-:W-:Y:S01]  /*6570*/  ISETP.GT.U32.AND P6, PT, R246.reuse, R7, PT ;  /* 0x00000007f600720c */ /* 0x040fe20003fc4070 */
[----:B------:R-:W-:Y:S01]  /*6580*/  IMAD R9, R246, R4, R11 ;  /* 0x00000004f6097224 */ /* 0x000fe200078e020b */
[----:B------:R-:W-:Y:S01]  /*6590*/  IABS R17, R14 ;  /* 0x0000000e00117213 */ /* 0x000fe20000000000 */
[----:B------:R-:W-:Y:S01]  /*65a0*/  IMAD.HI.U32 R6, R230, R13, RZ ;  /* 0x0000000de6067227 */ /* 0x000fe200078e00ff */
[----:B------:R-:W-:-:S02]  /*65b0*/  IABS R21, R18 ;  /* 0x0000001200157213 */ /* 0x000fc40000000000 */
[----:B------:R-:W-:Y:S01]  /*65c0*/  ISETP.GT.U32.AND P2, PT, R246, R9, PT ;  /* 0x00000009f600720c */ /* 0x000fe20003f44070 */
[----:B------:R-:W-:Y:S01]  /*65d0*/  IMAD.MOV R6, RZ, RZ, -R6 ;  /* 0x000000ffff067224 */ /* 0x000fe200078e0a06 */
[----:B------:R-:W-:Y:S01]  /*65e0*/  IABS R23, R20 ;  /* 0x0000001400177213 */ /* 0x000fe20000000000 */
[----:B------:R-:W-:Y:S01]  /*65f0*/  IMAD.MOV.U32 R22, RZ, RZ, R3 ;  /* 0x000000ffff167224 */ /* 0x000fe200078e0003 */
[----:B------:R-:W-:Y:S01]  /*6600*/  IADD3 R24, R244, 0xb0, RZ ;  /* 0x000000b0f4187810 */ /* 0x000fe20007ffe0ff */
[C---:B------:R-:W-:Y:S01]  /*6610*/  IMAD R11, R246.reuse, R6, R13 ;  /* 0x00000006f60b7224 */ /* 0x040fe200078e020d */
[----:B------:R-:W-:Y:S01]  /*6620*/  IABS R25, R28 ;  /* 0x0000001c00197213 */ /* 0x000fe20000000000 */
[----:B------:R-:W-:Y:S01]  /*6630*/  @!P6 IMAD.IADD R7, R7, 0x1, -R246 ;  /* 0x000000010707e824 */ /* 0x000fe200078e0af6 */
[C---:B------:R-:W-:Y:S01]  /*6640*/  ISETP.GT.U32.AND P6, PT, R246.reuse, R5, PT ;  /* 0x00000005f600720c */ /* 0x040fe20003fc4070 */
[----:B------:R-:W-:Y:S01]  /*6650*/  IMAD R13, R246, R8, R15 ;  /* 0x00000008f60d7224 */ /* 0x000fe200078e020f */
[----:B------:R-:W-:Y:S01]  /*6660*/  IADD3 R8, R244, 0x6e, RZ ;  /* 0x0000006ef4087810 */ /* 0x000fe20007ffe0ff */
[----:B------:R-:W-:Y:S01]  /*6670*/  @!P4 IMAD.MOV R22, RZ, RZ, -R22 ;  /* 0x000000ffff16c224 */ /* 0x000fe200078e0a16 */
[----:B------:R-:W-:Y:S01]  /*6680*/  ISETP.GT.U32.AND P4, PT, R246, R7, PT ;  /* 0x00000007f600720c */ /* 0x000fe20003f84070 */
[----:B------:R-:W-:Y:S01]  /*6690*/  @!P2 IMAD.IADD R9, R9, 0x1, -R246 ;  /* 0x000000010909a824 */ /* 0x000fe200078e0af6 */
[----:B------:R-:W-:Y:S01]  /*66a0*/  IABS R15, R8 ;  /* 0x00000008000f7213 */ /* 0x000fe20000000000 */
[----:B------:R-:W-:Y:S01]  /*66b0*/  IMAD.HI.U32 R3, R230, R17, RZ ;  /* 0x00000011e6037227 */ /* 0x000fe200078e00ff */
[----:B------:R1:W-:Y:S02]  /*66c0*/  STL [R1+0xdc], R22 ;  /* 0x0000dc1601007387 */ /* 0x0003e40000100800 */
[----:B------:R-:W-:Y:S01]  /*66d0*/  ISETP.GT.U32.AND P2, PT, R246, R9, PT ;  /* 0x00000009f600720c */ /* 0x000fe20003f44070 */
[----:B------:R-:W-:-:S04]  /*66e0*/  IMAD.HI.U32 R2, R230, R15, RZ ;  /* 0x0000000fe6027227 */ /* 0x000fc800078e00ff */
[----:B------:R-:W-:Y:S01]  /*66f0*/  @!P6 IMAD.IADD R5, R5, 0x1, -R246 ;  /* 0x000000010505e824 */ /* 0x000fe200078e0af6 */
[C---:B------:R-:W-:Y:S01]  /*6700*/  ISETP.GT.U32.AND P6, PT, R246.reuse, R11, PT ;  /* 0x0000000bf600720c */ /* 0x040fe20003fc4070 */
[----:B------:R-:W-:Y:S01]  /*6710*/  IMAD.MOV R2, RZ, RZ, -R2 ;  /* 0x000000ffff027224 */ /* 0x000fe200078e0a02 */
[----:B------:R-:W-:Y:S01]  /*6720*/  @!P4 IADD3 R7, R7, -R246, RZ ;  /* 0x800000f60707c210 */ /* 0x000fe20007ffe0ff */
[----:B------:R-:W-:Y:S01]  /*6730*/  IMAD.MOV R4, RZ, RZ, -R3 ;  /* 0x000000ffff047224 */ /* 0x000fe200078e0a03 */
[C---:B------:R-:W-:Y:S01]  /*6740*/  ISETP.GT.U32.AND P4, PT, R246.reuse, R13, PT ;  /* 0x0000000df600720c */ /* 0x040fe20003f84070 */
[----:B------:R-:W-:Y:S02]  /*6750*/  IMAD R3, R246, R2, R15 ;  /* 0x00000002f6037224 */ /* 0x000fe400078e020f */
[----:B------:R-:W-:-:S04]  /*6760*/  IMAD.HI.U32 R2, R230, R19, RZ ;  /* 0x00000013e6027227 */ /* 0x000fc800078e00ff */
[C---:B------:R-:W-:Y:S02]  /*6770*/  IMAD R15, R246.reuse, R4, R17 ;  /* 0x00000004f60f7224 */ /* 0x040fe400078e0211 */
[----:B------:R-:W-:Y:S01]  /*6780*/  @!P2 IMAD.IADD R9, R9, 0x1, -R246 ;  /* 0x000000010909a824 */ /* 0x000fe200078e0af6 */
[C---:B------:R-:W-:Y:S01]  /*6790*/  ISETP.GT.U32.AND P2, PT, R246.reuse, R3, PT ;  /* 0x00000003f600720c */ /* 0x040fe20003f44070 */
[----:B------:R-:W-:Y:S02]  /*67a0*/  IMAD.MOV R2, RZ, RZ, -R2 ;  /* 0x000000ffff027224 */ /* 0x000fe400078e0a02 */
[----:B------:R-:W-:Y:S01]  /*67b0*/  @!P6 IMAD.IADD R11, R11, 0x1, -R246 ;  /* 0x000000010b0be824 */ /* 0x000fe200078e0af6 */
[C---:B------:R-:W-:Y:S01]  /*67c0*/  ISETP.GT.U32.AND P6, PT, R246.reuse, R15, PT ;  /* 0x0000000ff600720c */ /* 0x040fe20003fc4070 */
[----:B------:R-:W-:Y:S02]  /*67d0*/  IMAD R17, R246, R2, R19 ;  /* 0x00000002f6117224 */ /* 0x000fe400078e0213 */
[----:B-1----:R-:W-:-:S02]  /*67e0*/  IMAD.MOV.U32 R22, RZ, RZ, R5 ;  /* 0x000000ffff167224 */ /* 0x002fc400078e0005 */
[----:B------:R-:W-:Y:S02]  /*67f0*/  IMAD.MOV.U32 R2, RZ, RZ, R7 ;  /* 0x000000ffff027224 */ /* 0x000fe400078e0007 */
[----:B------:R-:W-:Y:S01]  /*6800*/  @!P0 IMAD.MOV R22, RZ, RZ, -R22 ;  /* 0x000000ffff168224 */ /* 0x000fe200078e0a16 */
[----:B------:R-:W-:Y:S01]  /*6810*/  ISETP.GT.U32.AND P0, PT, R246, R11, PT ;  /* 0x0000000bf600720c */ /* 0x000fe20003f04070 */
[----:B------:R-:W-:Y:S01]  /*6820*/  @!P3 IMAD.MOV R2, RZ, RZ, -R2 ;  /* 0x000000ffff02b224 */ /* 0x000fe200078e0a02 */
[----:B------:R-:W-:Y:S01]  /*6830*/  @!P2 IADD3 R3, R3, -R246, RZ ;  /* 0x800000f60303a210 */ /* 0x000fe20007ffe0ff */
[----:B------:R-:W-:Y:S01]  /*6840*/  IMAD.HI.U32 R4, R230, R21, RZ ;  /* 0x00000015e6047227 */ /* 0x000fe200078e00ff */
[----:B------:R-:W-:Y:S03]  /*6850*/  STL [R1+0xd8], R22 ;  /* 0x0000d81601007387 */ /* 0x000fe60000100800 */
[--C-:B------:R-:W-:Y:S01]  /*6860*/  @!P4 IMAD.IADD R13, R13, 0x1, -R246.reuse ;  /* 0x000000010d0dc824 */ /* 0x100fe200078e0af6 */
[----:B------:R1:W-:Y:S01]  /*6870*/  STL [R1+0xd4], R2 ;  /* 0x0000d40201007387 */ /* 0x0003e20000100800 */
[----:B------:R-:W-:Y:S01]  /*6880*/  @!P6 IMAD.IADD R15, R15, 0x1, -R246 ;  /* 0x000000010f0fe824 */ /* 0x000fe200078e0af6 */
[----:B------:R-:W-:Y:S01]  /*6890*/  ISETP.GT.U32.AND P6, PT, R246, R3, PT ;  /* 0x00000003f600720c */ /* 0x000fe20003fc4070 */
[----:B------:R-:W-:Y:S01]  /*68a0*/  IMAD.HI.U32 R6, R230, R23, RZ ;  /* 0x00000017e6067227 */ /* 0x000fe200078e00ff */
[----:B------:R-:W-:-:S02]  /*68b0*/  ISETP.GT.U32.AND P2, PT, R246, R13, PT ;  /* 0x0000000df600720c */ /* 0x000fc40003f44070 */
[----:B------:R-:W-:Y:S01]  /*68c0*/  ISETP.GT.U32.AND P3, PT, R246, R15, PT ;  /* 0x0000000ff600720c */ /* 0x000fe20003f64070 */
[----:B------:R-:W-:Y:S01]  /*68d0*/  IMAD.MOV R4, RZ, RZ, -R4 ;  /* 0x000000ffff047224 */ /* 0x000fe200078e0a04 */
[----:B------:R-:W-:Y:S01]  /*68e0*/  ISETP.GE.AND P4, PT, R10, RZ, PT ;  /* 0x000000ff0a00720c */ /* 0x000fe20003f86270 */
[----:B------:R-:W-:Y:S01]  /*68f0*/  IMAD.MOV R6, RZ, RZ, -R6 ;  /* 0x000000ffff067224 */ /* 0x000fe200078e0a06 */
[----:B------:R-:W-:Y:S01]  /*6900*/  IADD3 R10, R244, 0x74, RZ ;  /* 0x00000074f40a7810 */ /* 0x000fe20007ffe0ff */
[----:B-1----:R-:W-:Y:S02]  /*6910*/  IMAD.MOV.U32 R2, RZ, RZ, R9 ;  /* 0x000000ffff027224 */ /* 0x002fe400078e0009 */
[C---:B------:R-:W-:Y:S01]  /*6920*/  IMAD R19, R246.reuse, R4, R21 ;  /* 0x00000004f6137224 */ /* 0x040fe200078e0215 */
[----:B------:R-:W-:Y:S01]  /*6930*/  IABS R9, R10 ;  /* 0x0000000a00097213 */ /* 0x000fe20000000000 */
[----:B------:R-:W-:Y:S01]  /*6940*/  @!P5 IMAD.MOV R2, RZ, RZ, -R2 ;  /* 0x000000ffff02d224 */ /* 0x000fe200078e0a02 */
[C---:B------:R-:W-:Y:S01]  /*6950*/  ISETP.GT.U32.AND P5, PT, R246.reuse, R17, PT ;  /* 0x00000011f600720c */ /* 0x040fe20003fa4070 */
[----:B------:R-:W-:Y:S01]  /*6960*/  IMAD R5, R246, R6, R23 ;  /* 0x00000006f6057224 */ /* 0x000fe200078e0217 */
[----:B------:R-:W-:Y:S01]  /*6970*/  IADD3 R6, R244, 0x73, RZ ;  /* 0x00000073f4067810 */ /* 0x000fe20007ffe0ff */
[--C-:B------:R-:W-:Y:S01]  /*6980*/  @!P0 IMAD.IADD R11, R11, 0x1, -R246.reuse ;  /* 0x000000010b0b8824 */ /* 0x100fe200078e0af6 */
[C---:B------:R-:W-:Y:S01]  /*6990*/  ISETP.GT.U32.AND P0, PT, R246.reuse, R19, PT ;  /* 0x00000013f600720c */ /* 0x040fe20003f04070 */
[--C-:B------:R-:W-:Y:S01]  /*69a0*/  @!P6 IMAD.IADD R3, R3, 0x1, -R246.reuse ;  /* 0x000000010303e824 */ /* 0x100fe200078e0af6 */
[----:B------:R-:W-:Y:S01]  /*69b0*/  IABS R7, R6 ;  /* 0x0000000600077213 */ /* 0x000fe20000000000 */
[----:B------:R1:W-:Y:S01]  /*69c0*/  STL [R1+0xd0], R2 ;  /* 0x0000d00201007387 */ /* 0x0003e20000100800 */
[----:B------:R-:W-:Y:S01]  /*69d0*/  ISETP.GT.U32.AND P6, PT, R246, R5, PT ;  /* 0x00000005f600720c */ /* 0x000fe20003fc4070 */
[--C-:B------:R-:W-:Y:S01]  /*69e0*/  @!P3 IMAD.IADD R15, R15, 0x1, -R246.reuse ;  /* 0x000000010f0fb824 */ /* 0x100fe200078e0af6 */
[----:B------:R-:W-:Y:S01]  /*69f0*/  @!P2 IADD3 R13, R13, -R246, RZ ;  /* 0x800000f60d0da210 */ /* 0x000fe20007ffe0ff */
[----:B------:R-:W-:Y:S01]  /*6a00*/  IMAD.MOV.U32 R22, RZ, RZ, R11 ;  /* 0x000000ffff167224 */ /* 0x000fe200078e000b */
[----:B------:R-:W-:Y:S01]  /*6a10*/  ISETP.GE.AND P2, PT, R12, RZ, PT ;  /* 0x000000ff0c00720c */ /* 0x000fe20003f46270 */
[----:B------:R-:W-:Y:S01]  /*6a20*/  @!P5 IMAD.IADD R17, R17, 0x1, -R246 ;  /* 0x000000011111d824 */ /* 0x000fe200078e0af6 */
[----:B------:R-:W-:Y:S01]  /*6a30*/  ISETP.GE.AND P5, PT, R14, RZ, PT ;  /* 0x000000ff0e00720c */ /* 0x000fe20003fa6270 */
[----:B------:R-:W-:Y:S01]  /*6a40*/  IMAD.MOV.U32 R21, RZ, RZ, R13 ;  /* 0x000000ffff157224 */ /* 0x000fe200078e000d */
[----:B------:R-:W-:Y:S01]  /*6a50*/  ISETP.GE.AND P3, PT, R8, RZ, PT ;  /* 0x000000ff0800720c */ /* 0x000fe20003f66270 */
[----:B-1----:R-:W-:Y:S01]  /*6a60*/  IMAD.HI.U32 R2, R230, R7, RZ ;  /* 0x00000007e6027227 */ /* 0x002fe200078e00ff */
[----:B------:R-:W-:-:S02]  /*6a70*/  IADD3 R8, R244, 0x75, RZ ;  /* 0x00000075f4087810 */ /* 0x000fc40007ffe0ff */
[----:B------:R-:W-:Y:S01]  /*6a80*/  IADD3 R12, R244, 0x76, RZ ;  /* 0x00000076f40c7810 */ /* 0x000fe20007ffe0ff */
[----:B------:R-:W-:Y:S01]  /*6a90*/  IMAD.MOV R4, RZ, RZ, -R2 ;  /* 0x000000ffff047224 */ /* 0x000fe200078e0a02 */
[----:B------:R-:W-:Y:S01]  /*6aa0*/  @!P6 IADD3 R5, R5, -R246, RZ ;  /* 0x800000f60505e210 */ /* 0x000fe20007ffe0ff */
[----:B------:R-:W-:Y:S01]  /*6ab0*/  @!P0 IMAD.IADD R19, R19, 0x1, -R246 ;  /* 0x0000000113138824 */ /* 0x000fe200078e0af6 */
[C---:B------:R-:W-:Y:S01]  /*6ac0*/  ISETP.GT.U32.AND P6, PT, R246.reuse, R17, PT ;  /* 0x00000011f600720c */ /* 0x040fe20003fc4070 */
[----:B------:R-:W-:Y:S01]  /*6ad0*/  IMAD R7, R246, R4, R7 ;  /* 0x00000004f6077224 */ /* 0x000fe200078e0207 */
[----:B------:R-:W-:Y:S01]  /*6ae0*/  ISETP.GE.AND P0, PT, R16, RZ, PT ;  /* 0x000000ff1000720c */ /* 0x000fe20003f06270 */
[----:B------:R-:W-:Y:S01]  /*6af0*/  IMAD.MOV.U32 R4, RZ, RZ, R15 ;  /* 0x000000ffff047224 */ /* 0x000fe200078e000f */
[----:B------:R-:W-:Y:S01]  /*6b00*/  IABS R11, R12 ;  /* 0x0000000c000b7213 */ /* 0x000fe20000000000 */
[----:B------:R-:W-:Y:S01]  /*6b10*/  @!P4 IMAD.MOV R22, RZ, RZ, -R22 ;  /* 0x000000ffff16c224 */ /* 0x000fe200078e0a16 */
[C---:B------:R-:W-:Y:S01]  /*6b20*/  ISETP.GT.U32.AND P4, PT, R246.reuse, R19, PT ;  /* 0x00000013f600720c */ /* 0x040fe20003f84070 */
[----:B------:R-:W-:Y:S01]  /*6b30*/  @!P2 IMAD.MOV R21, RZ, RZ, -R21 ;  /* 0x000000ffff15a224 */ /* 0x000fe200078e0a15 */
[C---:B------:R-:W-:Y:S01]  /*6b40*/  ISETP.GT.U32.AND P2, PT, R246.reuse, R5, PT ;  /* 0x00000005f600720c */ /* 0x040fe20003f44070 */
[----:B------:R-:W-:Y:S01]  /*6b50*/  @!P5 IMAD.MOV R4, RZ, RZ, -R4 ;  /* 0x000000ffff04d224 */ /* 0x000fe200078e0a04 */
[----:B------:R-:W-:Y:S01]  /*6b60*/  ISETP.GT.U32.AND P5, PT, R246, R7, PT ;  /* 0x00000007f600720c */ /* 0x000fe20003fa4070 */
        /* <DEDUP_REMOVED lines=9> */
[----:B------:R-:W-:Y:S01]  /*6c00*/  @!P4 IADD3 R19, R19, -R246, RZ ;  /* 0x800000f61313c210 */ /* 0x000fe20007ffe0ff */
[--C-:B------:R-:W-:Y:S01]  /*6c10*/  @!P2 IMAD.IADD R5, R5, 0x1, -R246.reuse ;  /* 0x000000010505a824 */ /* 0x100fe200078e0af6 */
[----:B------:R-:W-:Y:S01]  /*6c20*/  ISETP.GE.AND P2, PT, R6, RZ, PT ;  /* 0x000000ff0600720c */ /* 0x000fe20003f46270 */
[----:B------:R2:W-:Y:S01]  /*6c30*/  STL [R1+0xc0], R4 ;  /* 0x0000c00401007387 */ /* 0x0005e20000100800 */
[----:B------:R-:W-:Y:S01]  /*6c40*/  @!P5 IMAD.IADD R7, R7, 0x1, -R246 ;  /* 0x000000010707d824 */ /* 0x000fe200078e0af6 */
[----:B------:R-:W-:Y:S01]  /*6c50*/  ISETP.GE.AND P6, PT, R20, RZ, PT ;  /* 0x000000ff1400720c */ /* 0x000fe20003fc6270 */
[----:B------:R-:W-:Y:S01]  /*6c60*/  IMAD.MOV.U32 R6, RZ, RZ, R19 ;  /* 0x000000ffff067224 */ /* 0x000fe200078e0013 */
[----:B------:R-:W-:Y:S01]  /*6c70*/  IADD3 R16, R244, 0x7d, RZ ;  /* 0x0000007df4107810 */ /* 0x000fe20007ffe0ff */
[----:B-1----:R-:W-:Y:S01]  /*6c80*/  IMAD R3, R246, R2, R9 ;  /* 0x00000002f6037224 */ /* 0x002fe200078e0209 */
[----:B------:R-:W-:-:S02]  /*6c90*/  IABS R9, R8 ;  /* 0x0000000800097213 */ /* 0x000fc40000000000 */
[C---:B------:R-:W-:Y:S01]  /*6ca0*/  ISETP.GT.U32.AND P5, PT, R246.reuse, R7, PT ;  /* 0x00000007f600720c */ /* 0x040fe20003fa4070 */
[----:B--2---:R-:W-:Y:S01]  /*6cb0*/  IMAD.MOV.U32 R4, RZ, RZ, R17 ;  /* 0x000000ffff047224 */ /* 0x004fe200078e0011 */
[----:B------:R-:W-:Y:S01]  /*6cc0*/  ISETP.GT.U32.AND P4, PT, R246, R3, PT ;  /* 0x00000003f600720c */ /* 0x000fe20003f84070 */
[----:B------:R-:W-:Y:S01]  /*6cd0*/  IMAD.HI.U32 R2, R230, R9, RZ ;  /* 0x00000009e6027227 */ /* 0x000fe200078e00ff */
[----:B------:R-:W-:Y:S02]  /*6ce0*/  @!P3 IADD3 R6, -R6, RZ, RZ ;  /* 0x000000ff0606b210 */ /* 0x000fe40007ffe1ff */
[----:B------:R-:W-:Y:S01]  /*6cf0*/  ISETP.GE.AND P3, PT, R8, RZ, PT ;  /* 0x000000ff0800720c */ /* 0x000fe20003f66270 */
[----:B------:R-:W-:Y:S01]  /*6d00*/  @!P0 IMAD.MOV R4, RZ, RZ, -R4 ;  /* 0x000000ffff048224 */ /* 0x000fe200078e0a04 */
[----:B------:R-:W-:Y:S02]  /*6d10*/  ISETP.GE.AND P0, PT, R10, RZ, PT ;  /* 0x000000ff0a00720c */ /* 0x000fe40003f06270 */
[----:B------:R-:W-:-:S02]  /*6d20*/  IADD3 R8, R244, 0x78, RZ ;  /* 0x00000078f4087810 */ /* 0x000fc40007ffe0ff */
[----:B------:R1:W-:Y:S01]  /*6d30*/  STL [R1+0xbc], R4 ;  /* 0x0000bc0401007387 */ /* 0x0003e20000100800 */
[--C-:B------:R-:W-:Y:S01]  /*6d40*/  @!P5 IMAD.IADD R7, R7, 0x1, -R246.reuse ;  /* 0x000000010707d824 */ /* 0x100fe200078e0af6 */
[----:B------:R-:W-:Y:S01]  /*6d50*/  IADD3 R10, R244, 0x79, RZ ;  /* 0x00000079f40a7810 */ /* 0x000fe20007ffe0ff */
[----:B------:R-:W-:Y:S01]  /*6d60*/  @!P4 IMAD.IADD R3, R3, 0x1, -R246 ;  /* 0x000000010303c824 */ /* 0x000fe200078e0af6 */
[----:B------:R2:W-:Y:S01]  /*6d70*/  STL [R1+0xb8], R6 ;  /* 0x0000b80601007387 */ /* 0x0005e20000100800 */
[----:B------:R-:W-:Y:S02]  /*6d80*/  IABS R17, R14 ;  /* 0x0000000e00117213 */ /* 0x000fe40000000000 */
[----:B------:R-:W-:Y:S02]  /*6d90*/  IABS R13, R10 ;  /* 0x0000000a000d7213 */ /* 0x000fe40000000000 */
[----:B------:R-:W-:Y:S01]  /*6da0*/  ISETP.GT.U32.AND P4, PT, R246, R3, PT ;  /* 0x00000003f600720c */ /* 0x000fe20003f84070 */
[----:B-1----:R-:W-:Y:S01]  /*6db0*/  IMAD.MOV R4, RZ, RZ, -R2 ;  /* 0x000000ffff047224 */ /* 0x002fe200078e0a02 */
[----:B------:R-:W-:Y:S01]  /*6dc0*/  IABS R19, R16 ;  /* 0x0000001000137213 */ /* 0x000fe20000000000 */
[----:B------:R-:W-:Y:S01]  /*6dd0*/  IMAD.HI.U32 R2, R230, R11, RZ ;  /* 0x0000000be6027227 */ /* 0x000fe200078e00ff */
[----:B------:R-:W-:-:S02]  /*6de0*/  IADD3 R22, R244, 0xaf, RZ ;  /* 0x000000aff4167810 */ /* 0x000fc40007ffe0ff */
[----:B------:R-:W-:Y:S01]  /*6df0*/  IABS R23, R26 ;  /* 0x0000001a00177213 */ /* 0x000fe20000000000 */
[----:B--2---:R-:W-:Y:S02]  /*6e00*/  IMAD.MOV.U32 R6, RZ, RZ, R5 ;  /* 0x000000ffff067224 */ /* 0x004fe400078e0005 */
[----:B------:R-:W-:Y:S01]  /*6e10*/  IMAD R5, R246, R4, R9 ;  /* 0x00000004f6057224 */ /* 0x000fe200078e0209 */
[----:B------:R-:W-:Y:S01]  /*6e20*/  IADD3 R4, R244, 0x77, RZ ;  /* 0x00000077f4047810 */ /* 0x000fe20007ffe0ff */
[----:B------:R-:W-:Y:S02]  /*6e30*/  IMAD.MOV R2, RZ, RZ, -R2 ;  /* 0x000000ffff027224 */ /* 0x000fe400078e0a02 */
[----:B------:R-:W-:Y:S01]  /*6e40*/  @!P6 IMAD.MOV R6, RZ, RZ, -R6 ;  /* 0x000000ffff06e224 */ /* 0x000fe200078e0a06 */
[C---:B------:R-:W-:Y:S01]  /*6e50*/  ISETP.GT.U32.AND P5, PT, R246.reuse, R5, PT ;  /* 0x00000005f600720c */ /* 0x040fe20003fa4070 */
[C---:B------:R-:W-:Y:S01]  /*6e60*/  IMAD R9, R246.reuse, R2, R11 ;  /* 0x00000002f6097224 */ /* 0x040fe200078e020b */
[----:B------:R-:W-:Y:S01]  /*6e70*/  IABS R2, R8 ;  /* 0x0000000800027213 */ /* 0x000fe20000000000 */
[----:B------:R-:W-:Y:S01]  /*6e80*/  @!P4 IMAD.IADD R3, R3, 0x1, -R246 ;  /* 0x000000010303c824 */ /* 0x000fe200078e0af6 */
[----:B------:R-:W-:Y:S01]  /*6e90*/  IABS R11, R4 ;  /* 0x00000004000b7213 */ /* 0x000fe20000000000 */
[----:B------:R1:W-:Y:S01]  /*6ea0*/  STL [R1+0xb4], R6 ;  /* 0x0000b40601007387 */ /* 0x0003e20000100800 */
[----:B------:R-:W-:Y:S01]  /*6eb0*/  ISETP.GT.U32.AND P4, PT, R246, R9, PT ;  /* 0x00000009f600720c */ /* 0x000fe20003f84070 */
[----:B------:R-:W-:Y:S01]  /*6ec0*/  @!P0 IMAD.MOV R3, RZ, RZ, -R3 ;  /* 0x000000ffff038224 */ /* 0x000fe200078e0a03 */
[----:B------:R-:W-:-:S02]  /*6ed0*/  ISETP.GE.AND P0, PT, R8, RZ, PT ;  /* 0x000000ff0800720c */ /* 0x000fc40003f06270 */
[----:B------:R-:W-:Y:S02]  /*6ee0*/  IADD3 R8, R244, 0x7a, RZ ;  /* 0x0000007af4087810 */ /* 0x000fe40007ffe0ff */
[----:B------:R-:W-:Y:S02]  /*6ef0*/  ISETP.GE.AND P6, PT, R12, RZ, PT ;  /* 0x000000ff0c00720c */ /* 0x000fe40003fc6270 */
[----:B------:R-:W-:Y:S01]  /*6f00*/  @!P5 IADD3 R5, R5, -R246, RZ ;  /* 0x800000f60505d210 */ /* 0x000fe20007ffe0ff */
[----:B-1----:R-:W-:Y:S01]  /*6f10*/  IMAD.MOV.U32 R6, RZ, RZ, R7 ;  /* 0x000000ffff067224 */ /* 0x002fe200078e0007 */
[----:B------:R-:W-:Y:S01]  /*6f20*/  IADD3 R12, R244, 0x7b, RZ ;  /* 0x0000007bf40c7810 */ /* 0x000fe20007ffe0ff */
[----:B------:R-:W-:Y:S01]  /*6f30*/  IMAD.MOV.U32 R7, RZ, RZ, R2 ;  /* 0x000000ffff077224 */ /* 0x000fe200078e0002 */
[----:B------:R-:W-:Y:S01]  /*6f40*/  ISETP.GT.U32.AND P5, PT, R246, R5, PT ;  /* 0x00000005f600720c */ /* 0x000fe20003fa4070 */
[----:B------:R-:W-:Y:S01]  /*6f50*/  IMAD.HI.U32 R2, R230, R11, RZ ;  /* 0x0000000be6027227 */ /* 0x000fe200078e00ff */
[----:B------:R-:W-:-:S03]  /*6f60*/  IABS R15, R12 ;  /* 0x0000000c000f7213 */ /* 0x000fc60000000000 */
[----:B------:R-:W-:Y:S01]  /*6f70*/  @!P2 IMAD.MOV R6, RZ, RZ, -R6 ;  /* 0x000000ffff06a224 */ /* 0x000fe200078e0a06 */
[----:B------:R-:W-:Y:S01]  /*6f80*/  ISETP.GE.AND P2, PT, R4, RZ, PT ;  /* 0x000000ff0400720c */ /* 0x000fe20003f46270 */
[----:B------:R-:W-:Y:S02]  /*6f90*/  IMAD.MOV R2, RZ, RZ, -R2 ;  /* 0x000000ffff027224 */ /* 0x000fe400078e0a02 */
[----:B------:R-:W-:Y:S01]  /*6fa0*/  @!P4 IMAD.IADD R9, R9, 0x1, -R246 ;  /* 0x000000010909c824 */ /* 0x000fe200078e0af6 */
[----:B------:R1:W-:Y:S01]  /*6fb0*/  STL [R1+0xb0], R6 ;  /* 0x0000b00601007387 */ /* 0x0003e20000100800 */
[----:B------:R-:W-:-:S03]  /*6fc0*/  IMAD.HI.U32 R4, R230, R7, RZ ;  /* 0x00000007e6047227 */ /* 0x000fc600078e00ff */
[----:B------:R2:W-:Y:S01]  /*6fd0*/  STL [R1+0xac], R3 ;  /* 0x0000ac0301007387 */ /* 0x0005e20000100800 */
[----:B------:R-:W-:Y:S01]  /*6fe0*/  @!P5 IMAD.IADD R5, R5, 0x1, -R246 ;  /* 0x000000010505d824 */ /* 0x000fe200078e0af6 */
[----:B------:R-:W-:Y:S01]  /*6ff0*/  ISETP.GT.U32.AND P4, PT, R246, R9, PT ;  /* 0x00000009f600720c */ /* 0x000fe20003f84070 */
[----:B------:R-:W-:Y:S02]  /*7000*/  IMAD.MOV R4, RZ, RZ, -R4 ;  /* 0x000000ffff047224 */ /* 0x000fe400078e0a04 */
[----:B------:R-:W-:Y:S02]  /*7010*/  IMAD.MOV.U32 R18, RZ, RZ, R5 ;  /* 0x000000ffff127224 */ /* 0x000fe400078e0005 */
[----:B-1----:R-:W-:-:S04]  /*7020*/  IMAD.HI.U32 R6, R230, R13, RZ ;  /* 0x0000000de6067227 */ /* 0x002fc800078e00ff */
[C---:B--2---:R-:W-:Y:S02]  /*7030*/  IMAD R3, R246.reuse, R2, R11 ;  /* 0x00000002f6037224 */ /* 0x044fe400078e020b */
[----:B------:R-:W-:Y:S02]  /*7040*/  IMAD.MOV R6, RZ, RZ, -R6 ;  /* 0x000000ffff067224 */ /* 0x000fe400078e0a06 */
[C---:B------:R-:W-:Y:S01]  /*7050*/  IMAD R7, R246.reuse, R4, R7 ;  /* 0x00000004f6077224 */ /* 0x040fe200078e0207 */
[C---:B------:R-:W-:Y:S01]  /*7060*/  ISETP.GT.U32.AND P5, PT, R246.reuse, R3, PT ;  /* 0x00000003f600720c */ /* 0x040fe20003fa4070 */
[----:B------:R-:W-:Y:S01]  /*7070*/  IMAD R11, R246, R6, R13 ;  /* 0x00000006f60b7224 */ /* 0x000fe200078e020d */
[----:B------:R-:W-:Y:S01]  /*7080*/  @!P4 IADD3 R9, R9, -R246, RZ ;  /* 0x800000f60909c210 */ /* 0x000fe20007ffe0ff */
[----:B------:R-:W-:Y:S01]  /*7090*/  @!P3 IMAD.MOV R18, RZ, RZ, -R18 ;  /* 0x000000ffff12b224 */ /* 0x000fe200078e0a12 */
[----:B------:R-:W-:Y:S01]  /*70a0*/  IABS R13, R8 ;  /* 0x00000008000d7213 */ /* 0x000fe20000000000 */
[----:B------:R-:W-:Y:S01]  /*70b0*/  IMAD.HI.U32 R6, R230, R19, RZ ;  /* 0x00000013e6067227 */ /* 0x000fe200078e00ff */
[----:B------:R-:W-:-:S02]  /*70c0*/  ISETP.GT.U32.AND P4, PT, R246, R7, PT ;  /* 0x00000007f600720c */ /* 0x000fc40003f84070 */
[----:B------:R-:W-:Y:S01]  /*70d0*/  ISETP.GT.U32.AND P3, PT, R246, R11, PT ;  /* 0x0000000bf600720c */ /* 0x000fe20003f64070 */
[----:B------:R-:W-:Y:S01]  /*70e0*/  IMAD.HI.U32 R2, R230, R13, RZ ;  /* 0x0000000de6027227 */ /* 0x000fe200078e00ff */
[----:B------:R1:W-:Y:S03]  /*70f0*/  STL [R1+0xa8], R18 ;  /* 0x0000a81201007387 */ /* 0x0003e60000100800 */
[----:B------:R-:W-:Y:S02]  /*7100*/  @!P5 IMAD.IADD R3, R3, 0x1, -R246 ;  /* 0x000000010303d824 */ /* 0x000fe400078e0af6 */
[----:B------:R-:W-:Y:S02]  /*7110*/  IMAD.MOV R2, RZ, RZ, -R2 ;  /* 0x000000ffff027224 */ /* 0x000fe400078e0a02 */
[----:B------:R-:W-:Y:S01]  /*7120*/  IMAD.MOV.U32 R4, RZ, RZ, R9 ;  /* 0x000000ffff047224 */ /* 0x000fe200078e0009 */
[----:B------:R-:W-:Y:S01]  /*7130*/  ISETP.GT.U32.AND P5, PT, R246, R3, PT ;  /* 0x00000003f600720c */ /* 0x000fe20003fa4070 */
[----:B------:R-:W-:-:S02]  /*7140*/  @!P4 IMAD.IADD R7, R7, 0x1, -R246 ;  /* 0x000000010707c824 */ /* 0x000fc400078e0af6 */
[C---:B------:R-:W-:Y:S02]  /*7150*/  IMAD R5, R246.reuse, R2, R13 ;  /* 0x00000002f6057224 */ /* 0x040fe400078e020d */
[----:B------:R-:W-:Y:S01]  /*7160*/  @!P3 IMAD.IADD R11, R11, 0x1, -R246 ;  /* 0x000000010b0bb824 */ /* 0x000fe200078e0af6 */
[----:B------:R-:W-:Y:S01]  /*7170*/  ISETP.GT.U32.AND P4, PT, R246, R7, PT ;  /* 0x00000007f600720c */ /* 0x000fe20003f84070 */
[----:B------:R-:W-:Y:S01]  /*7180*/  @!P6 IMAD.MOV R4, RZ, RZ, -R4 ;  /* 0x000000ffff04e224 */ /* 0x000fe200078e0a04 */
[----:B------:R-:W-:Y:S01]  /*7190*/  ISETP.GE.AND P6, PT, R10, RZ, PT ;  /* 0x000000ff0a00720c */ /* 0x000fe20003fc6270 */
[----:B------:R-:W-:Y:S01]  /*71a0*/  IMAD.HI.U32 R2, R230, R15, RZ ;  /* 0x0000000fe6027227 */ /* 0x000fe200078e00ff */
[C---:B------:R-:W-:Y:S02]  /*71b0*/  ISETP.GT.U32.AND P3, PT, R246.reuse, R11, PT ;  /* 0x0000000bf600720c */ /* 0x040fe40003f64070 */
[----:B------:R2:W-:Y:S01]  /*71c0*/  STL [R1+0xa4], R4 ;  /* 0x0000a40401007387 */ /* 0x0005e20000100800 */
[----:B------:R-:W-:Y:S01]  /*71d0*/  @!P5 IADD3 R3, R3, -R246, RZ ;  /* 0x800000f60303d210 */ /* 0x000fe20007ffe0ff */
[----:B------:R-:W-:Y:S01]  /*71e0*/  IMAD.MOV R6, RZ, RZ, -R6 ;  /* 0x000000ffff067224 */ /* 0x000fe200078e0a06 */
[----:B------:R-:W-:Y:S01]  /*71f0*/  ISETP.GT.U32.AND P5, PT, R246, R5, PT ;  /* 0x00000005f600720c */ /* 0x000fe20003fa4070 */
[----:B------:R-:W-:Y:S01]  /*7200*/  IMAD.MOV R2, RZ, RZ, -R2 ;  /* 0x000000ffff027224 */ /* 0x000fe200078e0a02 */
[----:B------:R-:W-:Y:S01]  /*7210*/  IADD3 R10, R244, 0x80, RZ ;  /* 0x00000080f40a7810 */ /* 0x000fe20007ffe0ff */
[----:B-1----:R-:W-:-:S02]  /*7220*/  IMAD.MOV.U32 R18, RZ, RZ, R3 ;  /* 0x000000ffff127224 */ /* 0x002fc400078e0003 */
[----:B------:R-:W-:Y:S01]  /*7230*/  @!P4 IMAD.IADD R7, R7, 0x1, -R246 ;  /* 0x000000010707c824 */ /* 0x000fe200078e0af6 */
[----:B------:R-:W-:Y:S01]  /*7240*/  ISETP.GE.AND P4, PT, R8, RZ, PT ;  /* 0x000000ff0800720c */ /* 0x000fe20003f86270 */
[----:B--2---:R-:W-:Y:S01]  /*7250*/  IMAD.HI.U32 R4, R230, R17, RZ ;  /* 0x00000011e6047227 */ /* 0x004fe200078e00ff */
[----:B------:R-:W-:Y:S02]  /*7260*/  IADD3 R8, R244, 0x7e, RZ ;  /* 0x0000007ef4087810 */ /* 0x000fe40007ffe0ff */
[----:B------:R-:W-:Y:S01]  /*7270*/  @!P2 IADD3 R18, -R18, RZ, RZ ;  /* 0x000000ff1212a210 */ /* 0x000fe20007ffe1ff */
[----:B------:R-:W-:Y:S02]  /*7280*/  IMAD.MOV R4, RZ, RZ, -R4 ;  /* 0x000000ffff047224 */ /* 0x000fe400078e0a04 */
[--C-:B------:R-:W-:Y:S02]  /*7290*/  @!P5 IMAD.IADD R5, R5, 0x1, -R246.reuse ;  /* 0x000000010505d824 */ /* 0x100fe400078e0af6 */
[C---:B------:R-:W-:Y:S01]  /*72a0*/  IMAD R13, R246.reuse, R4, R17 ;  /* 0x00000004f60d7224 */ /* 0x040fe200078e0211 */
[----:B------:R-:W-:Y:S01]  /*72b0*/  STL [R1+0xa0], R18 ;  /* 0x0000a01201007387 */ /* 0x000fe20000100800 */
[----:B------:R-:W-:Y:S01]  /*72c0*/  @!P3 IMAD.IADD R11, R11, 0x1, -R246 ;  /* 0x000000010b0bb824 */ /* 0x000fe200078e0af6 */
[C---:B------:R-:W-:Y:S01]  /*72d0*/  ISETP.GT.U32.AND P2, PT, R246.reuse, R5, PT ;  /* 0x00000005f600720c */ /* 0x040fe20003f44070 */
[C---:B------:R-:W-:Y:S01]  /*72e0*/  IMAD R3, R246.reuse, R6, R19 ;  /* 0x00000006f6037224 */ /* 0x040fe200078e0213 */
[----:B------:R-:W-:Y:S01]  /*72f0*/  ISETP.GT.U32.AND P3, PT, R246, R13, PT ;  /* 0x0000000df600720c */ /* 0x000fe20003f64070 */
[----:B------:R-:W-:-:S02]  /*7300*/  IMAD.MOV.U32 R4, RZ, RZ, R11 ;  /* 0x000000ffff047224 */ /* 0x000fc400078e000b */
[C---:B------:R-:W-:Y:S01]  /*7310*/  IMAD R9, R246.reuse, R2, R15 ;  /* 0x00000002f6097224 */ /* 0x040fe200078e020f */
[----:B------:R-:W-:Y:S01]  /*7320*/  IABS R2, R8 ;  /* 0x0000000800027213 */ /* 0x000fe20000000000 */
[----:B------:R-:W-:Y:S02]  /*7330*/  IMAD.MOV.U32 R6, RZ, RZ, R7 ;  /* 0x000000ffff067224 */ /* 0x000fe400078e0007 */
[----:B------:R-:W-:Y:S01]  /*7340*/  @!P6 IMAD.MOV R4, RZ, RZ, -R4 ;  /* 0x000000ffff04e224 */ /* 0x000fe200078e0a04 */
[C---:B------:R-:W-:Y:S01]  /*7350*/  ISETP.GT.U32.AND P6, PT, R246.reuse, R3, PT ;  /* 0x00000003f600720c */ /* 0x040fe20003fc4070 */
[----:B------:R-:W-:Y:S01]  /*7360*/  @!P0 IMAD.MOV R6, RZ, RZ, -R6 ;  /* 0x000000ffff068224 */ /* 0x000fe200078e0a06 */
[----:B------:R-:W-:Y:S01]  /*7370*/  ISETP.GT.U32.AND P5, PT, R246, R9, PT ;  /* 0x00000009f600720c */ /* 0x000fe20003fa4070 */
[----:B------:R-:W-:Y:S01]  /*7380*/  IMAD.MOV.U32 R7, RZ, RZ, R2 ;  /* 0x000000ffff077224 */ /* 0x000fe200078e0002 */
[----:B------:R-:W-:Y:S01]  /*7390*/  ISETP.GE.AND P0, PT, R12, RZ, PT ;  /* 0x000000ff0c00720c */ /* 0x000fe20003f06270 */
[----:B------:R-:W-:Y:S01]  /*73a0*/  @!P2 IMAD.IADD R5, R5, 0x1, -R246 ;  /* 0x000000010505a824 */ /* 0x000fe200078e0af6 */
[----:B------:R1:W-:Y:S01]  /*73b0*/  STL [R1+0x9c], R6 ;  /* 0x00009c0601007387 */ /* 0x0003e20000100800 */
[----:B------:R-:W-:Y:S01]  /*73c0*/  IMAD.HI.U32 R2, R230, R7, RZ ;  /* 0x00000007e6027227 */ /* 0x000fe200078e00ff */
[----:B------:R-:W-:-:S02]  /*73d0*/  IADD3 R12, R244, 0x81, RZ ;  /* 0x00000081f40c7810 */ /* 0x000fc40007ffe0ff */
[----:B------:R2:W-:Y:S01]  /*73e0*/  STL [R1+0x94], R4 ;  /* 0x0000940401007387 */ /* 0x0005e20000100800 */
[----:B------:R-:W-:Y:S01]  /*73f0*/  @!P3 IMAD.IADD R13, R13, 0x1, -R246 ;  /* 0x000000010d0db824 */ /* 0x000fe200078e0af6 */
[----:B------:R-:W-:Y:S01]  /*7400*/  ISETP.GE.AND P2, PT, R14, RZ, PT ;  /* 0x000000ff0e00720c */ /* 0x000fe20003f46270 */
[----:B------:R-:W-:Y:S01]  /*7410*/  IMAD.MOV R2, RZ, RZ, -R2 ;  /* 0x000000ffff027224 */ /* 0x000fe200078e0a02 */
[C---:B------:R-:W-:Y:S01]  /*7420*/  IADD3 R14, R244.reuse, 0x82, RZ ;  /* 0x00000082f40e7810 */ /* 0x040fe20007ffe0ff */
[----:B------:R-:W-:Y:S01]  /*7430*/  @!P6 IMAD.IADD R3, R3, 0x1, -R246 ;  /* 0x000000010303e824 */ /* 0x000fe200078e0af6 */
[----:B-1----:R-:W-:Y:S02]  /*7440*/  IADD3 R6, R244, 0x7f, RZ ;  /* 0x0000007ff4067810 */ /* 0x002fe40007ffe0ff */
[----:B------:R-:W-:Y:S02]  /*7450*/  @!P5 IADD3 R9, R9, -R246, RZ ;  /* 0x800000f60909d210 */ /* 0x000fe40007ffe0ff */
[----:B------:R-:W-:Y:S01]  /*7460*/  IABS R11, R6 ;  /* 0x00000006000b7213 */ /* 0x000fe20000000000 */
[----:B--2---:R-:W-:Y:S01]  /*7470*/  IMAD.MOV.U32 R4, RZ, RZ, R5 ;  /* 0x000000ffff047224 */ /* 0x004fe200078e0005 */
[C---:B------:R-:W-:Y:S01]  /*7480*/  ISETP.GT.U32.AND P6, PT, R246.reuse, R13, PT ;  /* 0x0000000df600720c */ /* 0x040fe20003fc4070 */
[C---:B------:R-:W-:Y:S01]  /*7490*/  IMAD R5, R246.reuse, R2, R7 ;  /* 0x00000002f6057224 */ /* 0x040fe200078e0207 */
[----:B------:R-:W-:Y:S01]  /*74a0*/  ISETP.GT.U32.AND P3, PT, R246, R9, PT ;  /* 0x00000009f600720c */ /* 0x000fe20003f64070 */
[----:B------:R-:W-:Y:S01]  /*74b0*/  IMAD.HI.U32 R2, R230, R11, RZ ;  /* 0x0000000be6027227 */ /* 0x000fe200078e00ff */
[----:B------:R-:W-:-:S02]  /*74c0*/  IABS R15, R12 ;  /* 0x0000000c000f7213 */ /* 0x000fc40000000000 */
[----:B------:R-:W-:Y:S01]  /*74d0*/  IABS R17, R14 ;  /* 0x0000000e00117213 */ /* 0x000fe20000000000 */
[----:B------:R-:W-:Y:S01]  /*74e0*/  IMAD.MOV R2, RZ, RZ, -R2 ;  /* 0x000000ffff027224 */ /* 0x000fe200078e0a02 */
[----:B------:R-:W-:Y:S01]  /*74f0*/  ISETP.GE.AND P5, PT, R16, RZ, PT ;  /* 0x000000ff1000720c */ /* 0x000fe20003fa6270 */
[----:B------:R-:W-:Y:S01]  /*7500*/  @!P4 IMAD.MOV R4, RZ, RZ, -R4 ;  /* 0x000000ffff04c224 */ /* 0x000fe200078e0a04 */
[C---:B------:R-:W-:Y:S01]  /*7510*/  ISETP.GT.U32.AND P4, PT, R246.reuse, R3, PT ;  /* 0x00000003f600720c */ /* 0x040fe20003f84070 */
[C---:B------:R-:W-:Y:S02]  /*7520*/  IMAD R7, R246.reuse, R2, R11 ;  /* 0x00000002f6077224 */ /* 0x040fe400078e020b */
[--C-:B------:R-:W-:Y:S01]  /*7530*/  @!P6 IMAD.IADD R13, R13, 0x1, -R246.reuse ;  /* 0x000000010d0de824 */ /* 0x100fe200078e0af6 */
[----:B------:R1:W-:Y:S01]  /*7540*/  STL [R1+0x90], R4 ;  /* 0x0000900401007387 */ /* 0x0003e20000100800 */
[----:B------:R-:W-:Y:S01]  /*7550*/  @!P3 IMAD.IADD R9, R9, 0x1, -R246 ;  /* 0x000000010909b824 */ /* 0x000fe200078e0af6 */
[C---:B------:R-:W-:Y:S01]  /*7560*/  ISETP.GT.U32.AND P6, PT, R246.reuse, R7, PT ;  /* 0x00000007f600720c */ /* 0x040fe20003fc4070 */
[----:B------:R-:W-:Y:S01]  /*7570*/  @!P2 IMAD.MOV R13, RZ, RZ, -R13 ;  /* 0x000000ffff0da224 */ /* 0x000fe200078e0a0d */
[----:B------:R-:W-:Y:S01]  /*7580*/  ISETP.GT.U32.AND P3, PT, R246, R5, PT ;  /* 0x00000005f600720c */ /* 0x000fe20003f64070 */
[----:B------:R-:W-:-:S04]  /*7590*/  IMAD.MOV.U32 R16, RZ, RZ, R9 ;  /* 0x000000ffff107224 */ /* 0x000fc800078e0009 */
[--C-:B------:R-:W-:Y:S01]  /*75a0*/  @!P4 IMAD.IADD R3, R3, 0x1, -R246.reuse ;  /* 0x000000010303c824 */ /* 0x100fe200078e0af6 */
[----:B-1----:R-:W-:Y:S02]  /*75b0*/  IABS R4, R10 ;  /* 0x0000000a00047213 */ /* 0x002fe40000000000 */
[----:B------:R-:W-:Y:S01]  /*75c0*/  ISETP.GE.AND P4, PT, R8, RZ, PT ;  /* 0x000000ff0800720c */ /* 0x000fe20003f86270 */
[----:B------:R-:W-:Y:S01]  /*75d0*/  IMAD.MOV.U32 R8, RZ, RZ, R3 ;  /* 0x000000ffff087224 */ /* 0x000fe200078e0003 */
[----:B------:R-:W-:Y:S01]  /*75e0*/  MOV R11, R4 ;  /* 0x00000004000b7202 */ /* 0x000fe20000000f00 */
[----:B------:R-:W-:Y:S01]  /*75f0*/  @!P6 IMAD.IADD R7, R7, 0x1, -R246 ;  /* 0x000000010707e824 */ /* 0x000fe200078e0af6 */
[----:B------:R-:W-:Y:S01]  /*7600*/  @!P0 IADD3 R16, -R16, RZ, RZ ;  /* 0x000000ff10108210 */ /* 0x000fe20007ffe1ff */
[----:B------:R-:W-:-:S03]  /*7610*/  IMAD.HI.U32 R4, R230, R15, RZ ;  /* 0x0000000fe6047227 */ /* 0x000fc600078e00ff */
[----:B------:R-:W-:Y:S01]  /*7620*/  ISETP.GT.U32.AND P6, PT, R246, R7, PT ;  /* 0x00000007f600720c */ /* 0x000fe20003fc4070 */
[----:B------:R-:W-:Y:S01]  /*7630*/  IMAD.HI.U32 R2, R230, R11, RZ ;  /* 0x0000000be6027227 */ /* 0x000fe200078e00ff */
[----:B------:R1:W-:Y:S03]  /*7640*/  STL [R1+0x8c], R16 ;  /* 0x00008c1001007387 */ /* 0x0003e60000100800 */
[----:B------:R-:W-:Y:S01]  /*7650*/  @!P3 IMAD.IADD R5, R5, 0x1, -R246 ;  /* 0x000000010505b824 */ /* 0x000fe200078e0af6 */
[----:B------:R-:W-:Y:S01]  /*7660*/  ISETP.GE.AND P3, PT, R6, RZ, PT ;  /* 0x000000ff0600720c */ /* 0x000fe20003f66270 */
[----:B------:R-:W-:Y:S01]  /*7670*/  IMAD.HI.U32 R6, R230, R17, RZ ;  /* 0x00000011e6067227 */ /* 0x000fe200078e00ff */
[----:B------:R2:W-:Y:S02]  /*7680*/  STL [R1+0x88], R13 ;  /* 0x0000880d01007387 */ /* 0x0005e40000100800 */
[----:B------:R-:W-:Y:S01]  /*7690*/  ISETP.GT.U32.AND P0, PT, R246, R5, PT ;  /* 0x00000005f600720c */ /* 0x000fe20003f04070 */
[----:B------:R-:W-:Y:S01]  /*76a0*/  IMAD.MOV R2, RZ, RZ, -R2 ;  /* 0x000000ffff027224 */ /* 0x000fe200078e0a02 */
[----:B-1----:R-:W-:Y:S01]  /*76b0*/  IADD3 R16, R244, 0x87, RZ ;  /* 0x00000087f4107810 */ /* 0x002fe20007ffe0ff */
[----:B------:R-:W-:-:S02]  /*76c0*/  IMAD.MOV R4, RZ, RZ, -R4 ;  /* 0x000000ffff047224 */ /* 0x000fc400078e0a04 */
[C---:B------:R-:W-:Y:S02]  /*76d0*/  IMAD R9, R246.reuse, R2, R11 ;  /* 0x00000002f6097224 */ /* 0x040fe400078e020b */
[----:B------:R-:W-:Y:S02]  /*76e0*/  IMAD.MOV R6, RZ, RZ, -R6 ;  /* 0x000000ffff067224 */ /* 0x000fe400078e0a06 */
        /* <DEDUP_REMOVED lines=8> */
[--C-:B------:R-:W-:Y:S01]  /*7770*/  @!P0 IMAD.IADD R5, R5, 0x1, -R246.reuse ;  /* 0x0000000105058824 */ /* 0x100fe200078e0af6 */
[----:B------:R1:W-:Y:S01]  /*7780*/  STL [R1+0x84], R8 ;  /* 0x0000840801007387 */ /* 0x0003e20000100800 */
[----:B--2---:R-:W-:Y:S01]  /*7790*/  IABS R13, R6 ;  /* 0x00000006000d7213 */ /* 0x004fe20000000000 */
[----:B------:R-:W-:Y:S01]  /*77a0*/  IMAD.MOV.U32 R18, RZ, RZ, R7 ;  /* 0x000000ffff127224 */ /* 0x000fe200078e0007 */
[----:B------:R-:W-:Y:S01]  /*77b0*/  ISETP.GE.AND P0, PT, R10, RZ, PT ;  /* 0x000000ff0a00720c */ /* 0x000fe20003f06270 */
[----:B------:R-:W-:Y:S01]  /*77c0*/  IMAD.MOV.U32 R4, RZ, RZ, R5 ;  /* 0x000000ffff047224 */ /* 0x000fe200078e0005 */
[----:B------:R-:W-:Y:S01]  /*77d0*/  IADD3 R10, R244, 0x85, RZ ;  /* 0x00000085f40a7810 */ /* 0x000fe20007ffe0ff */
[----:B------:R-:W-:Y:S01]  /*77e0*/  @!P2 IMAD.IADD R9, R9, 0x1, -R246 ;  /* 0x000000010909a824 */ /* 0x000fe200078e0af6 */
[----:B------:R-:W-:Y:S01]  /*77f0*/  ISETP.GE.AND P2, PT, R12, RZ, PT ;  /* 0x000000ff0c00720c */ /* 0x000fe20003f46270 */
[----:B------:R-:W-:Y:S01]  /*7800*/  IMAD.HI.U32 R2, R230, R13, RZ ;  /* 0x0000000de6027227 */ /* 0x000fe200078e00ff */
[----:B------:R-:W-:-:S02]  /*7810*/  @!P5 IADD3 R11, R11, -R246, RZ ;  /* 0x800000f60b0bd210 */ /* 0x000fc40007ffe0ff */
[----:B-1----:R-:W-:Y:S01]  /*7820*/  IADD3 R8, R244, 0x84, RZ ;  /* 0x00000084f4087810 */ /* 0x002fe20007ffe0ff */
[----:B------:R-:W-:Y:S01]  /*7830*/  @!P6 IMAD.IADD R3, R3, 0x1, -R246 ;  /* 0x000000010303e824 */ /* 0x000fe200078e0af6 */
[C---:B------:R-:W-:Y:S01]  /*7840*/  ISETP.GT.U32.AND P5, PT, R246.reuse, R9, PT ;  /* 0x00000009f600720c */ /* 0x040fe20003fa4070 */
[----:B------:R-:W-:Y:S01]  /*7850*/  IMAD.MOV R5, RZ, RZ, -R2 ;  /* 0x000000ffff057224 */ /* 0x000fe200078e0a02 */
[----:B------:R-:W-:Y:S01]  /*7860*/  IABS R15, R8 ;  /* 0x00000008000f7213 */ /* 0x000fe20000000000 */
[----:B------:R-:W-:Y:S01]  /*7870*/  @!P4 IMAD.MOV R4, RZ, RZ, -R4 ;  /* 0x000000ffff04c224 */ /* 0x000fe200078e0a04 */
[C---:B------:R-:W-:Y:S01]  /*7880*/  ISETP.GT.U32.AND P6, PT, R246.reuse, R11, PT ;  /* 0x0000000bf600720c */ /* 0x040fe20003fc4070 */
[C---:B------:R-:W-:Y:S01]  /*7890*/  IMAD R5, R246.reuse, R5, R13 ;  /* 0x00000005f6057224 */ /* 0x040fe200078e020d */
[----:B------:R-:W-:Y:S01]  /*78a0*/  ISETP.GT.U32.AND P4, PT, R246, R3, PT ;  /* 0x00000003f600720c */ /* 0x000fe20003f84070 */
[----:B------:R-:W-:Y:S01]  /*78b0*/  IMAD.HI.U32 R2, R230, R15, RZ ;  /* 0x0000000fe6027227 */ /* 0x000fe200078e00ff */
[----:B------:R-:W-:Y:S01]  /*78c0*/  IABS R17, R10 ;  /* 0x0000000a00117213 */ /* 0x000fe20000000000 */
[----:B------:R1:W-:Y:S01]  /*78d0*/  STL [R1+0x80], R4 ;  /* 0x0000800401007387 */ /* 0x0003e20000100800 */
[----:B------:R-:W-:Y:S01]  /*78e0*/  IADD3 R12, R244, 0x86, RZ ;  /* 0x00000086f40c7810 */ /* 0x000fe20007ffe0ff */
[----:B------:R-:W-:-:S02]  /*78f0*/  IMAD.MOV R2, RZ, RZ, -R2 ;  /* 0x000000ffff027224 */ /* 0x000fc400078e0a02 */
[--C-:B------:R-:W-:Y:S01]  /*7900*/  @!P5 IMAD.IADD R9, R9, 0x1, -R246.reuse ;  /* 0x000000010909d824 */ /* 0x100fe200078e0af6 */
[C---:B------:R-:W-:Y:S01]  /*7910*/  ISETP.GT.U32.AND P5, PT, R246.reuse, R5, PT ;  /* 0x00000005f600720c */ /* 0x040fe20003fa4070 */
[----:B------:R-:W-:Y:S01]  /*7920*/  IMAD R13, R246, R2, R15 ;  /* 0x00000002f60d7224 */ /* 0x000fe200078e020f */
[----:B------:R-:W-:Y:S01]  /*7930*/  IABS R19, R12 ;  /* 0x0000000c00137213 */ /* 0x000fe20000000000 */
[----:B------:R-:W-:Y:S02]  /*7940*/  @!P6 IMAD.IADD R11, R11, 0x1, -R246 ;  /* 0x000000010b0be824 */ /* 0x000fe400078e0af6 */
[----:B------:R-:W-:Y:S01]  /*7950*/  IMAD.HI.U32 R2, R230, R17, RZ ;  /* 0x00000011e6027227 */ /* 0x000fe200078e00ff */
[----:B------:R-:W-:Y:S02]  /*7960*/  ISETP.GT.U32.AND P6, PT, R246, R13, PT ;  /* 0x0000000df600720c */ /* 0x000fe40003fc4070 */
[----:B------:R-:W-:Y:S01]  /*7970*/  @!P4 IADD3 R3, R3, -R246, RZ ;  /* 0x800000f60303c210 */ /* 0x000fe20007ffe0ff */
[----:B------:R-:W-:Y:S01]  /*7980*/  IMAD.MOV R15, RZ, RZ, -R2 ;  /* 0x000000ffff0f7224 */ /* 0x000fe200078e0a02 */
[----:B------:R-:W-:Y:S01]  /*7990*/  ISETP.GE.AND P4, PT, R14, RZ, PT ;  /* 0x000000ff0e00720c */ /* 0x000fe20003f86270 */
[----:B------:R-:W-:Y:S01]  /*79a0*/  IMAD.HI.U32 R2, R230, R19, RZ ;  /* 0x00000013e6027227 */ /* 0x000fe200078e00ff */
[----:B-1----:R-:W-:-:S03]  /*79b0*/  IABS R4, R16 ;  /* 0x0000001000047213 */ /* 0x002fc60000000000 */
[----:B------:R-:W-:Y:S02]  /*79c0*/  IMAD R15, R246, R15, R17 ;  /* 0x0000000ff60f7224 */ /* 0x000fe400078e0211 */
[--C-:B------:R-:W-:Y:S01]  /*79d0*/  @!P5 IMAD.IADD R5, R5, 0x1, -R246.reuse ;  /* 0x000000010505d824 */ /* 0x100fe200078e0af6 */
[----:B------:R-:W-:Y:S01]  /*79e0*/  ISETP.GE.AND P5, PT, R6, RZ, PT ;  /* 0x000000ff0600720c */ /* 0x000fe20003fa6270 */
[----:B------:R-:W-:Y:S01]  /*79f0*/  @!P6 IMAD.IADD R13, R13, 0x1, -R246 ;  /* 0x000000010d0de824 */ /* 0x000fe200078e0af6 */
[----:B------:R-:W-:Y:S01]  /*7a00*/  MOV R6, R11 ;  /* 0x0000000b00067202 */ /* 0x000fe20000000f00 */
[----:B------:R-:W-:Y:S01]  /*7a10*/  @!P0 IMAD.MOV R9, RZ, RZ, -R9 ;  /* 0x000000ffff098224 */ /* 0x000fe200078e0a09 */
[C---:B------:R-:W-:Y:S01]  /*7a20*/  ISETP.GT.U32.AND P0, PT, R246.reuse, R15, PT ;  /* 0x0000000ff600720c */ /* 0x040fe20003f04070 */
[----:B------:R-:W-:Y:S01]  /*7a30*/  IMAD.MOV.U32 R7, RZ, RZ, R4 ;  /* 0x000000ffff077224 */ /* 0x000fe200078e0004 */
[C---:B------:R-:W-:Y:S01]  /*7a40*/  ISETP.GT.U32.AND P6, PT, R246.reuse, R13, PT ;  /* 0x0000000df600720c */ /* 0x040fe20003fc4070 */
[----:B------:R-:W-:Y:S01]  /*7a50*/  @!P3 IMAD.MOV R18, RZ, RZ, -R18 ;  /* 0x000000ffff12b224 */ /* 0x000fe200078e0a12 */
[----:B------:R-:W-:Y:S01]  /*7a60*/  ISETP.GT.U32.AND P3, PT, R246, R5, PT ;  /* 0x00000005f600720c */ /* 0x000fe20003f64070 */
[----:B------:R-:W-:-:S02]  /*7a70*/  IMAD.MOV R4, RZ, RZ, -R2 ;  /* 0x000000ffff047224 */ /* 0x000fc400078e0a02 */
[----:B------:R-:W-:Y:S01]  /*7a80*/  IMAD.MOV.U32 R2, RZ, RZ, R3 ;  /* 0x000000ffff027224 */ /* 0x000fe200078e0003 */
[----:B------:R-:W-:Y:S01]  /*7a90*/  STL [R1+0x7c], R18 ;  /* 0x00007c1201007387 */ /* 0x000fe20000100800 */
[----:B------:R-:W-:Y:S01]  /*7aa0*/  @!P2 IMAD.MOV R6, RZ, RZ, -R6 ;  /* 0x000000ffff06a224 */ /* 0x000fe200078e0a06 */
[----:B------:R-:W-:Y:S01]  /*7ab0*/  ISETP.GE.AND P2, PT, R8, RZ, PT ;  /* 0x000000ff0800720c */ /* 0x000fe20003f46270 */
[----:B------:R-:W-:Y:S01]  /*7ac0*/  @!P4 IMAD.MOV R2, RZ, RZ, -R2 ;  /* 0x000000ffff02c224 */ /* 0x000fe200078e0a02 */
[----:B------:R1:W-:Y:S01]  /*7ad0*/  STL [R1+0x78], R9 ;  /* 0x0000780901007387 */ /* 0x0003e20000100800 */
[C---:B------:R-:W-:Y:S01]  /*7ae0*/  IMAD R3, R246.reuse, R4, R19 ;  /* 0x00000004f6037224 */ /* 0x040fe200078e0213 */
[----:B------:R-:W-:Y:S01]  /*7af0*/  @!P0 IADD3 R15, R15, -R246, RZ ;  /* 0x800000f60f0f8210 */ /* 0x000fe20007ffe0ff */
[--C-:B------:R-:W-:Y:S01]  /*7b00*/  @!P6 IMAD.IADD R13, R13, 0x1, -R246.reuse ;  /* 0x000000010d0de824 */ /* 0x100fe200078e0af6 */
[----:B------:R2:W-:Y:S01]  /*7b10*/  STL [R1+0x74], R6 ;  /* 0x0000740601007387 */ /* 0x0005e20000100800 */
[----:B------:R-:W-:Y:S01]  /*7b20*/  @!P3 IMAD.IADD R5, R5, 0x1, -R246 ;  /* 0x000000010505b824 */ /* 0x000fe200078e0af6 */
[----:B------:R-:W-:-:S02]  /*7b30*/  ISETP.GT.U32.AND P6, PT, R246, R3, PT ;  /* 0x00000003f600720c */ /* 0x000fc40003fc4070 */
[----:B------:R3:W-:Y:S01]  /*7b40*/  STL [R1+0x70], R2 ;  /* 0x0000700201007387 */ /* 0x0007e20000100800 */
[----:B------:R-:W-:Y:S01]  /*7b50*/  ISETP.GT.U32.AND P0, PT, R246, R15, PT ;  /* 0x0000000ff600720c */ /* 0x000fe20003f04070 */
[----:B------:R-:W-:Y:S01]  /*7b60*/  IMAD.MOV.U32 R8, RZ, RZ, R5 ;  /* 0x000000ffff087224 */ /* 0x000fe200078e0005 */
[----:B------:R-:W-:Y:S01]  /*7b70*/  ISETP.GE.AND P4, PT, R10, RZ, PT ;  /* 0x000000ff0a00720c */ /* 0x000fe20003f86270 */
[----:B-1----:R-:W-:Y:S01]  /*7b80*/  IMAD.MOV.U32 R9, RZ, RZ, R13 ;  /* 0x000000ffff097224 */ /* 0x002fe200078e000d */
[----:B------:R-:W-:Y:S01]  /*7b90*/  ISETP.GE.AND P3, PT, R12, RZ, PT ;  /* 0x000000ff0c00720c */ /* 0x000fe20003f66270 */
[----:B------:R-:W-:Y:S01]  /*7ba0*/  @!P5 IMAD.MOV R8, RZ, RZ, -R8 ;  /* 0x000000ffff08d224 */ /* 0x000fe200078e0a08 */
[C---:B--2---:R-:W-:Y:S01]  /*7bb0*/  IADD3 R6, R244.reuse, 0x88, RZ ;  /* 0x00000088f4067810 */ /* 0x044fe20007ffe0ff */
[----:B------:R-:W-:Y:S01]  /*7bc0*/  @!P2 IMAD.MOV R9, RZ, RZ, -R9 ;  /* 0x000000ffff09a224 */ /* 0x000fe200078e0a09 */
[----:B------:R-:W-:Y:S01]  /*7bd0*/  IADD3 R10, R244, 0x8a, RZ ;  /* 0x0000008af40a7810 */ /* 0x000fe20007ffe0ff */
[----:B---3--:R-:W-:Y:S01]  /*7be0*/  IMAD.HI.U32 R2, R230, R7, RZ ;  /* 0x00000007e6027227 */ /* 0x008fe200078e00ff */
[----:B------:R-:W-:Y:S01]  /*7bf0*/  IABS R4, R6 ;  /* 0x0000000600047213 */ /* 0x000fe20000000000 */
[----:B------:R1:W-:Y:S01]  /*7c00*/  STL [R1+0x6c], R8 ;  /* 0x00006c0801007387 */ /* 0x0003e20000100800 */
[----:B------:R-:W-:Y:S01]  /*7c10*/  IABS R11, R10 ;  /* 0x0000000a000b7213 */ /* 0x000fe20000000000 */
[----:B------:R-:W-:Y:S01]  /*7c20*/  IMAD.MOV R2, RZ, RZ, -R2 ;  /* 0x000000ffff027224 */ /* 0x000fe200078e0a02 */
[----:B------:R-:W-:Y:S01]  /*7c30*/  ISETP.GE.AND P5, PT, R16, RZ, PT ;  /* 0x000000ff1000720c */ /* 0x000fe20003fa6270 */
[----:B------:R-:W-:Y:S01]  /*7c40*/  IMAD.MOV.U32 R5, RZ, RZ, R4 ;  /* 0x000000ffff057224 */ /* 0x000fe200078e0004 */
[----:B------:R2:W-:Y:S01]  /*7c50*/  STL [R1+0x68], R9 ;  /* 0x0000680901007387 */ /* 0x0005e20000100800 */
[----:B------:R-:W-:Y:S01]  /*7c60*/  IMAD R7, R246, R2, R7 ;  /* 0x00000002f6077224 */ /* 0x000fe200078e0207 */
[----:B------:R-:W-:Y:S01]  /*7c70*/  IADD3 R18, R244, 0x9d, RZ ;  /* 0x0000009df4127810 */ /* 0x000fe20007ffe0ff */
[----:B------:R-:W-:Y:S01]  /*7c80*/  IMAD.HI.U32 R2, R230, R5, RZ ;  /* 0x00000005e6027227 */ /* 0x000fe200078e00ff */
[----:B-1----:R-:W-:-:S02]  /*7c90*/  IADD3 R8, R244, 0x89, RZ ;  /* 0x00000089f4087810 */ /* 0x002fc40007ffe0ff */
[----:B------:R-:W-:Y:S01]  /*7ca0*/  ISETP.GT.U32.AND P2, PT, R246, R7, PT ;  /* 0x00000007f600720c */ /* 0x000fe20003f44070 */
[--C-:B------:R-:W-:Y:S01]  /*7cb0*/  @!P6 IMAD.IADD R3, R3, 0x1, -R246.reuse ;  /* 0x000000010303e824 */ /* 0x100fe200078e0af6 */
[----:B------:R-:W-:Y:S01]  /*7cc0*/  IADD3 R2, -R2, RZ, RZ ;  /* 0x000000ff02027210 */ /* 0x000fe20007ffe1ff */
[----:B------:R-:W-:Y:S01]  /*7cd0*/  @!P0 IMAD.IADD R15, R15, 0x1, -R246 ;  /* 0x000000010f0f8824 */ /* 0x000fe200078e0af6 */
[----:B--2---:R-:W-:Y:S01]  /*7ce0*/  IABS R9, R8 ;  /* 0x0000000800097213 */ /* 0x004fe20000000000 */
[----:B------:R-:W-:Y:S01]  /*7cf0*/  IMAD.HI.U32 R4, R230, R11, RZ ;  /* 0x0000000be6047227 */ /* 0x000fe200078e00ff */
[----:B------:R-:W-:Y:S02]  /*7d00*/  ISETP.GT.U32.AND P6, PT, R246, R3, PT ;  /* 0x00000003f600720c */ /* 0x000fe40003fc4070 */
[----:B------:R-:W-:Y:S01]  /*7d10*/  ISETP.GE.AND P0, PT, R6, RZ, PT ;  /* 0x000000ff0600720c */ /* 0x000fe20003f06270 */
[----:B------:R-:W-:Y:S01]  /*7d20*/  IMAD R5, R246, R2, R5 ;  /* 0x00000002f6057224 */ /* 0x000fe200078e0205 */
[----:B------:R-:W-:Y:S01]  /*7d30*/  IADD3 R6, R244, 0x8b, RZ ;  /* 0x0000008bf4067810 */ /* 0x000fe20007ffe0ff */
[----:B------:R-:W-:-:S02]  /*7d40*/  IMAD.MOV.U32 R12, RZ, RZ, R15 ;  /* 0x000000ffff0c7224 */ /* 0x000fc400078e000f */
[----:B------:R-:W-:Y:S01]  /*7d50*/  @!P2 IMAD.IADD R7, R7, 0x1, -R246 ;  /* 0x000000010707a824 */ /* 0x000fe200078e0af6 */
[----:B------:R-:W-:Y:S01]  /*7d60*/  IABS R13, R6 ;  /* 0x00000006000d7213 */ /* 0x000fe20000000000 */
[----:B------:R-:W-:Y:S01]  /*7d70*/  @!P4 IMAD.MOV R12, RZ, RZ, -R12 ;  /* 0x000000ffff0cc224 */ /* 0x000fe200078e0a0c */
[----:B------:R-:W-:Y:S01]  /*7d80*/  ISETP.GT.U32.AND P4, PT, R246, R5, PT ;  /* 0x00000005f600720c */ /* 0x000fe20003f84070 */
[----:B------:R-:W-:Y:S01]  /*7d90*/  IMAD.HI.U32 R2, R230, R9, RZ ;  /* 0x00000009e6027227 */ /* 0x000fe200078e00ff */
[----:B------:R-:W-:Y:S02]  /*7da0*/  ISETP.GT.U32.AND P2, PT, R246, R7, PT ;  /* 0x00000007f600720c */ /* 0x000fe40003f44070 */
[----:B------:R1:W-:Y:S01]  /*7db0*/  STL [R1+0x64], R12 ;  /* 0x0000640c01007387 */ /* 0x0003e20000100800 */
[----:B------:R-:W-:Y:S01]  /*7dc0*/  @!P6 IMAD.IADD R3, R3, 0x1, -R246 ;  /* 0x000000010303e824 */ /* 0x000fe200078e0af6 */
[----:B------:R-:W-:Y:S01]  /*7dd0*/  ISETP.GE.AND P6, PT, R8, RZ, PT ;  /* 0x000000ff0800720c */ /* 0x000fe20003fc6270 */
[----:B------:R-:W-:Y:S01]  /*7de0*/  IMAD.MOV R2, RZ, RZ, -R2 ;  /* 0x000000ffff027224 */ /* 0x000fe200078e0a02 */
[----:B------:R-:W-:Y:S01]  /*7df0*/  IADD3 R8, R244, 0x8c, RZ ;  /* 0x0000008cf4087810 */ /* 0x000fe20007ffe0ff */
[----:B------:R-:W-:-:S04]  /*7e00*/  IMAD.MOV R4, RZ, RZ, -R4 ;  /* 0x000000ffff047224 */ /* 0x000fc800078e0a04 */
[--C-:B------:R-:W-:Y:S01]  /*7e10*/  @!P4 IMAD.IADD R5, R5, 0x1, -R246.reuse ;  /* 0x000000010505c824 */ /* 0x100fe200078e0af6 */
[----:B-1----:R-:W-:Y:S01]  /*7e20*/  MOV R12, R3 ;  /* 0x00000003000c7202 */ /* 0x002fe20000000f00 */
[C---:B------:R-:W-:Y:S02]  /*7e30*/  IMAD R3, R246.reuse, R2, R9 ;  /* 0x00000002f6037224 */ /* 0x040fe400078e0209 */
[----:B------:R-:W-:Y:S01]  /*7e40*/  @!P2 IMAD.IADD R7, R7, 0x1, -R246 ;  /* 0x000000010707a824 */ /* 0x000fe200078e0af6 */
[----:B------:R-:W-:Y:S01]  /*7e50*/  ISETP.GT.U32.AND P4, PT, R246, R5, PT ;  /* 0x00000005f600720c */ /* 0x000fe20003f84070 */
[----:B------:R-:W-:Y:S01]  /*7e60*/  IMAD.HI.U32 R2, R230, R13, RZ ;  /* 0x0000000de6027227 */ /* 0x000fe200078e00ff */
[----:B------:R-:W-:-:S03]  /*7e70*/  ISETP.GT.U32.AND P2, PT, R246, R3, PT ;  /* 0x00000003f600720c */ /* 0x000fc60003f44070 */
[----:B------:R-:W-:Y:S01]  /*7e80*/  @!P3 IMAD.MOV R12, RZ, RZ, -R12 ;  /* 0x000000ffff0cb224 */ /* 0x000fe200078e0a0c */
[----:B------:R-:W-:Y:S01]  /*7e90*/  ISETP.GE.AND P3, PT, R10, RZ, PT ;  /* 0x000000ff0a00720c */ /* 0x000fe20003f66270 */
[----:B------:R-:W-:Y:S01]  /*7ea0*/  IMAD.MOV R2, RZ, RZ, -R2 ;  /* 0x000000ffff027224 */ /* 0x000fe200078e0a02 */
[----:B------:R-:W-:Y:S01]  /*7eb0*/  IADD3 R10, R244, 0x8d, RZ ;  /* 0x0000008df40a7810 */ /* 0x000fe20007ffe0ff */
[----:B------:R-:W-:Y:S01]  /*7ec0*/  IMAD R9, R246, R4, R11 ;  /* 0x00000004f6097224 */ /* 0x000fe200078e020b */
[----:B------:R1:W-:Y:S01]  /*7ed0*/  STL [R1+0x60], R12 ;  /* 0x0000600c01007387 */ /* 0x0003e20000100800 */
[----:B------:R-:W-:Y:S02]  /*7ee0*/  IABS R11, R8 ;  /* 0x00000008000b7213 */ /* 0x000fe40000000000 */
[--C-:B------:R-:W-:Y:S02]  /*7ef0*/  @!P4 IMAD.IADD R5, R5, 0x1, -R246.reuse ;  /* 0x000000010505c824 */ /* 0x100fe400078e0af6 */
[----:B------:R-:W-:-:S02]  /*7f00*/  @!P2 IMAD.IADD R3, R3, 0x1, -R246 ;  /* 0x000000010303a824 */ /* 0x000fc400078e0af6 */
[----:B------:R-:W-:Y:S02]  /*7f10*/  IMAD.MOV.U32 R14, RZ, RZ, R5 ;  /* 0x000000ffff0e7224 */ /* 0x000fe400078e0005 */
[----:B-1----:R-:W-:Y:S01]  /*7f20*/  IMAD.MOV.U32 R12, RZ, RZ, R7 ;  /* 0x000000ffff0c7224 */ /* 0x002fe200078e0007 */
[C---:B------:R-:W-:Y:S01]  /*7f30*/  ISETP.GT.U32.AND P2, PT, R246.reuse, R3, PT ;  /* 0x00000003f600720c */ /* 0x040fe20003f44070 */
[----:B------:R-:W-:Y:S01]  /*7f40*/  IMAD R7, R246, R2, R13 ;  /* 0x00000002f6077224 */ /* 0x000fe200078e020d */
[----:B------:R-:W-:Y:S01]  /*7f50*/  IABS R13, R10 ;  /* 0x0000000a000d7213 */ /* 0x000fe20000000000 */
[----:B------:R-:W-:Y:S01]  /*7f60*/  IMAD.HI.U32 R2, R230, R11, RZ ;  /* 0x0000000be6027227 */ /* 0x000fe200078e00ff */
[----:B------:R-:W-:Y:S02]  /*7f70*/  @!P5 IADD3 R12, -R12, RZ, RZ ;  /* 0x000000ff0c0cd210 */ /* 0x000fe40007ffe1ff */
[----:B------:R-:W-:Y:S01]  /*7f80*/  ISETP.GT.U32.AND P4, PT, R246, R7, PT ;  /* 0x00000007f600720c */ /* 0x000fe20003f84070 */
[----:B------:R-:W-:Y:S01]  /*7f90*/  IMAD.HI.U32 R4, R230, R13, RZ ;  /* 0x0000000de6047227 */ /* 0x000fe200078e00ff */
[----:B------:R-:W-:Y:S01]  /*7fa0*/  ISETP.GT.U32.AND P5, PT, R246, R9, PT ;  /* 0x00000009f600720c */ /* 0x000fe20003fa4070 */
[----:B------:R1:W-:Y:S02]  /*7fb0*/  STL [R1+0x5c], R12 ;  /* 0x00005c0c01007387 */ /* 0x0003e40000100800 */
[----:B------:R-:W-:Y:S01]  /*7fc0*/  IMAD.MOV R2, RZ, RZ, -R2 ;  /* 0x000000ffff027224 */ /* 0x000fe200078e0a02 */
[----:B------:R-:W-:Y:S01]  /*7fd0*/  IADD3 R4, -R4, RZ, RZ ;  /* 0x000000ff04047210 */ /* 0x000fe20007ffe1ff */
[----:B------:R-:W-:Y:S01]  /*7fe0*/  @!P2 IMAD.IADD R3, R3, 0x1, -R246 ;  /* 0x000000010303a824 */ /* 0x000fe200078e0af6 */
[----:B------:R-:W-:Y:S01]  /*7ff0*/  ISETP.GE.AND P2, PT, R8, RZ, PT ;  /* 0x000000ff0800720c */ /* 0x000fe20003f46270 */
[----:B------:R-:W-:Y:S01]  /*8000*/  @!P0 IMAD.MOV R14, RZ, RZ, -R14 ;  /* 0x000000ffff0e8224 */ /* 0x000fe200078e0a0e */
[----:B------:R-:W-:Y:S01]  /*8010*/  ISETP.GE.AND P0, PT, R6, RZ, PT ;  /* 0x000000ff0600720c */ /* 0x000fe20003f06270 */
[----:B------:R-:W-:Y:S01]  /*8020*/  IMAD.MOV.U32 R16, RZ, RZ, R3 ;  /* 0x000000ffff107224 */ /* 0x000fe200078e0003 */
[C---:B------:R-:W-:Y:S01]  /*8030*/  IADD3 R8, R244.reuse, 0x90, RZ ;  /* 0x00000090f4087810 */ /* 0x040fe20007ffe0ff */
[--C-:B------:R-:W-:Y:S01]  /*8040*/  @!P4 IMAD.IADD R7, R7, 0x1, -R246.reuse ;  /* 0x000000010707c824 */ /* 0x100fe200078e0af6 */
[----:B-1----:R-:W-:Y:S01]  /*8050*/  IADD3 R12, R244, 0x8e, RZ ;  /* 0x0000008ef40c7810 */ /* 0x002fe20007ffe0ff */
[----:B------:R-:W-:Y:S01]  /*8060*/  @!P5 IMAD.IADD R9, R9, 0x1, -R246 ;  /* 0x000000010909d824 */ /* 0x000fe200078e0af6 */
[----:B------:R-:W-:Y:S01]  /*8070*/  @!P6 IADD3 R16, -R16, RZ, RZ ;  /* 0x000000ff1010e210 */ /* 0x000fe20007ffe1ff */
[----:B------:R1:W-:Y:S01]  /*8080*/  STL [R1+0x58], R14 ;  /* 0x0000580e01007387 */ /* 0x0003e20000100800 */
[----:B------:R-:W-:-:S02]  /*8090*/  IABS R15, R12 ;  /* 0x0000000c000f7213 */ /* 0x000fc40000000000 */
[C---:B------:R-:W-:Y:S01]  /*80a0*/  ISETP.GT.U32.AND P4, PT, R246.reuse, R7, PT ;  /* 0x00000007f600720c */ /* 0x040fe20003f84070 */
[----:B------:R-:W-:Y:S01]  /*80b0*/  STL [R1+0x54], R16 ;  /* 0x0000541001007387 */ /* 0x000fe20000100800 */
[----:B------:R-:W-:Y:S01]  /*80c0*/  ISETP.GT.U32.AND P5, PT, R246, R9, PT ;  /* 0x00000009f600720c */ /* 0x000fe20003fa4070 */
[----:B------:R-:W-:-:S04]  /*80d0*/  IMAD.HI.U32 R5, R230, R15, RZ ;  /* 0x0000000fe6057227 */ /* 0x000fc800078e00ff */
[----:B------:R-:W-:Y:S02]  /*80e0*/  IMAD.MOV R6, RZ, RZ, -R5 ;  /* 0x000000ffff067224 */ /* 0x000fe400078e0a05 */
[C---:B------:R-:W-:Y:S02]  /*80f0*/  IMAD R5, R246.reuse, R2, R11 ;  /* 0x00000002f6057224 */ /* 0x040fe400078e020b */
[C---:B------:R-:W-:Y:S02]  /*8100*/  IMAD R11, R246.reuse, R4, R13 ;  /* 0x00000004f60b7224 */ /* 0x040fe400078e020d */
[----:B------:R-:W-:Y:S01]  /*8110*/  IMAD R13, R246, R6, R15 ;  /* 0x00000006f60d7224 */ /* 0x000fe200078e020f */
[----:B------:R-:W-:Y:S01]  /*8120*/  IADD3 R6, R244, 0x8f, RZ ;  /* 0x0000008ff4067810 */ /* 0x000fe20007ffe0ff */
[--C-:B------:R-:W-:Y:S01]  /*8130*/  @!P4 IMAD.IADD R7, R7, 0x1, -R246.reuse ;  /* 0x000000010707c824 */ /* 0x100fe200078e0af6 */
[C---:B------:R-:W-:Y:S01]  /*8140*/  ISETP.GT.U32.AND P6, PT, R246.reuse, R11, PT ;  /* 0x0000000bf600720c */ /* 0x040fe20003fc4070 */
[----:B------:R-:W-:Y:S01]  /*8150*/  @!P5 IMAD.IADD R9, R9, 0x1, -R246 ;  /* 0x000000010909d824 */ /* 0x000fe200078e0af6 */
[----:B------:R-:W-:-:S02]  /*8160*/  ISETP.GT.U32.AND P4, PT, R246, R13, PT ;  /* 0x0000000df600720c */ /* 0x000fc40003f84070 */
[----:B------:R-:W-:Y:S01]  /*8170*/  ISETP.GT.U32.AND P5, PT, R246, R5, PT ;  /* 0x00000005f600720c */ /* 0x000fe20003fa4070 */
[----:B-1----:R-:W-:Y:S01]  /*8180*/  IMAD.MOV.U32 R14, RZ, RZ, R9 ;  /* 0x000000ffff0e7224 */ /* 0x002fe200078e0009 */
[----:B------:R-:W-:Y:S02]  /*8190*/  IABS R9, R8 ;  /* 0x0000000800097213 */ /* 0x000fe40000000000 */
[----:B------:R-:W-:Y:S01]  /*81a0*/  IABS R3, R6 ;  /* 0x0000000600037213 */ /* 0x000fe20000000000 */
[----:B------:R-:W-:Y:S01]  /*81b0*/  @!P3 IMAD.MOV R14, RZ, RZ, -R14 ;  /* 0x000000ffff0eb224 */ /* 0x000fe200078e0a0e */
[----:B------:R-:W-:Y:S01]  /*81c0*/  ISETP.GE.AND P3, PT, R10, RZ, PT ;  /* 0x000000ff0a00720c */ /* 0x000fe20003f66270 */
[----:B------:R-:W-:Y:S01]  /*81d0*/  IMAD.HI.U32 R4, R230, R9, RZ ;  /* 0x00000009e6047227 */ /* 0x000fe200078e00ff */
[----:B------:R-:W-:Y:S02]  /*81e0*/  IADD3 R10, R244, 0x91, RZ ;  /* 0x00000091f40a7810 */ /* 0x000fe40007ffe0ff */
[----:B------:R1:W-:Y:S01]  /*81f0*/  STL [R1+0x50], R14 ;  /* 0x0000500e01007387 */ /* 0x0003e20000100800 */
[--C-:B------:R-:W-:Y:S01]  /*8200*/  @!P6 IMAD.IADD R11, R11, 0x1, -R246.reuse ;  /* 0x000000010b0be824 */ /* 0x100fe200078e0af6 */
[----:B------:R-:W-:Y:S01]  /*8210*/  @!P4 IADD3 R13, R13, -R246, RZ ;  /* 0x800000f60d0dc210 */ /* 0x000fe20007ffe0ff */
[----:B------:R-:W-:Y:S01]  /*8220*/  @!P5 IMAD.IADD R5, R5, 0x1, -R246 ;  /* 0x000000010505d824 */ /* 0x000fe200078e0af6 */
[----:B------:R-:W-:Y:S01]  /*8230*/  IABS R15, R10 ;  /* 0x0000000a000f7213 */ /* 0x000fe20000000000 */
[----:B------:R-:W-:Y:S01]  /*8240*/  IMAD.MOV R4, RZ, RZ, -R4 ;  /* 0x000000ffff047224 */ /* 0x000fe200078e0a04 */
[----:B------:R-:W-:Y:S01]  /*8250*/  ISETP.GT.U32.AND P4, PT, R246, R11, PT ;  /* 0x0000000bf600720c */ /* 0x000fe20003f84070 */
[----:B------:R-:W-:Y:S01]  /*8260*/  IMAD.HI.U32 R2, R230, R3, RZ ;  /* 0x00000003e6027227 */ /* 0x000fe200078e00ff */
[----:B------:R-:W-:-:S02]  /*8270*/  ISETP.GT.U32.AND P6, PT, R246, R5, PT ;  /* 0x00000005f600720c */ /* 0x000fc40003fc4070 */
[----:B------:R-:W-:Y:S01]  /*8280*/  ISETP.GE.AND P5, PT, R12, RZ, PT ;  /* 0x000000ff0c00720c */ /* 0x000fe20003fa6270 */
[----:B-1----:R-:W-:Y:S01]  /*8290*/  IMAD.MOV.U32 R14, RZ, RZ, R7 ;  /* 0x000000ffff0e7224 */ /* 0x002fe200078e0007 */
[----:B------:R-:W-:Y:S01]  /*82a0*/  IADD3 R12, R244, 0x92, RZ ;  /* 0x00000092f40c7810 */ /* 0x000fe20007ffe0ff */
[C---:B------:R-:W-:Y:S02]  /*82b0*/  IMAD R7, R246.reuse, R4, R9 ;  /* 0x00000004f6077224 */ /* 0x040fe400078e0209 */
[----:B------:R-:W-:Y:S01]  /*82c0*/  IMAD.MOV R2, RZ, RZ, -R2 ;  /* 0x000000ffff027224 */ /* 0x000fe200078e0a02 */
[----:B------:R-:W-:Y:S01]  /*82d0*/  IABS R9, R12 ;  /* 0x0000000c00097213 */ /* 0x000fe20000000000 */
[----:B------:R-:W-:Y:S01]  /*82e0*/  @!P0 IMAD.MOV R14, RZ, RZ, -R14 ;  /* 0x000000ffff0e8224 */ /* 0x000fe200078e0a0e */
[C---:B------:R-:W-:Y:S01]  /*82f0*/  ISETP.GT.U32.AND P0, PT, R246.reuse, R13, PT ;  /* 0x0000000df600720c */ /* 0x040fe20003f04070 */
[--C-:B------:R-:W-:Y:S01]  /*8300*/  @!P4 IMAD.IADD R11, R11, 0x1, -R246.reuse ;  /* 0x000000010b0bc824 */ /* 0x100fe200078e0af6 */
[C---:B------:R-:W-:Y:S01]  /*8310*/  ISETP.GT.U32.AND P4, PT, R246.reuse, R7, PT ;  /* 0x00000007f600720c */ /* 0x040fe20003f84070 */
[----:B------:R-:W-:Y:S01]  /*8320*/  IMAD R3, R246, R2, R3 ;  /* 0x00000002f6037224 */ /* 0x000fe200078e0203 */
[----:B------:R1:W-:Y:S01]  /*8330*/  STL [R1+0x4c], R14 ;  /* 0x00004c0e01007387 */ /* 0x0003e20000100800 */
[----:B------:R-:W-:Y:S01]  /*8340*/  @!P6 IMAD.IADD R5, R5, 0x1, -R246 ;  /* 0x000000010505e824 */ /* 0x000fe200078e0af6 */
[----:B------:R-:W-:Y:S01]  /*8350*/  @!P3 IADD3 R11, -R11, RZ, RZ ;  /* 0x000000ff0b0bb210 */ /* 0x000fe20007ffe1ff */
[----:B------:R-:W-:Y:S01]  /*8360*/  IMAD.HI.U32 R2, R230, R15, RZ ;  /* 0x0000000fe6027227 */ /* 0x000fe200078e00ff */
[----:B------:R-:W-:-:S03]  /*8370*/  ISETP.GT.U32.AND P6, PT, R246, R3, PT ;  /* 0x00000003f600720c */ /* 0x000fc60003fc4070 */
[----:B------:R-:W-:Y:S01]  /*8380*/  IMAD.MOV.U32 R16, RZ, RZ, R5 ;  /* 0x000000ffff107224 */ /* 0x000fe200078e0005 */
[----:B------:R-:W-:Y:S01]  /*8390*/  IADD3 R5, -R2, RZ, RZ ;  /* 0x000000ff02057210 */ /* 0x000fe20007ffe1ff */
[----:B------:R-:W-:Y:S01]  /*83a0*/  IMAD.HI.U32 R2, R230, R9, RZ ;  /* 0x00000009e6027227 */ /* 0x000fe200078e00ff */
[----:B-1----:R-:W-:-:S03]  /*83b0*/  IADD3 R14, R244, 0x93, RZ ;  /* 0x00000093f40e7810 */ /* 0x002fc60007ffe0ff */
[----:B------:R-:W-:Y:S01]  /*83c0*/  @!P4 IMAD.IADD R7, R7, 0x1, -R246 ;  /* 0x000000010707c824 */ /* 0x000fe200078e0af6 */
[----:B------:R-:W-:Y:S01]  /*83d0*/  IABS R17, R14 ;  /* 0x0000000e00117213 */ /* 0x000fe20000000000 */
[C---:B------:R-:W-:Y:S02]  /*83e0*/  IMAD R5, R246.reuse, R5, R15 ;  /* 0x00000005f6057224 */ /* 0x040fe400078e020f */
[----:B------:R-:W-:Y:S01]  /*83f0*/  IMAD.MOV R2, RZ, RZ, -R2 ;  /* 0x000000ffff027224 */ /* 0x000fe200078e0a02 */
[C---:B------:R-:W-:Y:S01]  /*8400*/  ISETP.GT.U32.AND P4, PT, R246.reuse, R7, PT ;  /* 0x00000007f600720c */ /* 0x040fe20003f84070 */
[--C-:B------:R-:W-:Y:S01]  /*8410*/  @!P6 IMAD.IADD R3, R3, 0x1, -R246.reuse ;  /* 0x000000010303e824 */ /* 0x100fe200078e0af6 */
[C---:B------:R-:W-:Y:S01]  /*8420*/  ISETP.GT.U32.AND P3, PT, R246.reuse, R5, PT ;  /* 0x00000005f600720c */ /* 0x040fe20003f64070 */
[C---:B------:R-:W-:Y:S02]  /*8430*/  IMAD R9, R246.reuse, R2, R9 ;  /* 0x00000002f6097224 */ /* 0x040fe400078e0209 */
[----:B------:R-:W-:Y:S01]  /*8440*/  @!P0 IMAD.IADD R13, R13, 0x1, -R246 ;  /* 0x000000010d0d8824 */ /* 0x000fe200078e0af6 */
[----:B------:R-:W-:Y:S01]  /*8450*/  ISETP.GT.U32.AND P6, PT, R246, R3, PT ;  /* 0x00000003f600720c */ /* 0x000fe20003fc4070 */
[----:B------:R-:W-:Y:S01]  /*8460*/  IMAD.HI.U32 R4, R230, R17, RZ ;  /* 0x00000011e6047227 */ /* 0x000fe200078e00ff */
[----:B------:R-:W-:-:S03]  /*8470*/  ISETP.GE.AND P0, PT, R6, RZ, PT ;  /* 0x000000ff0600720c */ /* 0x000fc60003f06270 */
[----:B------:R-:W-:Y:S01]  /*8480*/  @!P2 IMAD.MOV R16, RZ, RZ, -R16 ;  /* 0x000000ffff10a224 */ /* 0x000fe200078e0a10 */
[----:B------:R-:W-:Y:S01]  /*8490*/  ISETP.GE.AND P2, PT, R8, RZ, PT ;  /* 0x000000ff0800720c */ /* 0x000fe20003f46270 */
[----:B------:R-:W-:Y:S01]  /*84a0*/  @!P4 IMAD.IADD R7, R7, 0x1, -R246 ;  /* 0x000000010707c824 */ /* 0x000fe200078e0af6 */
[----:B------:R-:W-:Y:S01]  /*84b0*/  ISETP.GT.U32.AND P4, PT, R246, R9, PT ;  /* 0x00000009f600720c */ /* 0x000fe20003f84070 */
[----:B------:R-:W-:Y:S01]  /*84c0*/  IMAD.MOV.U32 R6, RZ, RZ, R13 ;  /* 0x000000ffff067224 */ /* 0x000fe200078e000d */
[----:B------:R1:W-:Y:S01]  /*84d0*/  STL [R1+0x48], R16 ;  /* 0x0000481001007387 */ /* 0x0003e20000100800 */
[----:B------:R-:W-:Y:S01]  /*84e0*/  IMAD.MOV R4, RZ, RZ, -R4 ;  /* 0x000000ffff047224 */ /* 0x000fe200078e0a04 */
[----:B------:R-:W-:Y:S01]  /*84f0*/  IADD3 R8, R244, 0x96, RZ ;  /* 0x00000096f4087810 */ /* 0x000fe20007ffe0ff */
[----:B------:R-:W-:Y:S01]  /*8500*/  @!P3 IMAD.IADD R5, R5, 0x1, -R246 ;  /* 0x000000010505b824 */ /* 0x000fe200078e0af6 */
[----:B------:R2:W-:Y:S01]  /*8510*/  STL [R1+0x44], R11 ;  /* 0x0000440b01007387 */ /* 0x0005e20000100800 */
[----:B------:R-:W-:Y:S01]  /*8520*/  @!P5 IMAD.MOV R6, RZ, RZ, -R6 ;  /* 0x000000ffff06d224 */ /* 0x000fe200078e0a06 */
[----:B------:R-:W-:Y:S01]  /*8530*/  ISETP.GE.AND P5, PT, R10, RZ, PT ;  /* 0x000000ff0a00720c */ /* 0x000fe20003fa6270 */
[----:B------:R-:W-:Y:S01]  /*8540*/  @!P6 IMAD.IADD R3, R3, 0x1, -R246 ;  /* 0x000000010303e824 */ /* 0x000fe200078e0af6 */
[----:B------:R-:W-:Y:S01]  /*8550*/  ISETP.GT.U32.AND P3, PT, R246, R5, PT ;  /* 0x00000005f600720c */ /* 0x000fe20003f64070 */
[----:B------:R-:W-:Y:S01]  /*8560*/  @!P2 IMAD.MOV R7, RZ, RZ, -R7 ;  /* 0x000000ffff07a224 */ /* 0x000fe200078e0a07 */
[----:B------:R3:W-:Y:S01]  /*8570*/  STL [R1+0x40], R6 ;  /* 0x0000400601007387 */ /* 0x0007e20000100800 */
[----:B------:R-:W-:Y:S01]  /*8580*/  @!P4 IADD3 R9, R9, -R246, RZ ;  /* 0x800000f60909c210 */ /* 0x000fe20007ffe0ff */
[----:B-1----:R-:W-:Y:S01]  /*8590*/  IMAD.MOV.U32 R16, RZ, RZ, R3 ;  /* 0x000000ffff107224 */ /* 0x002fe200078e0003 */
[----:B------:R-:W-:Y:S01]  /*85a0*/  ISETP.GE.AND P6, PT, R12, RZ, PT ;  /* 0x000000ff0c00720c */ /* 0x000fe20003fc6270 */
[----:B--2---:R-:W-:Y:S01]  /*85b0*/  IMAD R11, R246, R4, R17 ;  /* 0x00000004f60b7224 */ /* 0x004fe200078e0211 */
[----:B------:R-:W-:Y:S01]  /*85c0*/  IADD3 R4, R244, 0x94, RZ ;  /* 0x00000094f4047810 */ /* 0x000fe20007ffe0ff */
[----:B------:R-:W-:Y:S01]  /*85d0*/  @!P0 IMAD.MOV R16, RZ, RZ, -R16 ;  /* 0x000000ffff108224 */ /* 0x000fe200078e0a10 */
[----:B------:R-:W-:-:S02]  /*85e0*/  ISETP.GT.U32.AND P4, PT, R246, R9, PT ;  /* 0x00000009f600720c */ /* 0x000fc40003f84070 */
[----:B------:R-:W-:Y:S02]  /*85f0*/  IABS R13, R4 ;  /* 0x00000004000d7213 */ /* 0x000fe40000000000 */
[----:B---3--:R-:W-:Y:S01]  /*8600*/  IADD3 R6, R244, 0x95, RZ ;  /* 0x00000095f4067810 */ /* 0x008fe20007ffe0ff */
[----:B------:R1:W-:Y:S01]  /*8610*/  STL [R1+0x3c], R16 ;  /* 0x00003c1001007387 */ /* 0x0003e20000100800 */
[----:B------:R-:W-:Y:S01]  /*8620*/  @!P3 IMAD.IADD R5, R5, 0x1, -R246 ;  /* 0x000000010505b824 */ /* 0x000fe200078e0af6 */
[----:B------:R-:W-:Y:S01]  /*8630*/  ISETP.GT.U32.AND P0, PT, R246, R11, PT ;  /* 0x0000000bf600720c */ /* 0x000fe20003f04070 */
[----:B------:R-:W-:Y:S01]  /*8640*/  IMAD.HI.U32 R2, R230, R13, RZ ;  /* 0x0000000de6027227 */ /* 0x000fe200078e00ff */
[----:B------:R-:W-:Y:S01]  /*8650*/  IABS R15, R6 ;  /* 0x00000006000f7213 */ /* 0x000fe20000000000 */
[----:B------:R2:W-:Y:S01]  /*8660*/  STL [R1+0x38], R7 ;  /* 0x0000380701007387 */ /* 0x0005e20000100800 */
[----:B------:R-:W-:Y:S01]  /*8670*/  IABS R17, R8 ;  /* 0x0000000800117213 */ /* 0x000fe20000000000 */
[----:B------:R-:W-:Y:S01]  /*8680*/  IMAD.MOV R2, RZ, RZ, -R2 ;  /* 0x000000ffff027224 */ /* 0x000fe200078e0a02 */
[----:B------:R-:W-:Y:S01]  /*8690*/  IADD3 R10, R244, 0x97, RZ ;  /* 0x00000097f40a7810 */ /* 0x000fe20007ffe0ff */
[----:B------:R-:W-:Y:S01]  /*86a0*/  IMAD.HI.U32 R3, R230, R15, RZ ;  /* 0x0000000fe6037227 */ /* 0x000fe200078e00ff */
[----:B-1----:R-:W-:-:S02]  /*86b0*/  MOV R16, R5 ;  /* 0x0000000500107202 */ /* 0x002fc40000000f00 */
[----:B------:R-:W-:Y:S01]  /*86c0*/  ISETP.GE.AND P3, PT, R4, RZ, PT ;  /* 0x000000ff0400720c */ /* 0x000fe20003f66270 */
[----:B------:R-:W-:Y:S01]  /*86d0*/  @!P4 IMAD.IADD R9, R9, 0x1, -R246 ;  /* 0x000000010909c824 */ /* 0x000fe200078e0af6 */
[----:B------:R-:W-:Y:S01]  /*86e0*/  IABS R4, R10 ;  /* 0x0000000a00047213 */ /* 0x000fe20000000000 */
[----:B--2---:R-:W-:Y:S01]  /*86f0*/  IMAD.MOV R7, RZ, RZ, -R3 ;  /* 0x000000ffff077224 */ /* 0x004fe200078e0a03 */
[----:B------:R-:W-:Y:S01]  /*8700*/  ISETP.GE.AND P2, PT, R14, RZ, PT ;  /* 0x000000ff0e00720c */ /* 0x000fe20003f46270 */
[----:B------:R-:W-:Y:S01]  /*8710*/  IMAD R3, R246, R2, R13 ;  /* 0x00000002f6037224 */ /* 0x000fe200078e020d */
[----:B------:R-:W-:Y:S01]  /*8720*/  IADD3 R14, R244, 0x9b, RZ ;  /* 0x0000009bf40e7810 */ /* 0x000fe20007ffe0ff */
[C---:B------:R-:W-:Y:S02]  /*8730*/  IMAD R7, R246.reuse, R7, R15 ;  /* 0x00000007f6077224 */ /* 0x040fe400078e020f */
[----:B------:R-:W-:Y:S01]  /*8740*/  @!P5 IMAD.MOV R16, RZ, RZ, -R16 ;  /* 0x000000ffff10d224 */ /* 0x000fe200078e0a10 */
[C---:B------:R-:W-:Y:S01]  /*8750*/  ISETP.GT.U32.AND P4, PT, R246.reuse, R3, PT ;  /* 0x00000003f600720c */ /* 0x040fe20003f84070 */
[----:B------:R-:W-:Y:S01]  /*8760*/  @!P0 IMAD.IADD R11, R11, 0x1, -R246 ;  /* 0x000000010b0b8824 */ /* 0x000fe200078e0af6 */
[----:B------:R-:W-:Y:S01]  /*8770*/  ISETP.GT.U32.AND P5, PT, R246, R7, PT ;  /* 0x00000007f600720c */ /* 0x000fe20003fa4070 */
[----:B------:R-:W-:Y:S01]  /*8780*/  IMAD.HI.U32 R2, R230, R17, RZ ;  /* 0x00000011e6027227 */ /* 0x000fe200078e00ff */
[----:B------:R1:W-:Y:S01]  /*8790*/  STL [R1+0x34], R16 ;  /* 0x0000341001007387 */ /* 0x0003e20000100800 */
[----:B------:R-:W-:-:S02]  /*87a0*/  IABS R19, R14 ;  /* 0x0000000e00137213 */ /* 0x000fc40000000000 */
[----:B------:R-:W-:Y:S01]  /*87b0*/  ISETP.GT.U32.AND P0, PT, R246, R11, PT ;  /* 0x0000000bf600720c */ /* 0x000fe20003f04070 */
[----:B------:R-:W-:Y:S02]  /*87c0*/  IMAD.MOV.U32 R12, RZ, RZ, R9 ;  /* 0x000000ffff0c7224 */ /* 0x000fe400078e0009 */
[----:B------:R-:W-:Y:S02]  /*87d0*/  IMAD.MOV R2, RZ, RZ, -R2 ;  /* 0x000000ffff027224 */ /* 0x000fe400078e0a02 */
[----:B------:R-:W-:Y:S01]  /*87e0*/  IMAD.MOV.U32 R9, RZ, RZ, R4 ;  /* 0x000000ffff097224 */ /* 0x000fe200078e0004 */
[----:B------:R-:W-:Y:S01]  /*87f0*/  @!P4 IADD3 R3, R3, -R246, RZ ;  /* 0x800000f60303c210 */ /* 0x000fe20007ffe0ff */
[----:B------:R-:W-:Y:S01]  /*8800*/  @!P6 IMAD.MOV R12, RZ, RZ, -R12 ;  /* 0x000000ffff0ce224 */ /* 0x000fe200078e0a0c */
[----:B------:R-:W-:Y:S01]  /*8810*/  ISETP.GE.AND P6, PT, R6, RZ, PT ;  /* 0x000000ff0600720c */ /* 0x000fe20003fc6270 */
[--C-:B------:R-:W-:Y:S01]  /*8820*/  @!P5 IMAD.IADD R7, R7, 0x1, -R246.reuse ;  /* 0x000000010707d824 */ /* 0x100fe200078e0af6 */
[C---:B------:R-:W-:Y:S01]  /*8830*/  ISETP.GT.U32.AND P4, PT, R246.reuse, R3, PT ;  /* 0x00000003f600720c */ /* 0x040fe20003f84070 */
[----:B------:R-:W-:Y:S01]  /*8840*/  IMAD R5, R246, R2, R17 ;  /* 0x00000002f6057224 */ /* 0x000fe200078e0211 */
[----:B------:R-:W-:Y:S01]  /*8850*/  IADD3 R6, R244, 0x98, RZ ;  /* 0x00000098f4067810 */ /* 0x000fe20007ffe0ff */
[----:B------:R-:W-:Y:S01]  /*8860*/  IMAD.HI.U32 R2, R230, R9, RZ ;  /* 0x00000009e6027227 */ /* 0x000fe200078e00ff */
[----:B------:R-:W-:Y:S01]  /*8870*/  ISETP.GT.U32.AND P5, PT, R246, R7, PT ;  /* 0x00000007f600720c */ /* 0x000fe20003fa4070 */
[----:B------:R2:W-:Y:S01]  /*8880*/  STL [R1+0x30], R12 ;  /* 0x0000300c01007387 */ /* 0x0005e20000100800 */
[----:B------:R-:W-:Y:S01]  /*8890*/  IABS R13, R6 ;  /* 0x00000006000d7213 */ /* 0x000fe20000000000 */
[----:B------:R-:W-:Y:S01]  /*88a0*/  @!P0 IMAD.IADD R11, R11, 0x1, -R246 ;  /* 0x000000010b0b8824 */ /* 0x000fe200078e0af6 */
[----:B------:R-:W-:Y:S01]  /*88b0*/  ISETP.GE.AND P0, PT, R8, RZ, PT ;  /* 0x000000ff0800720c */ /* 0x000fe20003f06270 */
[----:B------:R-:W-:Y:S01]  /*88c0*/  IMAD.MOV R2, RZ, RZ, -R2 ;  /* 0x000000ffff027224 */ /* 0x000fe200078e0a02 */
[C---:B------:R-:W-:Y:S01]  /*88d0*/  IADD3 R8, R244.reuse, 0x99, RZ ;  /* 0x00000099f4087810 */ /* 0x040fe20007ffe0ff */
[----:B------:R-:W-:Y:S01]  /*88e0*/  IMAD.MOV.U32 R20, RZ, RZ, R11 ;  /* 0x000000ffff147224 */ /* 0x000fe200078e000b */
[----:B-1----:R-:W-:Y:S01]  /*88f0*/  IADD3 R16, R244, 0x9c, RZ ;  /* 0x0000009cf4107810 */ /* 0x002fe20007ffe0ff */
[C---:B------:R-:W-:Y:S01]  /*8900*/  IMAD R9, R246.reuse, R2, R9 ;  /* 0x00000002f6097224 */ /* 0x040fe200078e0209 */
[----:B------:R-:W-:Y:S01]  /*8910*/  IABS R15, R8 ;  /* 0x00000008000f7213 */ /* 0x000fe20000000000 */
[----:B------:R-:W-:Y:S01]  /*8920*/  @!P4 IMAD.IADD R3, R3, 0x1, -R246 ;  /* 0x000000010303c824 */ /* 0x000fe200078e0af6 */
[----:B------:R-:W-:Y:S01]  /*8930*/  ISETP.GT.U32.AND P4, PT, R246, R5, PT ;  /* 0x00000005f600720c */ /* 0x000fe20003f84070 */
[----:B------:R-:W-:Y:S01]  /*8940*/  IMAD.HI.U32 R2, R230, R13, RZ ;  /* 0x0000000de6027227 */ /* 0x000fe200078e00ff */
[----:B--2---:R-:W-:-:S02]  /*8950*/  IADD3 R12, R244, 0x9a, RZ ;  /* 0x0000009af40c7810 */ /* 0x004fc40007ffe0ff */
[----:B------:R-:W-:Y:S01]  /*8960*/  IABS R21, R16 ;  /* 0x0000001000157213 */ /* 0x000fe20000000000 */
[----:B------:R-:W-:Y:S01]  /*8970*/  @!P5 IMAD.IADD R7, R7, 0x1, -R246 ;  /* 0x000000010707d824 */ /* 0x000fe200078e0af6 */
[----:B------:R-:W-:Y:S01]  /*8980*/  ISETP.GT.U32.AND P5, PT, R246, R9, PT ;  /* 0x00000009f600720c */ /* 0x000fe20003fa4070 */
[----:B------:R-:W-:Y:S01]  /*8990*/  IMAD.HI.U32 R4, R230, R15, RZ ;  /* 0x0000000fe6047227 */ /* 0x000fe200078e00ff */
[----:B------:R-:W-:-:S03]  /*89a0*/  IABS R17, R12 ;  /* 0x0000000c00117213 */ /* 0x000fc60000000000 */
[----:B------:R-:W-:Y:S02]  /*89b0*/  IMAD.MOV R2, RZ, RZ, -R2 ;  /* 0x000000ffff027224 */ /* 0x000fe400078e0a02 */
[----:B------:R-:W-:Y:S01]  /*89c0*/  IMAD.MOV R4, RZ, RZ, -R4 ;  /* 0x000000ffff047224 */ /* 0x000fe200078e0a04 */
[----:B------:R-:W-:Y:S01]  /*89d0*/  @!P4 IADD3 R5, R5, -R246, RZ ;  /* 0x800000f60505c210 */ /* 0x000fe20007ffe0ff */
[C---:B------:R-:W-:Y:S02]  /*89e0*/  IMAD R13, R246.reuse, R2, R13 ;  /* 0x00000002f60d7224 */ /* 0x040fe400078e020d */
[C---:B------:R-:W-:Y:S02]  /*89f0*/  IMAD R15, R246.reuse, R4, R15 ;  /* 0x00000004f60f7224 */ /* 0x040fe400078e020f */
[----:B------:R-:W-:Y:S01]  /*8a00*/  @!P5 IMAD.IADD R9, R9, 0x1, -R246 ;  /* 0x000000010909d824 */ /* 0x000fe200078e0af6 */
[----:B------:R-:W-:Y:S01]  /*8a10*/  ISETP.GT.U32.AND P4, PT, R246, R13, PT ;  /* 0x0000000df600720c */ /* 0x000fe20003f84070 */
[----:B------:R-:W-:Y:S01]  /*8a20*/  IMAD.HI.U32 R2, R230, R17, RZ ;  /* 0x00000011e6027227 */ /* 0x000fe200078e00ff */
[----:B------:R-:W-:-:S03]  /*8a30*/  ISETP.GT.U32.AND P5, PT, R246, R15, PT ;  /* 0x0000000ff600720c */ /* 0x000fc60003fa4070 */
[----:B------:R-:W-:Y:S02]  /*8a40*/  IMAD.MOV R2, RZ, RZ, -R2 ;  /* 0x000000ffff027224 */ /* 0x000fe400078e0a02 */
[----:B------:R-:W-:Y:S01]  /*8a50*/  @!P2 IMAD.MOV R20, RZ, RZ, -R20 ;  /* 0x000000ffff14a224 */ /* 0x000fe200078e0a14 */
[C---:B------:R-:W-:Y:S01]  /*8a60*/  ISETP.GT.U32.AND P2, PT, R246.reuse, R5, PT ;  /* 0x00000005f600720c */ /* 0x040fe20003f44070 */
[----:B------:R-:W-:Y:S02]  /*8a70*/  IMAD R17, R246, R2, R17 ;  /* 0x00000002f6117224 */ /* 0x000fe400078e0211 */
[----:B------:R-:W-:Y:S01]  /*8a80*/  IMAD.HI.U32 R2, R230, R21, RZ ;  /* 0x00000015e6027227 */ /* 0x000fe200078e00ff */
[----:B------:R1:W-:Y:S03]  /*8a90*/  STL [R1+0x2c], R20 ;  /* 0x00002c1401007387 */ /* 0x0003e60000100800 */
[--C-:B------:R-:W-:Y:S01]  /*8aa0*/  @!P4 IMAD.IADD R13, R13, 0x1, -R246.reuse ;  /* 0x000000010d0dc824 */ /* 0x100fe200078e0af6 */
[----:B------:R-:W-:Y:S01]  /*8ab0*/  ISETP.GT.U32.AND P4, PT, R246, R9, PT ;  /* 0x00000009f600720c */ /* 0x000fe20003f84070 */
[----:B------:R-:W-:Y:S01]  /*8ac0*/  @!P5 IMAD.IADD R15, R15, 0x1, -R246 ;  /* 0x000000010f0fd824 */ /* 0x000fe200078e0af6 */
[----:B------:R-:W-:Y:S01]  /*8ad0*/  IADD3 R2, -R2, RZ, RZ ;  /* 0x000000ff02027210 */ /* 0x000fe20007ffe1ff */
[----:B------:R-:W-:Y:S01]  /*8ae0*/  IMAD.MOV.U32 R11, RZ, RZ, R7 ;  /* 0x000000ffff0b7224 */ /* 0x000fe200078e0007 */
[----:B------:R-:W-:Y:S01]  /*8af0*/  ISETP.GT.U32.AND P5, PT, R246, R13, PT ;  /* 0x0000000df600720c */ /* 0x000fe20003fa4070 */
[----:B------:R-:W-:-:S04]  /*8b00*/  IMAD.HI.U32 R4, R230, R19, RZ ;  /* 0x00000013e6047227 */ /* 0x000fc800078e00ff */
[----:B------:R-:W-:Y:S01]  /*8b10*/  @!P3 IMAD.MOV R3, RZ, RZ, -R3 ;  /* 0x000000ffff03b224 */ /* 0x000fe200078e0a03 */
[C---:B------:R-:W-:Y:S01]  /*8b20*/  ISETP.GT.U32.AND P3, PT, R246.reuse, R15, PT ;  /* 0x0000000ff600720c */ /* 0x040fe20003f64070 */
[----:B------:R-:W-:Y:S01]  /*8b30*/  @!P6 IMAD.MOV R11, RZ, RZ, -R11 ;  /* 0x000000ffff0be224 */ /* 0x000fe200078e0a0b */
[----:B------:R-:W-:Y:S01]  /*8b40*/  ISETP.GT.U32.AND P6, PT, R246, R17, PT ;  /* 0x00000011f600720c */ /* 0x000fe20003fc4070 */
[----:B------:R-:W-:Y:S01]  /*8b50*/  IMAD.MOV R4, RZ, RZ, -R4 ;  /* 0x000000ffff047224 */ /* 0x000fe200078e0a04 */
[----:B------:R2:W-:Y:S01]  /*8b60*/  STL [R1+0x28], R3 ;  /* 0x0000280301007387 */ /* 0x0005e20000100800 */
[----:B------:R-:W-:Y:S01]  /*8b70*/  @!P4 IADD3 R9, R9, -R246, RZ ;  /* 0x800000f60909c210 */ /* 0x000fe20007ffe0ff */
[--C-:B------:R-:W-:Y:S01]  /*8b80*/  @!P2 IMAD.IADD R5, R5, 0x1, -R246.reuse ;  /* 0x000000010505a824 */ /* 0x100fe200078e0af6 */
[----:B------:R-:W-:Y:S01]  /*8b90*/  ISETP.GE.AND P4, PT, R10, RZ, PT ;  /* 0x000000ff0a00720c */ /* 0x000fe20003f86270 */
[C---:B------:R-:W-:Y:S01]  /*8ba0*/  IMAD R19, R246.reuse, R4, R19 ;  /* 0x00000004f6137224 */ /* 0x040fe200078e0213 */
[----:B------:R-:W-:Y:S01]  /*8bb0*/  IABS R4, R18 ;  /* 0x0000001200047213 */ /* 0x000fe20000000000 */
[----:B------:R-:W-:Y:S01]  /*8bc0*/  @!P5 IMAD.IADD R13, R13, 0x1, -R246 ;  /* 0x000000010d0dd824 */ /* 0x000fe200078e0af6 */
[----:B------:R3:W-:Y:S01]  /*8bd0*/  STL [R1+0x24], R11 ;  /* 0x0000240b01007387 */ /* 0x0007e20000100800 */
[----:B-1----:R-:W-:Y:S01]  /*8be0*/  IMAD.MOV.U32 R20, RZ, RZ, R9 ;  /* 0x000000ffff147224 */ /* 0x002fe200078e0009 */
[C---:B------:R-:W-:Y:S01]  /*8bf0*/  ISETP.GT.U32.AND P2, PT, R246.reuse, R19, PT ;  /* 0x00000013f600720c */ /* 0x040fe20003f44070 */
[----:B--2---:R-:W-:Y:S01]  /*8c00*/  IMAD R3, R246, R2, R21 ;  /* 0x00000002f6037224 */ /* 0x004fe200078e0215 */
[C---:B------:R-:W-:Y:S01]  /*8c10*/  IADD3 R10, R244.reuse, 0xa0, RZ ;  /* 0x000000a0f40a7810 */ /* 0x040fe20007ffe0ff */
[----:B------:R-:W-:Y:S01]  /*8c20*/  IMAD.MOV.U32 R7, RZ, RZ, R4 ;  /* 0x000000ffff077224 */ /* 0x000fe200078e0004 */
[----:B------:R-:W-:Y:S01]  /*8c30*/  IADD3 R4, R244, 0x9e, RZ ;  /* 0x0000009ef4047810 */ /* 0x000fe20007ffe0ff */
[--C-:B------:R-:W-:Y:S01]  /*8c40*/  @!P3 IMAD.IADD R15, R15, 0x1, -R246.reuse ;  /* 0x000000010f0fb824 */ /* 0x100fe200078e0af6 */
[----:B------:R-:W-:Y:S01]  /*8c50*/  ISETP.GT.U32.AND P5, PT, R246, R3, PT ;  /* 0x00000003f600720c */ /* 0x000fe20003fa4070 */
[----:B------:R-:W-:Y:S01]  /*8c60*/  @!P6 IMAD.IADD R17, R17, 0x1, -R246 ;  /* 0x000000011111e824 */ /* 0x000fe200078e0af6 */
[----:B------:R-:W-:Y:S01]  /*8c70*/  ISETP.GE.AND P3, PT, R6, RZ, PT ;  /* 0x000000ff0600720c */ /* 0x000fe20003f66270 */
[----:B------:R-:W-:Y:S01]  /*8c80*/  IMAD.HI.U32 R2, R230, R7, RZ ;  /* 0x00000007e6027227 */ /* 0x000fe200078e00ff */
[----:B------:R-:W-:-:S02]  /*8c90*/  ISETP.GE.AND P6, PT, R8, RZ, PT ;  /* 0x000000ff0800720c */ /* 0x000fc40003fc6270 */
[----:B---3--:R-:W-:Y:S01]  /*8ca0*/  IABS R11, R4 ;  /* 0x00000004000b7213 */ /* 0x008fe20000000000 */
[----:B------:R-:W-:Y:S01]  /*8cb0*/  IMAD.MOV R2, RZ, RZ, -R2 ;  /* 0x000000ffff027224 */ /* 0x000fe200078e0a02 */
[----:B------:R-:W-:Y:S01]  /*8cc0*/  IADD3 R8, R244, 0x9f, RZ ;  /* 0x0000009ff4087810 */ /* 0x000fe20007ffe0ff */
[----:B------:R-:W-:Y:S01]  /*8cd0*/  IMAD.MOV.U32 R21, RZ, RZ, R5 ;  /* 0x000000ffff157224 */ /* 0x000fe200078e0005 */
[----:B------:R-:W-:Y:S01]  /*8ce0*/  IABS R251, R10 ;  /* 0x0000000a00fb7213 */ /* 0x000fe20000000000 */
[----:B------:R-:W-:Y:S01]  /*8cf0*/  IMAD R7, R246, R2, R7 ;  /* 0x00000002f6077224 */ /* 0x000fe200078e0207 */
[----:B------:R-:W-:Y:S01]  /*8d00*/  IABS R9, R8 ;  /* 0x0000000800097213 */ /* 0x000fe20000000000 */
[----:B------:R-:W-:Y:S01]  /*8d10*/  IMAD.MOV.U32 R6, RZ, RZ, R13 ;  /* 0x000000ffff067224 */ /* 0x000fe200078e000d */
[----:B------:R-:W-:Y:S01]  /*8d20*/  @!P5 IADD3 R3, R3, -R246, RZ ;  /* 0x800000f60303d210 */ /* 0x000fe20007ffe0ff */
[----:B------:R-:W-:-:S04]  /*8d30*/  IMAD.HI.U32 R2, R230, R11, RZ ;  /* 0x0000000be6027227 */ /* 0x000fc800078e00ff */
[----:B------:R-:W-:Y:S01]  /*8d40*/  @!P4 IMAD.MOV R20, RZ, RZ, -R20 ;  /* 0x000000ffff14c224 */ /* 0x000fe200078e0a14 */
[----:B------:R-:W-:Y:S01]  /*8d50*/  ISETP.GT.U32.AND P4, PT, R246, R3, PT ;  /* 0x00000003f600720c */ /* 0x000fe20003f84070 */
[----:B------:R-:W-:Y:S01]  /*8d60*/  IMAD.MOV.U32 R5, RZ, RZ, R15 ;  /* 0x000000ffff057224 */ /* 0x000fe200078e000f */
[----:B------:R-:W-:Y:S01]  /*8d70*/  IADD3 R2, -R2, RZ, RZ ;  /* 0x000000ff02027210 */ /* 0x000fe20007ffe1ff */
[----:B------:R-:W-:Y:S01]  /*8d80*/  @!P0 IMAD.MOV R21, RZ, RZ, -R21 ;  /* 0x000000ffff158224 */ /* 0x000fe200078e0a15 */
[----:B------:R-:W-:Y:S01]  /*8d90*/  ISETP.GT.U32.AND P0, PT, R246, R17, PT ;  /* 0x00000011f600720c */ /* 0x000fe20003f04070 */
[----:B------:R-:W-:Y:S01]  /*8da0*/  @!P3 IMAD.MOV R6, RZ, RZ, -R6 ;  /* 0x000000ffff06b224 */ /* 0x000fe200078e0a06 */
[----:B------:R-:W-:Y:S01]  /*8db0*/  ISETP.GE.AND P3, PT, R14, RZ, PT ;  /* 0x000000ff0e00720c */ /* 0x000fe20003f66270 */
[----:B------:R-:W-:Y:S01]  /*8dc0*/  @!P6 IMAD.MOV R5, RZ, RZ, -R5 ;  /* 0x000000ffff05e224 */ /* 0x000fe200078e0a05 */
[----:B------:R-:W-:Y:S01]  /*8dd0*/  STL [R1+0x20], R21 ;  /* 0x0000201501007387 */ /* 0x000fe20000100800 */
[----:B------:R-:W-:Y:S01]  /*8de0*/  ISETP.GT.U32.AND P6, PT, R246, R7, PT ;  /* 0x00000007f600720c */ /* 0x000fe20003fc4070 */
[--C-:B------:R-:W-:Y:S01]  /*8df0*/  @!P2 IMAD.IADD R19, R19, 0x1, -R246.reuse ;  /* 0x000000011313a824 */ /* 0x100fe200078e0af6 */
[----:B------:R-:W-:Y:S01]  /*8e00*/  ISETP.GE.AND P2, PT, R12, RZ, PT ;  /* 0x000000ff0c00720c */ /* 0x000fe20003f46270 */
[----:B------:R-:W-:Y:S01]  /*8e10*/  STL [R1+0x1c], R20 ;  /* 0x00001c1401007387 */ /* 0x000fe20000100800 */
[----:B------:R-:W-:Y:S01]  /*8e20*/  @!P4 IMAD.IADD R3, R3, 0x1, -R246 ;  /* 0x000000010303c824 */ /* 0x000fe200078e0af6 */
[----:B------:R-:W-:-:S02]  /*8e30*/  IADD3 R12, R244, 0xa1, RZ ;  /* 0x000000a1f40c7810 */ /* 0x000fc40007ffe0ff */
[----:B------:R1:W-:Y:S01]  /*8e40*/  STL [R1+0x18], R6 ;  /* 0x0000180601007387 */ /* 0x0003e20000100800 */
[----:B------:R-:W-:Y:S01]  /*8e50*/  @!P0 IMAD.IADD R17, R17, 0x1, -R246 ;  /* 0x0000000111118824 */ /* 0x000fe200078e0af6 */
[----:B------:R-:W-:Y:S02]  /*8e60*/  ISETP.GT.U32.AND P5, PT, R246, R19, PT ;  /* 0x00000013f600720c */ /* 0x000fe40003fa4070 */
[----:B------:R2:W-:Y:S01]  /*8e70*/  STL [R1+0x14], R5 ;  /* 0x0000140501007387 */ /* 0x0005e20000100800 */
[C---:B------:R-:W-:Y:S02]  /*8e80*/  IADD3 R14, R244.reuse, 0xa2, RZ ;  /* 0x000000a2f40e7810 */ /* 0x040fe40007ffe0ff */
[----:B------:R-:W-:Y:S02]  /*8e90*/  @!P6 IADD3 R7, R7, -R246, RZ ;  /* 0x800000f60707e210 */ /* 0x000fe40007ffe0ff */
[----:B------:R-:W-:Y:S01]  /*8ea0*/  IADD3 R15, R244, 0xa3, RZ ;  /* 0x000000a3f40f7810 */ /* 0x000fe20007ffe0ff */
[----:B-1----:R-:W-:Y:S01]  /*8eb0*/  IMAD.MOV.U32 R6, RZ, RZ, R17 ;  /* 0x000000ffff067224 */ /* 0x002fe200078e0011 */
[----:B------:R-:W-:-:S02]  /*8ec0*/  ISETP.GE.AND P6, PT, R4, RZ, PT ;  /* 0x000000ff0400720c */ /* 0x000fc40003fc6270 */
[----:B------:R-:W-:Y:S01]  /*8ed0*/  IABS R13, R15 ;  /* 0x0000000f000d7213 */ /* 0x000fe20000000000 */
[----:B--2---:R-:W-:Y:S01]  /*8ee0*/  IMAD R5, R246, R2, R11 ;  /* 0x00000002f6057224 */ /* 0x004fe200078e020b */
[----:B------:R-:W-:Y:S01]  /*8ef0*/  IABS R11, R14 ;  /* 0x0000000e000b7213 */ /* 0x000fe20000000000 */
[----:B------:R-:W-:Y:S01]  /*8f00*/  IMAD.HI.U32 R2, R230, R9, RZ ;  /* 0x00000009e6027227 */ /* 0x000fe200078e00ff */
[----:B------:R-:W-:Y:S02]  /*8f10*/  ISETP.GE.AND P0, PT, R16, RZ, PT ;  /* 0x000000ff1000720c */ /* 0x000fe40003f06270 */
[C---:B------:R-:W-:Y:S01]  /*8f20*/  ISETP.GT.U32.AND P4, PT, R246.reuse, R5, PT ;  /* 0x00000005f600720c */ /* 0x040fe20003f84070 */
[----:B------:R-:W-:Y:S01]  /*8f30*/  @!P2 IMAD.MOV R6, RZ, RZ, -R6 ;  /* 0x000000ffff06a224 */ /* 0x000fe200078e0a06 */
[----:B------:R-:W-:Y:S01]  /*8f40*/  ISETP.GT.U32.AND P2, PT, R246, R7, PT ;  /* 0x00000007f600720c */ /* 0x000fe20003f44070 */
[----:B------:R-:W-:Y:S01]  /*8f50*/  IMAD.MOV R2, RZ, RZ, -R2 ;  /* 0x000000ffff027224 */ /* 0x000fe200078e0a02 */
[----:B------:R-:W-:Y:S01]  /*8f60*/  IADD3 R16, R244, 0xa4, RZ ;  /* 0x000000a4f4107810 */ /* 0x000fe20007ffe0ff */
[----:B------:R-:W-:Y:S01]  /*8f70*/  @!P5 IMAD.IADD R19, R19, 0x1, -R246 ;  /* 0x000000011313d824 */ /* 0x000fe200078e0af6 */
[----:B------:R1:W-:Y:S01]  /*8f80*/  STL [R1+0x10], R6 ;  /* 0x0000100601007387 */ /* 0x0003e20000100800 */
[----:B------:R-:W-:Y:S01]  /*8f90*/  IMAD R252, R246, R2, R9 ;  /* 0x00000002f6fc7224 */ /* 0x000fe200078e0209 */
[----:B------:R-:W-:Y:S01]  /*8fa0*/  IABS R9, R12 ;  /* 0x0000000c00097213 */ /* 0x000fe20000000000 */
[----:B------:R-:W-:Y:S01]  /*8fb0*/  IMAD.HI.U32 R2, R230, R251, RZ ;  /* 0x000000fbe6027227 */ /* 0x000fe200078e00ff */
[----:B------:R-:W-:-:S02]  /*8fc0*/  ISETP.GE.AND P5, PT, R18, RZ, PT ;  /* 0x000000ff1200720c */ /* 0x000fc40003fa6270 */
[----:B------:R-:W-:Y:S01]  /*8fd0*/  @!P0 IADD3 R3, -R3, RZ, RZ ;  /* 0x000000ff03038210 */ /* 0x000fe20007ffe1ff */
[----:B------:R-:W-:Y:S01]  /*8fe0*/  @!P4 IMAD.IADD R5, R5, 0x1, -R246 ;  /* 0x000000010505c824 */ /* 0x000fe200078e0af6 */
[----:B------:R-:W-:Y:S01]  /*8ff0*/  IADD3 R18, R244, 0xae, RZ ;  /* 0x000000aef4127810 */ /* 0x000fe20007ffe0ff */
[----:B------:R-:W-:Y:S01]  /*9000*/  IMAD.MOV R2, RZ, RZ, -R2 ;  /* 0x000000ffff027224 */ /* 0x000fe200078e0a02 */
[----:B------:R-:W-:Y:S01]  /*9010*/  IABS R21, R24 ;  /* 0x0000001800157213 */ /* 0x000fe20000000000 */
[----:B------:R-:W-:Y:S01]  /*9020*/  @!P2 IMAD.IADD R7, R7, 0x1, -R246 ;  /* 0x000000010707a824 */ /* 0x000fe200078e0af6 */
[C---:B------:R-:W-:Y:S01]  /*9030*/  ISETP.GT.U32.AND P4, PT, R246.reuse, R5, PT ;  /* 0x00000005f600720c */ /* 0x040fe20003f84070 */
[C---:B------:R-:W-:Y:S01]  /*9040*/  IMAD R251, R246.reuse, R2, R251 ;  /* 0x00000002f6fb7224 */ /* 0x040fe200078e02fb */
[----:B------:R-:W-:Y:S01]  /*9050*/  ISETP.GT.U32.AND P2, PT, R246, R252, PT ;  /* 0x000000fcf600720c */ /* 0x000fe20003f44070 */
[----:B------:R-:W-:-:S04]  /*9060*/  IMAD.HI.U32 R2, R230, R9, RZ ;  /* 0x00000009e6027227 */ /* 0x000fc800078e00ff */
[----:B------:R-:W-:-:S04]  /*9070*/  IMAD.HI.U32 R4, R230, R11, RZ ;  /* 0x0000000be6047227 */ /* 0x000fc800078e00ff */
[----:B-1----:R-:W-:Y:S01]  /*9080*/  IMAD.HI.U32 R6, R230, R13, RZ ;  /* 0x0000000de6067227 */ /* 0x002fe200078e00ff */
[----:B------:R-:W-:-:S03]  /*9090*/  IADD3 R4, -R4, RZ, RZ ;  /* 0x000000ff04047210 */ /* 0x000fc60007ffe1ff */
[----:B------:R-:W-:Y:S01]  /*90a0*/  @!P4 IMAD.IADD R5, R5, 0x1, -R246 ;  /* 0x000000010505c824 */ /* 0x000fe200078e0af6 */
[----:B------:R-:W-:Y:S01]  /*90b0*/  ISETP.GT.U32.AND P4, PT, R246, R251, PT ;  /* 0x000000fbf600720c */ /* 0x000fe20003f84070 */
[----:B------:R-:W-:Y:S02]  /*90c0*/  IMAD.MOV R2, RZ, RZ, -R2 ;  /* 0x000000ffff027224 */ /* 0x000fe400078e0a02 */
[----:B------:R-:W-:Y:S02]  /*90d0*/  IMAD.MOV R6, RZ, RZ, -R6 ;  /* 0x000000ffff067224 */ /* 0x000fe400078e0a06 */
[----:B------:R-:W-:Y:S01]  /*90e0*/  @!P2 IMAD.IADD R252, R252, 0x1, -R246 ;  /* 0x00000001fcfca824 */ /* 0x000fe200078e0af6 */
[----:B------:R-:W-:Y:S01]  /*90f0*/  ISETP.GE.AND P2, PT, R8, RZ, PT ;  /* 0x000000ff0800720c */ /* 0x000fe20003f46270 */
[----:B------:R-:W-:Y:S01]  /*9100*/  IMAD.MOV.U32 R17, RZ, RZ, R19 ;  /* 0x000000ffff117224 */ /* 0x000fe200078e0013 */
[----:B------:R-:W-:Y:S01]  /*9110*/  IABS R8, R16 ;  /* 0x0000001000087213 */ /* 0x000fe20000000000 */
[C---:B------:R-:W-:Y:S01]  /*9120*/  IMAD R250, R246.reuse, R2, R9 ;  /* 0x00000002f6fa7224 */ /* 0x040fe200078e0209 */
[----:B------:R-:W-:Y:S01]  /*9130*/  IABS R19, R18 ;  /* 0x0000001200137213 */ /* 0x000fe20000000000 */
[----:B------:R-:W-:-:S02]  /*9140*/  IMAD R9, R246, R6, R13 ;  /* 0x00000006f6097224 */ /* 0x000fc400078e020d */
[----:B------:R-:W-:Y:S01]  /*9150*/  @!P3 IMAD.MOV R17, RZ, RZ, -R17 ;  /* 0x000000ffff11b224 */ /* 0x000fe200078e0a11 */
[C---:B------:R-:W-:Y:S01]  /*9160*/  ISETP.GT.U32.AND P3, PT, R246.reuse, R252, PT ;  /* 0x000000fcf600720c */ /* 0x040fe20003f64070 */
[C---:B------:R-:W-:Y:S02]  /*9170*/  IMAD R2, R246.reuse, R4, R11 ;  /* 0x00000004f6027224 */ /* 0x040fe400078e020b */
[----:B------:R-:W-:Y:S01]  /*9180*/  @!P4 IMAD.IADD R251, R251, 0x1, -R246 ;  /* 0x00000001fbfbc824 */ /* 0x000fe200078e0af6 */
[C---:B------:R-:W-:Y:S01]  /*9190*/  ISETP.GT.U32.AND P4, PT, R246.reuse, R250, PT ;  /* 0x000000faf600720c */ /* 0x040fe20003f84070 */
[----:B------:R-:W-:Y:S01]  /*91a0*/  IMAD.MOV.U32 R6, RZ, RZ, R7 ;  /* 0x000000ffff067224 */ /* 0x000fe200078e0007 */
[----:B------:R-:W-:Y:S01]  /*91b0*/  STL [R1+0xc], R17 ;  /* 0x00000c1101007387 */ /* 0x000fe20000100800 */
[----:B------:R-:W-:Y:S01]  /*91c0*/  IMAD.MOV.U32 R11, RZ, RZ, R8 ;  /* 0x000000ffff0b7224 */ /* 0x000fe200078e0008 */
[C---:B------:R-:W-:Y:S01]  /*91d0*/  ISETP.GT.U32.AND P0, PT, R246.reuse, R251, PT ;  /* 0x000000fbf600720c */ /* 0x040fe20003f04070 */
[----:B------:R-:W-:Y:S01]  /*91e0*/  @!P5 IMAD.MOV R6, RZ, RZ, -R6 ;  /* 0x000000ffff06d224 */ /* 0x000fe200078e0a06 */
[----:B------:R-:W-:Y:S01]  /*91f0*/  ISETP.GT.U32.AND P5, PT, R246, R2, PT ;  /* 0x00000002f600720c */ /* 0x000fe20003fa4070 */
[----:B------:R1:W-:Y:S01]  /*9200*/  STL [R1+0x8], R3 ;  /* 0x0000080301007387 */ /* 0x0003e20000100800 */
[----:B------:R-:W-:Y:S01]  /*9210*/  IMAD.MOV.U32 R4, RZ, RZ, R5 ;  /* 0x000000ffff047224 */ /* 0x000fe200078e0005 */
[----:B------:R-:W-:Y:S01]  /*9220*/  IADD3 R8, R244, 0xa6, RZ ;  /* 0x000000a6f4087810 */ /* 0x000fe20007ffe0ff */
[--C-:B------:R-:W-:Y:S01]  /*9230*/  @!P3 IMAD.IADD R252, R252, 0x1, -R246.reuse ;  /* 0x00000001fcfcb824 */ /* 0x100fe200078e0af6 */
[----:B------:R-:W-:Y:S01]  /*9240*/  ISETP.GT.U32.AND P3, PT, R246, R9, PT ;  /* 0x00000009f600720c */ /* 0x000fe20003f64070 */
[----:B------:R2:W-:Y:S01]  /*9250*/  STL [R1+0x4], R6 ;  /* 0x0000040601007387 */ /* 0x0005e20000100800 */
[----:B------:R-:W-:Y:S01]  /*9260*/  @!P4 IMAD.IADD R250, R250, 0x1, -R246 ;  /* 0x00000001fafac824 */ /* 0x000fe200078e0af6 */
[----:B------:R-:W-:Y:S01]  /*9270*/  IABS R7, R8 ;  /* 0x0000000800077213 */ /* 0x000fe20000000000 */
[----:B------:R-:W-:Y:S01]  /*9280*/  @!P6 IMAD.MOV R4, RZ, RZ, -R4 ;  /* 0x000000ffff04e224 */ /* 0x000fe200078e0a04 */
[----:B------:R-:W-:Y:S01]  /*9290*/  ISETP.GE.AND P6, PT, R10, RZ, PT ;  /* 0x000000ff0a00720c */ /* 0x000fe20003fc6270 */
[----:B-1----:R-:W-:Y:S01]  /*92a0*/  IMAD.HI.U32 R3, R230, R11, RZ ;  /* 0x0000000be6037227 */ /* 0x002fe200078e00ff */
[----:B------:R-:W-:-:S02]  /*92b0*/  @!P0 IADD3 R251, R251, -R246, RZ ;  /* 0x800000f6fbfb8210 */ /* 0x000fc40007ffe0ff */
[----:B------:R1:W-:Y:S01]  /*92c0*/  STL [R1], R4 ;  /* 0x0000000401007387 */ /* 0x0003e20000100800 */
[--C-:B------:R-:W-:Y:S01]  /*92d0*/  @!P5 IMAD.IADD R2, R2, 0x1, -R246.reuse ;  /* 0x000000010202d824 */ /* 0x100fe200078e0af6 */
[----:B------:R-:W-:Y:S01]  /*92e0*/  ISETP.GT.U32.AND P5, PT, R246, R250, PT ;  /* 0x000000faf600720c */ /* 0x000fe20003fa4070 */
[----:B------:R-:W-:Y:S01]  /*92f0*/  IMAD.MOV R3, RZ, RZ, -R3 ;  /* 0x000000ffff037224 */ /* 0x000fe200078e0a03 */
[----:B--2---:R-:W-:Y:S01]  /*9300*/  IADD3 R6, R244, 0xa5, RZ ;  /* 0x000000a5f4067810 */ /* 0x004fe20007ffe0ff */
[----:B------:R-:W-:Y:S01]  /*9310*/  @!P3 IMAD.IADD R9, R9, 0x1, -R246 ;  /* 0x000000010909b824 */ /* 0x000fe200078e0af6 */
[C---:B------:R-:W-:Y:S01]  /*9320*/  ISETP.GT.U32.AND P3, PT, R246.reuse, R2, PT ;  /* 0x00000002f600720c */ /* 0x040fe20003f64070 */
[----:B------:R-:W-:Y:S01]  /*9330*/  @!P2 IMAD.MOV R252, RZ, RZ, -R252 ;  /* 0x000000fffffca224 */ /* 0x000fe200078e0afc */
[----:B------:R-:W-:Y:S01]  /*9340*/  IABS R5, R6 ;  /* 0x0000000600057213 */ /* 0x000fe20000000000 */
[----:B------:R-:W-:Y:S01]  /*9350*/  @!P6 IMAD.MOV R251, RZ, RZ, -R251 ;  /* 0x000000fffffbe224 */ /* 0x000fe200078e0afb */
[C---:B------:R-:W-:Y:S01]  /*9360*/  ISETP.GT.U32.AND P2, PT, R246.reuse, R9, PT ;  /* 0x00000009f600720c */ /* 0x040fe20003f44070 */
[----:B-1----:R-:W-:Y:S01]  /*9370*/  IMAD R4, R246, R3, R11 ;  /* 0x00000003f6047224 */ /* 0x002fe200078e020b */
[----:B------:R-:W-:Y:S01]  /*9380*/  IADD3 R10, R244, 0xa7, RZ ;  /* 0x000000a7f40a7810 */ /* 0x000fe20007ffe0ff */
[----:B------:R-:W-:Y:S01]  /*9390*/  IMAD.HI.U32 R3, R230, R5, RZ ;  /* 0x00000005e6037227 */ /* 0x000fe200078e00ff */
[----:B------:R-:W-:Y:S01]  /*93a0*/  ISETP.GE.AND P4, PT, R14, RZ, PT ;  /* 0x000000ff0e00720c */ /* 0x000fe20003f86270 */
[----:B------:R-:W-:Y:S01]  /*93b0*/  STL [R1+0x19f0], R252 ;  /* 0x0019f0fc01007387 */ /* 0x000fe20000100800 */
[----:B------:R-:W-:Y:S01]  /*93c0*/  @!P5 IADD3 R250, R250, -R246, RZ ;  /* 0x800000f6fafad210 */ /* 0x000fe20007ffe0ff */
[----:B------:R-:W-:Y:S01]  /*93d0*/  IMAD.MOV R3, RZ, RZ, -R3 ;  /* 0x000000ffff037224 */ /* 0x000fe200078e0a03 */
[----:B------:R-:W-:Y:S01]  /*93e0*/  ISETP.GT.U32.AND P5, PT, R246, R4, PT ;  /* 0x00000004f600720c */ /* 0x000fe20003fa4070 */
[--C-:B------:R-:W-:Y:S01]  /*93f0*/  @!P3 IMAD.IADD R2, R2, 0x1, -R246.reuse ;  /* 0x000000010202b824 */ /* 0x100fe200078e0af6 */
[----:B------:R-:W-:Y:S01]  /*9400*/  IABS R11, R10 ;  /* 0x0000000a000b7213 */ /* 0x000fe20000000000 */
[----:B------:R-:W-:Y:S01]  /*9410*/  IMAD R5, R246, R3, R5 ;  /* 0x00000003f6057224 */ /* 0x000fe200078e0205 */
[----:B------:R-:W-:Y:S01]  /*9420*/  ISETP.GE.AND P6, PT, R15, RZ, PT ;  /* 0x000000ff0f00720c */ /* 0x000fe20003fc6270 */
[----:B------:R-:W-:Y:S01]  /*9430*/  IMAD.HI.U32 R3, R230, R7, RZ ;  /* 0x00000007e6037227 */ /* 0x000fe200078e00ff */
[----:B------:R-:W-:Y:S01]  /*9440*/  ISETP.GE.AND P0, PT, R12, RZ, PT ;  /* 0x000000ff0c00720c */ /* 0x000fe20003f06270 */
[----:B------:R1:W-:Y:S01]  /*9450*/  STL [R1+0x19f4], R251 ;  /* 0x0019f4fb01007387 */ /* 0x0003e20000100800 */
[----:B------:R-:W-:Y:S01]  /*9460*/  ISETP.GT.U32.AND P3, PT, R246, R5, PT ;  /* 0x00000005f600720c */ /* 0x000fe20003f64070 */
[----:B------:R-:W-:Y:S01]  /*9470*/  IMAD.MOV R3, RZ, RZ, -R3 ;  /* 0x000000ffff037224 */ /* 0x000fe200078e0a03 */
[----:B------:R-:W-:Y:S01]  /*9480*/  IADD3 R12, R244, 0xa8, RZ ;  /* 0x000000a8f40c7810 */ /* 0x000fe20007ffe0ff */
[--C-:B------:R-:W-:Y:S01]  /*9490*/  @!P2 IMAD.IADD R9, R9, 0x1, -R246.reuse ;  /* 0x000000010909a824 */ /* 0x100fe200078e0af6 */
[----:B------:R-:W-:Y:S01]  /*94a0*/  ISETP.GE.AND P2, PT, R16, RZ, PT ;  /* 0x000000ff1000720c */ /* 0x000fe20003f46270 */
[----:B------:R-:W-:Y:S01]  /*94b0*/  @!P5 IMAD.IADD R4, R4, 0x1, -R246 ;  /* 0x000000010404d824 */ /* 0x000fe200078e0af6 */
[----:B------:R-:W-:Y:S01]  /*94c0*/  ISETP.GE.AND P5, PT, R6, RZ, PT ;  /* 0x000000ff0600720c */ /* 0x000fe20003fa6270 */
[----:B------:R-:W-:Y:S01]  /*94d0*/  IMAD R6, R246, R3, R7 ;  /* 0x00000003f6067224 */ /* 0x000fe200078e0207 */
[----:B------:R-:W-:Y:S01]  /*94e0*/  IABS R13, R12 ;  /* 0x0000000c000d7213 */ /* 0x000fe20000000000 */
[----:B------:R-:W-:Y:S01]  /*94f0*/  IMAD.HI.U32 R3, R230, R11, RZ ;  /* 0x0000000be6037227 */ /* 0x000fe200078e00ff */
[----:B------:R-:W-:-:S02]  /*9500*/  IADD3 R14, R244, 0xa9, RZ ;  /* 0x000000a9f40e7810 */ /* 0x000fc40007ffe0ff */
[----:B------:R-:W-:Y:S01]  /*9510*/  IADD3 R16, R244, 0xaa, RZ ;  /* 0x000000aaf4107810 */ /* 0x000fe20007ffe0ff */
[----:B------:R-:W-:Y:S01]  /*9520*/  @!P3 IMAD.IADD R5, R5, 0x1, -R246 ;  /* 0x000000010505b824 */ /* 0x000fe200078e0af6 */
[----:B------:R-:W-:Y:S01]  /*9530*/  IADD3 R7, -R3, RZ, RZ ;  /* 0x000000ff03077210 */ /* 0x000fe20007ffe1ff */
[----:B------:R-:W-:Y:S01]  /*9540*/  IMAD.MOV.U32 R3, RZ, RZ, R9 ;  /* 0x000000ffff037224 */ /* 0x000fe200078e0009 */
[----:B------:R-:W-:Y:S01]  /*9550*/  ISETP.GT.U32.AND P3, PT, R246, R4, PT ;  /* 0x00000004f600720c */ /* 0x000fe20003f64070 */
[----:B------:R-:W-:Y:S01]  /*9560*/  @!P4 IMAD.MOV R2, RZ, RZ, -R2 ;  /* 0x000000ffff02c224 */ /* 0x000fe200078e0a02 */
[----:B------:R-:W-:Y:S01]  /*9570*/  ISETP.GE.AND P4, PT, R8, RZ, PT ;  /* 0x000000ff0800720c */ /* 0x000fe20003f86270 */
[----:B------:R-:W-:Y:S01]  /*9580*/  @!P6 IMAD.MOV R3, RZ, RZ, -R3 ;  /* 0x000000ffff03e224 */ /* 0x000fe200078e0a03 */
[----:B------:R-:W-:Y:S01]  /*9590*/  ISETP.GT.U32.AND P6, PT, R246, R6, PT ;  /* 0x00000006f600720c */ /* 0x000fe20003fc4070 */
[----:B------:R-:W-:Y:S01]  /*95a0*/  IMAD.HI.U32 R8, R230, R13, RZ ;  /* 0x0000000de6087227 */ /* 0x000fe200078e00ff */
[----:B------:R-:W-:-:S03]  /*95b0*/  IADD3 R17, R244, 0xab, RZ ;  /* 0x000000abf4117810 */ /* 0x000fc60007ffe0ff */
[----:B------:R-:W-:Y:S01]  /*95c0*/  IMAD R7, R246, R7, R11 ;  /* 0x00000007f6077224 */ /* 0x000fe200078e020b */
[----:B------:R-:W-:Y:S01]  /*95d0*/  IABS R11, R14 ;  /* 0x0000000e000b7213 */ /* 0x000fe20000000000 */
[----:B------:R-:W-:Y:S01]  /*95e0*/  IMAD.MOV R8, RZ, RZ, -R8 ;  /* 0x000000ffff087224 */ /* 0x000fe200078e0a08 */
[----:B------:R-:W-:Y:S01]  /*95f0*/  IABS R15, R17 ;  /* 0x00000011000f7213 */ /* 0x000fe20000000000 */
[----:B------:R-:W-:Y:S01]  /*9600*/  @!P3 IMAD.IADD R4, R4, 0x1, -R246 ;  /* 0x000000010404b824 */ /* 0x000fe200078e0af6 */
[C---:B------:R-:W-:Y:S01]  /*9610*/  ISETP.GT.U32.AND P3, PT, R246.reuse, R7, PT ;  /* 0x00000007f600720c */ /* 0x040fe20003f64070 */
[----:B------:R-:W-:Y:S01]  /*9620*/  IMAD R8, R246, R8, R13 ;  /* 0x00000008f6087224 */ /* 0x000fe200078e020d */
[----:B------:R-:W-:Y:S01]  /*9630*/  IABS R13, R16 ;  /* 0x00000010000d7213 */ /* 0x000fe20000000000 */
[----:B------:R-:W-:Y:S01]  /*9640*/  @!P0 IMAD.MOV R250, RZ, RZ, -R250 ;  /* 0x000000fffffa8224 */ /* 0x000fe200078e0afa */
[----:B------:R-:W-:Y:S01]  /*9650*/  @!P6 IADD3 R6, R6, -R246, RZ ;  /* 0x800000f60606e210 */ /* 0x000fe20007ffe0ff */
[----:B------:R-:W-:Y:S01]  /*9660*/  @!P2 IMAD.MOV R4, RZ, RZ, -R4 ;  /* 0x000000ffff04a224 */ /* 0x000fe200078e0a04 */
[----:B------:R-:W-:Y:S01]  /*9670*/  ISETP.GT.U32.AND P0, PT, R246, R5, PT ;  /* 0x00000005f600720c */ /* 0x000fe20003f04070 */
[----:B------:R-:W-:Y:S01]  /*9680*/  IMAD.HI.U32 R9, R230, R11, RZ ;  /* 0x0000000be6097227 */ /* 0x000fe200078e00ff */
[C---:B------:R-:W-:Y:S01]  /*9690*/  ISETP.GT.U32.AND P6, PT, R246.reuse, R8, PT ;  /* 0x00000008f600720c */ /* 0x040fe20003fc4070 */
[----:B------:R2:W-:Y:S01]  /*96a0*/  STL [R1+0x19f8], R250 ;  /* 0x0019f8fa01007387 */ /* 0x0005e20000100800 */
[----:B------:R-:W-:Y:S01]  /*96b0*/  ISETP.GT.U32.AND P2, PT, R246, R6, PT ;  /* 0x00000006f600720c */ /* 0x000fe20003f44070 */
[----:B------:R-:W-:-:S02]  /*96c0*/  IMAD.MOV R9, RZ, RZ, -R9 ;  /* 0x000000ffff097224 */ /* 0x000fc400078e0a09 */
[--C-:B------:R-:W-:Y:S01]  /*96d0*/  @!P3 IMAD.IADD R7, R7, 0x1, -R246.reuse ;  /* 0x000000010707b824 */ /* 0x100fe200078e0af6 */
[----:B------:R-:W-:Y:S01]  /*96e0*/  STL [R1+0x19fc], R2 ;  /* 0x0019fc0201007387 */ /* 0x000fe20000100800 */
[----:B------:R-:W-:Y:S02]  /*96f0*/  IMAD R9, R246, R9, R11 ;  /* 0x00000009f6097224 */ /* 0x000fe400078e020b */
[----:B------:R-:W-:Y:S01]  /*9700*/  IMAD.HI.U32 R11, R230, R15, RZ ;  /* 0x0000000fe60b7227 */ /* 0x000fe200078e00ff */
[----:B------:R-:W-:Y:S01]  /*9710*/  ISETP.GT.U32.AND P3, PT, R246, R7, PT ;  /* 0x00000007f600720c */ /* 0x000fe20003f64070 */
[----:B------:R-:W-:Y:S02]  /*9720*/  STL [R1+0x1a00], R3 ;  /* 0x001a000301007387 */ /* 0x000fe40000100800 */
[--C-:B------:R-:W-:Y:S01]  /*9730*/  @!P0 IMAD.IADD R5, R5, 0x1, -R246.reuse ;  /* 0x0000000105058824 */ /* 0x100fe200078e0af6 */
[----:B------:R-:W-:Y:S01]  /*9740*/  ISETP.GE.AND P0, PT, R10, RZ, PT ;  /* 0x000000ff0a00720c */ /* 0x000fe20003f06270 */
[----:B------:R-:W-:Y:S01]  /*9750*/  @!P6 IMAD.IADD R8, R8, 0x1, -R246 ;  /* 0x000000010808e824 */ /* 0x000fe200078e0af6 */
[----:B------:R-:W-:Y:S01]  /*9760*/  @!P2 IADD3 R6, R6, -R246, RZ ;  /* 0x800000f60606a210 */ /* 0x000fe20007ffe0ff */
[----:B------:R-:W-:Y:S01]  /*9770*/  IMAD.HI.U32 R10, R230, R13, RZ ;  /* 0x0000000de60a7227 */ /* 0x000fe200078e00ff */
[C---:B------:R-:W-:Y:S01]  /*9780*/  ISETP.GT.U32.AND P2, PT, R246.reuse, R9, PT ;  /* 0x00000009f600720c */ /* 0x040fe20003f44070 */
[----:B------:R-:W-:Y:S01]  /*9790*/  STL [R1+0x1a04], R4 ;  /* 0x001a040401007387 */ /* 0x000fe20000100800 */
[----:B------:R-:W-:Y:S01]  /*97a0*/  ISETP.GT.U32.AND P6, PT, R246, R8, PT ;  /* 0x00000008f600720c */ /* 0x000fe20003fc4070 */
[----:B------:R-:W-:-:S02]  /*97b0*/  IMAD.MOV R10, RZ, RZ, -R10 ;  /* 0x000000ffff0a7224 */ /* 0x000fc400078e0a0a */
[----:B------:R-:W-:Y:S01]  /*97c0*/  @!P5 IMAD.MOV R5, RZ, RZ, -R5 ;  /* 0x000000ffff05d224 */ /* 0x000fe200078e0a05 */
[----:B------:R-:W-:Y:S01]  /*97d0*/  ISETP.GE.AND P5, PT, R12, RZ, PT ;  /* 0x000000ff0c00720c */ /* 0x000fe20003fa6270 */
[----:B------:R-:W-:Y:S01]  /*97e0*/  IMAD R10, R246, R10, R13 ;  /* 0x0000000af60a7224 */ /* 0x000fe200078e020d */
[----:B------:R-:W-:Y:S01]  /*97f0*/  IADD3 R12, R244, 0xac, RZ ;  /* 0x000000acf40c7810 */ /* 0x000fe20007ffe0ff */
[--C-:B------:R-:W-:Y:S01]  /*9800*/  @!P3 IMAD.IADD R7, R7, 0x1, -R246.reuse ;  /* 0x000000010707b824 */ /* 0x100fe200078e0af6 */
[----:B------:R-:W-:Y:S01]  /*9810*/  STL [R1+0x1a08], R5 ;  /* 0x001a080501007387 */ /* 0x000fe20000100800 */
[----:B------:R-:W-:Y:S01]  /*9820*/  IMAD.MOV R11, RZ, RZ, -R11 ;  /* 0x000000ffff0b7224 */ /* 0x000fe200078e0a0b */
[----:B------:R-:W-:Y:S01]  /*9830*/  ISETP.GT.U32.AND P3, PT, R246, R10, PT ;  /* 0x0000000af600720c */ /* 0x000fe20003f64070 */
[--C-:B------:R-:W-:Y:S02]  /*9840*/  @!P2 IMAD.IADD R9, R9, 0x1, -R246.reuse ;  /* 0x000000010909a824 */ /* 0x100fe400078e0af6 */
[----:B------:R-:W-:Y:S01]  /*9850*/  @!P6 IMAD.IADD R8, R8, 0x1, -R246 ;  /* 0x000000010808e824 */ /* 0x000fe200078e0af6 */
[----:B------:R-:W-:Y:S01]  /*9860*/  ISETP.GE.AND P6, PT, R17, RZ, PT ;  /* 0x000000ff1100720c */ /* 0x000fe20003fc6270 */
[C---:B------:R-:W-:Y:S01]  /*9870*/  IMAD R11, R246.reuse, R11, R15 ;  /* 0x0000000bf60b7224 */ /* 0x040fe200078e020f */
[C---:B------:R-:W-:Y:S01]  /*9880*/  ISETP.GT.U32.AND P2, PT, R246.reuse, R9, PT ;  /* 0x00000009f600720c */ /* 0x040fe20003f44070 */
[----:B------:R-:W-:Y:S01]  /*9890*/  @!P5 IMAD.MOV R8, RZ, RZ, -R8 ;  /* 0x000000ffff08d224 */ /* 0x000fe200078e0a08 */
[----:B------:R-:W-:Y:S01]  /*98a0*/  IABS R15, R12 ;  /* 0x0000000c000f7213 */ /* 0x000fe20000000000 */
[----:B------:R-:W-:Y:S01]  /*98b0*/  @!P0 IMAD.MOV R7, RZ, RZ, -R7 ;  /* 0x000000ffff078224 */ /* 0x000fe200078e0a07 */
[----:B------:R-:W-:Y:S01]  /*98c0*/  ISETP.GT.U32.AND P5, PT, R246, R11, PT ;  /* 0x0000000bf600720c */ /* 0x000fe20003fa4070 */
[----:B------:R-:W-:Y:S01]  /*98d0*/  @!P4 IMAD.MOV R6, RZ, RZ, -R6 ;  /* 0x000000ffff06c224 */ /* 0x000fe200078e0a06 */
[----:B------:R-:W-:Y:S01]  /*98e0*/  ISETP.GE.AND P0, PT, R16, RZ, PT ;  /* 0x000000ff1000720c */ /* 0x000fe20003f06270 */
[----:B-1----:R-:W-:Y:S01]  /*98f0*/  IMAD.MOV.U32 R251, RZ, RZ, R181 ;  /* 0x000000fffffb7224 */ /* 0x002fe200078e00b5 */
[----:B------:R-:W-:Y:S01]  /*9900*/  @!P3 IADD3 R10, R10, -R246, RZ ;  /* 0x800000f60a0ab210 */ /* 0x000fe20007ffe0ff */
[----:B--2---:R-:W-:Y:S01]  /*9910*/  IMAD.MOV.U32 R250, RZ, RZ, R182 ;  /* 0x000000fffffa7224 */ /* 0x004fe200078e00b6 */
[----:B------:R-:W-:Y:S01]  /*9920*/  IADD3 R16, R244, 0xad, RZ ;  /* 0x000000adf4107810 */ /* 0x000fe20007ffe0ff */
[----:B------:R-:W-:Y:S01]  /*9930*/  STL [R1+0x1a0c], R6 ;  /* 0x001a0c0601007387 */ /* 0x000fe20000100800 */
[----:B------:R-:W-:Y:S01]  /*9940*/  ISETP.GT.U32.AND P3, PT, R246, R10, PT ;  /* 0x0000000af600720c */ /* 0x000fe20003f64070 */
[----:B------:R-:W-:Y:S01]  /*9950*/  @!P2 IMAD.IADD R9, R9, 0x1, -R246 ;  /* 0x000000010909a824 */ /* 0x000fe200078e0af6 */
[----:B------:R-:W-:Y:S01]  /*9960*/  IABS R17, R16 ;  /* 0x0000001000117213 */ /* 0x000fe20000000000 */
[----:B------:R-:W-:Y:S01]  /*9970*/  STL [R1+0x1a10], R7 ;  /* 0x001a100701007387 */ /* 0x000fe20000100800 */
[----:B------:R-:W-:Y:S01]  /*9980*/  ISETP.GE.AND P2, PT, R12, RZ, PT ;  /* 0x000000ff0c00720c */ /* 0x000fe20003f46270 */
[----:B------:R-:W-:Y:S01]  /*9990*/  IMAD.HI.U32 R12, R230, R15, RZ ;  /* 0x0000000fe60c7227 */ /* 0x000fe200078e00ff */
[----:B------:R-:W-:Y:S01]  /*99a0*/  @!P5 IADD3 R11, R11, -R246, RZ ;  /* 0x800000f60b0bd210 */ /* 0x000fe20007ffe0ff */
[----:B------:R-:W-:Y:S01]  /*99b0*/  STL [R1+0x1a14], R8 ;  /* 0x001a140801007387 */ /* 0x000fe20000100800 */
[----:B------:R-:W-:Y:S01]  /*99c0*/  ISETP.GE.AND P4, PT, R14, RZ, PT ;  /* 0x000000ff0e00720c */ /* 0x000fe20003f86270 */
[----:B------:R-:W-:Y:S01]  /*99d0*/  IMAD.HI.U32 R13, R230, R17, RZ ;  /* 0x00000011e60d7227 */ /* 0x000fe200078e00ff */
[----:B------:R-:W-:-:S02]  /*99e0*/  ISETP.GT.U32.AND P5, PT, R246, R11, PT ;  /* 0x0000000bf600720c */ /* 0x000fc40003fa4070 */
[C---:B------:R-:W-:Y:S01]  /*99f0*/  IADD3 R181, R244.reuse, 0x1d4, RZ ;  /* 0x000001d4f4b57810 */ /* 0x040fe20007ffe0ff */
[----:B------:R-:W-:Y:S01]  /*9a00*/  IMAD.MOV R12, RZ, RZ, -R12 ;  /* 0x000000ffff0c7224 */ /* 0x000fe200078e0a0c */
[----:B------:R-:W-:Y:S01]  /*9a10*/  IADD3 R182, R244, 0x1d5, RZ ;  /* 0x000001d5f4b67810 */ /* 0x000fe20007ffe0ff */
[----:B------:R-:W-:Y:S01]  /*9a20*/  @!P3 IMAD.IADD R10, R10, 0x1, -R246 ;  /* 0x000000010a0ab824 */ /* 0x000fe200078e0af6 */
[----:B------:R-:W-:Y:S01]  /*9a30*/  ISETP.GE.AND P3, PT, R16, RZ, PT ;  /* 0x000000ff1000720c */ /* 0x000fe20003f66270 */
[----:B------:R-:W-:Y:S01]  /*9a40*/  IMAD.MOV R13, RZ, RZ, -R13 ;  /* 0x000000ffff0d7224 */ /* 0x000fe200078e0a0d */
[----:B------:R-:W-:Y:S01]  /*9a50*/  IABS R186, R182 ;  /* 0x000000b600ba7213 */ /* 0x000fe20000000000 */
[C---:B------:R-:W-:Y:S02]  /*9a60*/  IMAD R12, R246.reuse, R12, R15 ;  /* 0x0000000cf60c7224 */ /* 0x040fe400078e020f */
[C---:B------:R-:W-:Y:S02]  /*9a70*/  IMAD R13, R246.reuse, R13, R17 ;  /* 0x0000000df60d7224 */ /* 0x040fe400078e0211 */
[----:B------:R-:W-:Y:S01]  /*9a80*/  @!P0 IMAD.MOV R10, RZ, RZ, -R10 ;  /* 0x000000ffff0a8224 */ /* 0x000fe200078e0a0a */
[C---:B------:R-:W-:Y:S01]  /*9a90*/  ISETP.GT.U32.AND P0, PT, R246.reuse, R12, PT ;  /* 0x0000000cf600720c */ /* 0x040fe20003f04070 */
[----:B------:R-:W-:Y:S01]  /*9aa0*/  @!P5 IMAD.IADD R11, R11, 0x1, -R246 ;  /* 0x000000010b0bd824 */ /* 0x000fe200078e0af6 */
[----:B------:R-:W-:Y:S01]  /*9ab0*/  ISETP.GT.U32.AND P5, PT, R246, R13, PT ;  /* 0x0000000df600720c */ /* 0x000fe20003fa4070 */
[----:B------:R-:W-:-:S04]  /*9ac0*/  IMAD.HI.U32 R14, R230, R19, RZ ;  /* 0x00000013e60e7227 */ /* 0x000fc800078e00ff */
[----:B------:R-:W-:Y:S02]  /*9ad0*/  IMAD.MOV R14, RZ, RZ, -R14 ;  /* 0x000000ffff0e7224 */ /* 0x000fe400078e0a0e */
[----:B------:R-:W-:-:S04]  /*9ae0*/  IMAD.HI.U32 R16, R230, R21, RZ ;  /* 0x00000015e6107227 */ /* 0x000fc800078e00ff */
[----:B------:R-:W-:Y:S01]  /*9af0*/  IMAD R14, R246, R14, R19 ;  /* 0x0000000ef60e7224 */ /* 0x000fe200078e0213 */
[----:B------:R-:W-:Y:S01]  /*9b00*/  IABS R19, R22 ;  /* 0x0000001600137213 */ /* 0x000fe20000000000 */
[--C-:B------:R-:W-:Y:S01]  /*9b10*/  @!P0 IMAD.IADD R12, R12, 0x1, -R246.reuse ;  /* 0x000000010c0c8824 */ /* 0x100fe200078e0af6 */
[----:B------:R-:W-:Y:S01]  /*9b20*/  IADD3 R16, -R16, RZ, RZ ;  /* 0x000000ff10107210 */ /* 0x000fe20007ffe1ff */
[----:B------:R-:W-:Y:S02]  /*9b30*/  @!P5 IMAD.IADD R13, R13, 0x1, -R246 ;  /* 0x000000010d0dd824 */ /* 0x000fe400078e0af6 */
[----:B------:R-:W-:Y:S01]  /*9b40*/  IMAD.HI.U32 R15, R230, R19, RZ ;  /* 0x00000013e60f7227 */ /* 0x000fe200078e00ff */
[C---:B------:R-:W-:Y:S02]  /*9b50*/  ISETP.GT.U32.AND P0, PT, R246.reuse, R12, PT ;  /* 0x0000000cf600720c */ /* 0x040fe40003f04070 */
[----:B------:R-:W-:Y:S01]  /*9b60*/  ISETP.GT.U32.AND P5, PT, R246, R13, PT ;  /* 0x0000000df600720c */ /* 0x000fe20003fa4070 */
[----:B------:R-:W-:-:S02]  /*9b70*/  IMAD.MOV R15, RZ, RZ, -R15 ;  /* 0x000000ffff0f7224 */ /* 0x000fc400078e0a0f */
[----:B------:R-:W-:Y:S01]  /*9b80*/  @!P6 IMAD.MOV R11, RZ, RZ, -R11 ;  /* 0x000000ffff0be224 */ /* 0x000fe200078e0a0b */
[C---:B------:R-:W-:Y:S01]  /*9b90*/  ISETP.GT.U32.AND P6, PT, R246.reuse, R14, PT ;  /* 0x0000000ef600720c */ /* 0x040fe20003fc4070 */
[----:B------:R-:W-:Y:S02]  /*9ba0*/  IMAD R15, R246, R15, R19 ;  /* 0x0000000ff60f7224 */ /* 0x000fe400078e0213 */
[----:B------:R-:W-:-:S04]  /*9bb0*/  IMAD.HI.U32 R17, R230, R23, RZ ;  /* 0x00000017e6117227 */ /* 0x000fc800078e00ff */
[----:B------:R-:W-:Y:S01]  /*9bc0*/  IMAD R16, R246, R16, R21 ;  /* 0x00000010f6107224 */ /* 0x000fe200078e0215 */
[----:B------:R-:W-:Y:S01]  /*9bd0*/  IABS R21, R30 ;  /* 0x0000001e00157213 */ /* 0x000fe20000000000 */
[--C-:B------:R-:W-:Y:S01]  /*9be0*/  @!P0 IMAD.IADD R12, R12, 0x1, -R246.reuse ;  /* 0x000000010c0c8824 */ /* 0x100fe200078e0af6 */
[C---:B------:R-:W-:Y:S01]  /*9bf0*/  ISETP.GT.U32.AND P0, PT, R246.reuse, R15, PT ;  /* 0x0000000ff600720c */ /* 0x040fe20003f04070 */
[----:B------:R-:W-:Y:S02]  /*9c00*/  IMAD.MOV R17, RZ, RZ, -R17 ;  /* 0x000000ffff117224 */ /* 0x000fe400078e0a11 */
[----:B------:R-:W-:Y:S01]  /*9c10*/  @!P5 IMAD.IADD R13, R13, 0x1, -R246 ;  /* 0x000000010d0dd824 */ /* 0x000fe200078e0af6 */
[C---:B------:R-:W-:Y:S01]  /*9c20*/  ISETP.GT.U32.AND P5, PT, R246.reuse, R16, PT ;  /* 0x00000010f600720c */ /* 0x040fe20003fa4070 */
[----:B------:R-:W-:Y:S01]  /*9c30*/  IMAD R17, R246, R17, R23 ;  /* 0x00000011f6117224 */ /* 0x000fe200078e0217 */
[----:B------:R-:W-:Y:S01]  /*9c40*/  @!P6 IADD3 R14, R14, -R246, RZ ;  /* 0x800000f60e0ee210 */ /* 0x000fe20007ffe0ff */
[----:B------:R-:W-:-:S03]  /*9c50*/  IMAD.HI.U32 R19, R230, R27, RZ ;  /* 0x0000001be6137227 */ /* 0x000fc600078e00ff */
[C---:B------:R-:W-:Y:S01]  /*9c60*/  ISETP.GT.U32.AND P6, PT, R246.reuse, R17, PT ;  /* 0x00000011f600720c */ /* 0x040fe20003fc4070 */
[----:B------:R-:W-:Y:S02]  /*9c70*/  IMAD.MOV R19, RZ, RZ, -R19 ;  /* 0x000000ffff137224 */ /* 0x000fe400078e0a13 */
[--C-:B------:R-:W-:Y:S01]  /*9c80*/  @!P0 IMAD.IADD R15, R15, 0x1, -R246.reuse ;  /* 0x000000010f0f8824 */ /* 0x100fe200078e0af6 */
[----:B------:R-:W-:Y:S01]  /*9c90*/  ISETP.GT.U32.AND P0, PT, R246, R14, PT ;  /* 0x0000000ef600720c */ /* 0x000fe20003f04070 */
[----:B------:R-:W-:Y:S01]  /*9ca0*/  @!P4 IMAD.MOV R9, RZ, RZ, -R9 ;  /* 0x000000ffff09c224 */ /* 0x000fe200078e0a09 */
[----:B------:R-:W-:Y:S01]  /*9cb0*/  ISETP.GE.AND P4, PT, R18, RZ, PT ;  /* 0x000000ff1200720c */ /* 0x000fe20003f86270 */
[--C-:B------:R-:W-:Y:S01]  /*9cc0*/  @!P5 IMAD.IADD R16, R16, 0x1, -R246.reuse ;  /* 0x000000011010d824 */ /* 0x100fe200078e0af6 */
[C---:B------:R-:W-:Y:S01]  /*9cd0*/  ISETP.GT.U32.AND P5, PT, R246.reuse, R15, PT ;  /* 0x0000000ff600720c */ /* 0x040fe20003fa4070 */
[----:B------:R-:W-:Y:S01]  /*9ce0*/  IMAD R19, R246, R19, R27 ;  /* 0x00000013f6137224 */ /* 0x000fe200078e021b */
[----:B------:R-:W-:Y:S01]  /*9cf0*/  IADD3 R27, R244, 0xb5, RZ ;  /* 0x000000b5f41b7810 */ /* 0x000fe20007ffe0ff */
[C---:B------:R-:W-:Y:S01]  /*9d00*/  IMAD.HI.U32 R18, R230.reuse, R25, RZ ;  /* 0x00000019e6127227 */ /* 0x040fe200078e00ff */
[----:B------:R-:W-:Y:S02]  /*9d10*/  STL [R1+0x1a18], R9 ;  /* 0x001a180901007387 */ /* 0x000fe40000100800 */
[----:B------:R-:W-:Y:S01]  /*9d20*/  IABS R23, R27 ;  /* 0x0000001b00177213 */ /* 0x000fe20000000000 */
[----:B------:R-:W-:Y:S01]  /*9d30*/  @!P6 IMAD.IADD R17, R17, 0x1, -R246 ;  /* 0x000000011111e824 */ /* 0x000fe200078e0af6 */
[----:B------:R-:W-:Y:S01]  /*9d40*/  STL [R1+0x1a1c], R10 ;  /* 0x001a1c0a01007387 */ /* 0x000fe20000100800 */
[----:B------:R-:W-:-:S03]  /*9d50*/  IMAD.HI.U32 R20, R230, R21, RZ ;  /* 0x00000015e6147227 */ /* 0x000fc600078e00ff */
[C---:B------:R-:W-:Y:S01]  /*9d60*/  ISETP.GT.U32.AND P6, PT, R246.reuse, R17, PT ;  /* 0x00000011f600720c */ /* 0x040fe20003fc4070 */
[----:B------:R-:W-:Y:S01]  /*9d70*/  @!P2 IMAD.MOV R12, RZ, RZ, -R12 ;  /* 0x000000ffff0ca224 */ /* 0x000fe200078e0a0c */
[----:B------:R-:W-:Y:S01]  /*9d80*/  @!P5 IADD3 R15, R15, -R246, RZ ;  /* 0x800000f60f0fd210 */ /* 0x000fe20007ffe0ff */
[----:B------:R-:W-:Y:S01]  /*9d90*/  IMAD.MOV R18, RZ, RZ, -R18 ;  /* 0x000000ffff127224 */ /* 0x000fe200078e0a12 */
[C---:B------:R-:W-:Y:S01]  /*9da0*/  ISETP.GT.U32.AND P2, PT, R246.reuse, R16, PT ;  /* 0x00000010f600720c */ /* 0x040fe20003f44070 */
[----:B------:R-:W-:Y:S01]  /*9db0*/  IMAD.MOV R20, RZ, RZ, -R20 ;  /* 0x000000ffff147224 */ /* 0x000fe200078e0a14 */
[C---:B------:R-:W-:Y:S01]  /*9dc0*/  ISETP.GT.U32.AND P5, PT, R246.reuse, R19, PT ;  /* 0x00000013f600720c */ /* 0x040fe20003fa4070 */
[C---:B------:R-:W-:Y:S01]  /*9dd0*/  IMAD R18, R246.reuse, R18, R25 ;  /* 0x00000012f6127224 */ /* 0x040fe200078e0219 */
[----:B------:R-:W-:Y:S01]  /*9de0*/  IABS R25, R31 ;  /* 0x0000001f00197213 */ /* 0x000fe20000000000 */
[----:B------:R-:W-:Y:S01]  /*9df0*/  IMAD R20, R246, R20, R21 ;  /* 0x00000014f6147224 */ /* 0x000fe200078e0215 */
[----:B------:R-:W-:Y:S01]  /*9e00*/  STL [R1+0x1a20], R11 ;  /* 0x001a200b01007387 */ /* 0x000fe20000100800 */
[--C-:B------:R-:W-:Y:S01]  /*9e10*/  @!P0 IMAD.IADD R14, R14, 0x1, -R246.reuse ;  /* 0x000000010e0e8824 */ /* 0x100fe200078e0af6 */
[C---:B------:R-:W-:Y:S01]  /*9e20*/  ISETP.GT.U32.AND P0, PT, R246.reuse, R18, PT ;  /* 0x00000012f600720c */ /* 0x040fe20003f04070 */
[--C-:B------:R-:W-:Y:S01]  /*9e30*/  @!P6 IMAD.IADD R17, R17, 0x1, -R246.reuse ;  /* 0x000000011111e824 */ /* 0x100fe200078e0af6 */
[----:B------:R-:W-:Y:S01]  /*9e40*/  ISETP.GT.U32.AND P6, PT, R246, R20, PT ;  /* 0x00000014f600720c */ /* 0x000fe20003fc4070 */
[----:B------:R-:W-:Y:S01]  /*9e50*/  IMAD.HI.U32 R21, R230, R23, RZ ;  /* 0x00000017e6157227 */ /* 0x000fe200078e00ff */
[----:B------:R-:W-:Y:S03]  /*9e60*/  STL [R1+0x1a24], R12 ;  /* 0x001a240c01007387 */ /* 0x000fe60000100800 */
[--C-:B------:R-:W-:Y:S01]  /*9e70*/  @!P2 IMAD.IADD R16, R16, 0x1, -R246.reuse ;  /* 0x000000011010a824 */ /* 0x100fe200078e0af6 */
[----:B------:R-:W-:Y:S01]  /*9e80*/  ISETP.GE.AND P2, PT, R22, RZ, PT ;  /* 0x000000ff1600720c */ /* 0x000fe20003f46270 */
[----:B------:R-:W-:Y:S01]  /*9e90*/  @!P5 IMAD.IADD R19, R19, 0x1, -R246 ;  /* 0x000000011313d824 */ /* 0x000fe200078e0af6 */
[----:B------:R-:W-:Y:S01]  /*9ea0*/  ISETP.GE.AND P5, PT, R26, RZ, PT ;  /* 0x000000ff1a00720c */ /* 0x000fe20003fa6270 */
[----:B------:R-:W-:Y:S01]  /*9eb0*/  @!P4 IMAD.MOV R14, RZ, RZ, -R14 ;  /* 0x000000ffff0ec224 */ /* 0x000fe200078e0a0e */
[----:B------:R-:W-:Y:S01]  /*9ec0*/  IADD3 R26, R244, 0xb9, RZ ;  /* 0x000000b9f41a7810 */ /* 0x000fe20007ffe0ff */
[----:B------:R-:W-:Y:S01]  /*9ed0*/  IMAD.HI.U32 R22, R230, R25, RZ ;  /* 0x00000019e6167227 */ /* 0x000fe200078e00ff */
[----:B------:R-:W-:-:S03]  /*9ee0*/  ISETP.GT.U32.AND P4, PT, R246, R19, PT ;  /* 0x00000013f600720c */ /* 0x000fc60003f84070 */
[----:B------:R-:W-:Y:S02]  /*9ef0*/  IMAD.MOV R21, RZ, RZ, -R21 ;  /* 0x000000ffff157224 */ /* 0x000fe400078e0a15 */
[----:B------:R-:W-:Y:S01]  /*9f00*/  @!P0 IMAD.IADD R18, R18, 0x1, -R246 ;  /* 0x0000000112128824 */ /* 0x000fe200078e0af6 */
[----:B------:R-:W-:Y:S01]  /*9f10*/  ISETP.GE.AND P0, PT, R24, RZ, PT ;  /* 0x000000ff1800720c */ /* 0x000fe20003f06270 */
[----:B------:R-:W-:Y:S01]  /*9f20*/  IMAD.MOV R22, RZ, RZ, -R22 ;  /* 0x000000ffff167224 */ /* 0x000fe200078e0a16 */
[----:B------:R-:W-:Y:S01]  /*9f30*/  IABS R24, R32 ;  /* 0x0000002000187213 */ /* 0x000fe20000000000 */
[----:B------:R-:W-:Y:S02]  /*9f40*/  IMAD R21, R246, R21, R23 ;  /* 0x00000015f6157224 */ /* 0x000fe400078e0217 */
[--C-:B------:R-:W-:Y:S02]  /*9f50*/  @!P6 IMAD.IADD R20, R20, 0x1, -R246.reuse ;  /* 0x000000011414e824 */ /* 0x100fe400078e0af6 */
[C---:B------:R-:W-:Y:S01]  /*9f60*/  IMAD R22, R246.reuse, R22, R25 ;  /* 0x00000016f6167224 */ /* 0x040fe200078e0219 */
[----:B------:R-:W-:Y:S01]  /*9f70*/  MOV R25, R24 ;  /* 0x0000001800197202 */ /* 0x000fe20000000f00 */
[----:B------:R-:W-:Y:S01]  /*9f80*/  @!P2 IMAD.MOV R15, RZ, RZ, -R15 ;  /* 0x000000ffff0fa224 */ /* 0x000fe200078e0a0f */
[C---:B------:R-:W-:Y:S01]  /*9f90*/  ISETP.GT.U32.AND P2, PT, R246.reuse, R20, PT ;  /* 0x00000014f600720c */ /* 0x040fe20003f44070 */
[----:B------:R-:W-:Y:S01]  /*9fa0*/  @!P5 IMAD.MOV R17, RZ, RZ, -R17 ;  /* 0x000000ffff11d224 */ /* 0x000fe200078e0a11 */
[C---:B------:R-:W-:Y:S01]  /*9fb0*/  ISETP.GT.U32.AND P6, PT, R246.reuse, R21, PT ;  /* 0x00000015f600720c */ /* 0x040fe20003fc4070 */
[----:B------:R-:W-:Y:S01]  /*9fc0*/  @!P4 IMAD.IADD R19, R19, 0x1, -R246 ;  /* 0x000000011313c824 */ /* 0x000fe200078e0af6 */
[----:B------:R-:W-:Y:S01]  /*9fd0*/  ISETP.GT.U32.AND P5, PT, R246, R22, PT ;  /* 0x00000016f600720c */ /* 0x000fe20003fa4070 */
[----:B------:R-:W-:Y:S01]  /*9fe0*/  IMAD.HI.U32 R23, R230, R25, RZ ;  /* 0x00000019e6177227 */ /* 0x000fe200078e00ff */
[----:B------:R-:W-:-:S02]  /*9ff0*/  ISETP.GE.AND P4, PT, R30, RZ, PT ;  /* 0x000000ff1e00720c */ /* 0x000fc40003f86270 */
[----:B------:R-:W-:Y:S01]  /*a000*/  IADD3 R24, R244, 0xb8, RZ ;  /* 0x000000b8f4187810 */ /* 0x000fe20007ffe0ff */
[----:B------:R-:W-:Y:S01]  /*a010*/  @!P3 IMAD.MOV R13, RZ, RZ, -R13 ;  /* 0x000000ffff0db224 */ /* 0x000fe200078e0a0d */
[----:B------:R-:W-:Y:S01]  /*a020*/  ISETP.GT.U32.AND P3, PT, R246, R18, PT ;  /* 0x00000012f600720c */ /* 0x000fe20003f64070 */
[----:B------:R-:W-:Y:S01]  /*a030*/  IMAD.MOV R23, RZ, RZ, -R23 ;  /* 0x000000ffff177224 */ /* 0x000fe200078e0a17 */
[----:B------:R-:W-:Y:S01]  /*a040*/  IABS R30, R37 ;  /* 0x00000025001e7213 */ /* 0x000fe20000000000 */
[----:B------:R-:W-:Y:S01]  /*a050*/  @!P0 IMAD.MOV R16, RZ, RZ, -R16 ;  /* 0x000000ffff108224 */ /* 0x000fe200078e0a10 */
[----:B------:R-:W-:Y:S01]  /*a060*/  ISETP.GE.AND P0, PT, R28, RZ, PT ;  /* 0x000000ff1c00720c */ /* 0x000fe20003f06270 */
[--C-:B------:R-:W-:Y:S01]  /*a070*/  @!P2 IMAD.IADD R20, R20, 0x1, -R246.reuse ;  /* 0x000000011414a824 */ /* 0x100fe200078e0af6 */
[----:B------:R-:W-:Y:S01]  /*a080*/  ISETP.GE.AND P2, PT, R27, RZ, PT ;  /* 0x000000ff1b00720c */ /* 0x000fe20003f46270 */
[--C-:B------:R-:W-:Y:S01]  /*a090*/  @!P6 IMAD.IADD R21, R21, 0x1, -R246.reuse ;  /* 0x000000011515e824 */ /* 0x100fe200078e0af6 */
[----:B------:R-:W-:Y:S01]  /*a0a0*/  IABS R27, R24 ;  /* 0x00000018001b7213 */ /* 0x000fe20000000000 */
[----:B------:R-:W-:Y:S01]  /*a0b0*/  IMAD R23, R246, R23, R25 ;  /* 0x00000017f6177224 */ /* 0x000fe200078e0219 */
[----:B------:R-:W-:Y:S01]  /*a0c0*/  ISETP.GE.AND P6, PT, R31, RZ, PT ;  /* 0x000000ff1f00720c */ /* 0x000fe20003fc6270 */
[----:B------:R-:W-:Y:S01]  /*a0d0*/  @!P5 IMAD.IADD R22, R22, 0x1, -R246 ;  /* 0x000000011616d824 */ /* 0x000fe200078e0af6 */
[C---:B------:R-:W-:Y:S01]  /*a0e0*/  ISETP.GT.U32.AND P5, PT, R246.reuse, R21, PT ;  /* 0x00000015f600720c */ /* 0x040fe20003fa4070 */
[----:B------:R-:W-:Y:S01]  /*a0f0*/  @!P4 IMAD.MOV R20, RZ, RZ, -R20 ;  /* 0x000000ffff14c224 */ /* 0x000fe200078e0a14 */
[----:B------:R-:W-:Y:S01]  /*a100*/  ISETP.GT.U32.AND P4, PT, R246, R23, PT ;  /* 0x00000017f600720c */ /* 0x000fe20003f84070 */
[----:B------:R-:W-:Y:S01]  /*a110*/  STL [R1+0x1a28], R13 ;  /* 0x001a280d01007387 */ /* 0x000fe20000100800 */
[----:B------:R-:W-:Y:S01]  /*a120*/  @!P3 IADD3 R18, R18, -R246, RZ ;  /* 0x800000f61212b210 */ /* 0x000fe20007ffe0ff */
[----:B------:R-:W-:Y:S01]  /*a130*/  IMAD.MOV.U32 R252, RZ, RZ, R183 ;  /* 0x000000fffffc7224 */ /* 0x000fe200078e00b7 */
[----:B------:R-:W-:Y:S01]  /*a140*/  ISETP.GE.AND P3, PT, R29, RZ, PT ;  /* 0x000000ff1d00720c */ /* 0x000fe20003f66270 */
[----:B------:R1:W-:Y:S01]  /*a150*/  STL [R1+0x1a2c], R14 ;  /* 0x001a2c0e01007387 */ /* 0x0003e20000100800 */
[----:B------:R-:W-:Y:S01]  /*a160*/  IABS R29, R26 ;  /* 0x0000001a001d7213 */ /* 0x000fe20000000000 */
[----:B------:R-:W-:Y:S01]  /*a170*/  @!P0 IMAD.MOV R18, RZ, RZ, -R18 ;  /* 0x000000ffff128224 */ /* 0x000fe200078e0a12 */
[----:B------:R-:W-:Y:S01]  /*a180*/  ISETP.GT.U32.AND P0, PT, R246, R22, PT ;  /* 0x00000016f600720c */ /* 0x000fe20003f04070 */
[----:B------:R-:W-:Y:S01]  /*a190*/  STL [R1+0x1a30], R15 ;  /* 0x001a300f01007387 */ /* 0x000fe20000100800 */
[----:B------:R-:W-:Y:S01]  /*a1a0*/  IADD3 R28, R244, 0xba, RZ ;  /* 0x000000baf41c7810 */ /* 0x000fe20007ffe0ff */
[--C-:B------:R-:W-:Y:S01]  /*a1b0*/  @!P5 IMAD.IADD R21, R21, 0x1, -R246.reuse ;  /* 0x000000011515d824 */ /* 0x100fe200078e0af6 */
[----:B------:R-:W-:Y:S01]  /*a1c0*/  ISETP.GE.AND P5, PT, R24, RZ, PT ;  /* 0x000000ff1800720c */ /* 0x000fe20003fa6270 */
[----:B------:R-:W-:Y:S01]  /*a1d0*/  @!P4 IMAD.IADD R23, R23, 0x1, -R246 ;  /* 0x000000011717c824 */ /* 0x000fe200078e0af6 */
[----:B------:R-:W-:Y:S01]  /*a1e0*/  IABS R31, R34 ;  /* 0x00000022001f7213 */ /* 0x000fe20000000000 */
[----:B------:R-:W-:Y:S01]  /*a1f0*/  IMAD.HI.U32 R24, R230, R27, RZ ;  /* 0x0000001be6187227 */ /* 0x000fe200078e00ff */
[----:B------:R-:W-:Y:S01]  /*a200*/  @!P2 IADD3 R21, -R21, RZ, RZ ;  /* 0x000000ff1515a210 */ /* 0x000fe20007ffe1ff */
[----:B------:R-:W-:Y:S01]  /*a210*/  STL [R1+0x1a34], R16 ;  /* 0x001a341001007387 */ /* 0x000fe20000100800 */
[----:B------:R-:W-:Y:S01]  /*a220*/  ISETP.GT.U32.AND P4, PT, R246, R23, PT ;  /* 0x00000017f600720c */ /* 0x000fe20003f84070 */
[----:B------:R-:W-:Y:S01]  /*a230*/  IMAD.HI.U32 R25, R230, R29, RZ ;  /* 0x0000001de6197227 */ /* 0x000fe200078e00ff */
[----:B------:R-:W-:Y:S01]  /*a240*/  @!P3 IADD3 R19, -R19, RZ, RZ ;  /* 0x000000ff1313b210 */ /* 0x000fe20007ffe1ff */
[----:B------:R-:W-:Y:S01]  /*a250*/  STL [R1+0x1a38], R17 ;  /* 0x001a381101007387 */ /* 0x000fe20000100800 */
[----:B------:R-:W-:Y:S01]  /*a260*/  ISETP.GE.AND P3, PT, R32, RZ, PT ;  /* 0x000000ff2000720c */ /* 0x000fe20003f66270 */
[----:B------:R-:W-:Y:S01]  /*a270*/  IMAD.MOV R24, RZ, RZ, -R24 ;  /* 0x000000ffff187224 */ /* 0x000fe200078e0a18 */
[----:B------:R-:W-:Y:S01]  /*a280*/  IADD3 R32, R244, 0xbb, RZ ;  /* 0x000000bbf4207810 */ /* 0x000fe20007ffe0ff */
[----:B------:R-:W-:Y:S01]  /*a290*/  @!P0 IMAD.IADD R22, R22, 0x1, -R246 ;  /* 0x0000000116168824 */ /* 0x000fe200078e0af6 */
[----:B------:R-:W-:Y:S01]  /*a2a0*/  ISETP.GE.AND P0, PT, R26, RZ, PT ;  /* 0x000000ff1a00720c */ /* 0x000fe20003f06270 */
[----:B------:R-:W-:Y:S01]  /*a2b0*/  IMAD.MOV R25, RZ, RZ, -R25 ;  /* 0x000000ffff197224 */ /* 0x000fe200078e0a19 */
[----:B------:R-:W-:Y:S01]  /*a2c0*/  IABS R26, R28 ;  /* 0x0000001c001a7213 */ /* 0x000fe20000000000 */
[----:B------:R-:W-:Y:S01]  /*a2d0*/  IMAD R24, R246, R24, R27 ;  /* 0x00000018f6187224 */ /* 0x000fe200078e021b */
[----:B------:R-:W-:Y:S01]  /*a2e0*/  ISETP.GE.AND P2, PT, R28, RZ, PT ;  /* 0x000000ff1c00720c */ /* 0x000fe20003f46270 */
[C---:B------:R-:W-:Y:S01]  /*a2f0*/  IMAD R25, R246.reuse, R25, R29 ;  /* 0x00000019f6197224 */ /* 0x040fe200078e021d */
[----:B------:R-:W-:Y:S01]  /*a300*/  IABS R29, R32 ;  /* 0x00000020001d7213 */ /* 0x000fe20000000000 */
[----:B------:R-:W-:Y:S01]  /*a310*/  @!P6 IMAD.MOV R22, RZ, RZ, -R22 ;  /* 0x000000ffff16e224 */ /* 0x000fe200078e0a16 */
[C---:B------:R-:W-:Y:S01]  /*a320*/  ISETP.GT.U32.AND P6, PT, R246.reuse, R24, PT ;  /* 0x00000018f600720c */ /* 0x040fe20003fc4070 */
[----:B------:R-:W-:Y:S01]  /*a330*/  @!P4 IMAD.IADD R23, R23, 0x1, -R246 ;  /* 0x000000011717c824 */ /* 0x000fe200078e0af6 */
[----:B------:R-:W-:Y:S01]  /*a340*/  ISETP.GT.U32.AND P4, PT, R246, R25, PT ;  /* 0x00000019f600720c */ /* 0x000fe20003f84070 */
[----:B------:R-:W-:Y:S01]  /*a350*/  IMAD.MOV.U32 R27, RZ, RZ, R26 ;  /* 0x000000ffff1b7224 */ /* 0x000fe200078e001a */
[----:B------:R-:W-:Y:S01]  /*a360*/  STL [R1+0x1a3c], R18 ;  /* 0x001a3c1201007387 */ /* 0x000fe20000100800 */
[----:B------:R-:W-:Y:S01]  /*a370*/  IMAD.HI.U32 R28, R230, R31, RZ ;  /* 0x0000001fe61c7227 */ /* 0x000fe200078e00ff */
[----:B------:R-:W-:-:S02]  /*a380*/  @!P3 IADD3 R23, -R23, RZ, RZ ;  /* 0x000000ff1717b210 */ /* 0x000fc40007ffe1ff */
[----:B------:R-:W-:Y:S01]  /*a390*/  STL [R1+0x1a40], R19 ;  /* 0x001a401301007387 */ /* 0x000fe20000100800 */
[----:B------:R-:W-:Y:S01]  /*a3a0*/  IMAD.HI.U32 R26, R230, R27, RZ ;  /* 0x0000001be61a7227 */ /* 0x000fe200078e00ff */
[----:B------:R-:W-:Y:S02]  /*a3b0*/  IADD3 R183, R244, 0x1d6, RZ ;  /* 0x000001d6f4b77810 */ /* 0x000fe40007ffe0ff */
[----:B------:R-:W-:Y:S01]  /*a3c0*/  STL [R1+0x1a44], R20 ;  /* 0x001a441401007387 */ /* 0x000fe20000100800 */
[----:B------:R-:W-:Y:S01]  /*a3d0*/  IMAD.MOV R26, RZ, RZ, -R26 ;  /* 0x000000ffff1a7224 */ /* 0x000fe200078e0a1a */
[----:B------:R-:W-:Y:S01]  /*a3e0*/  IABS R187, R183 ;  /* 0x000000b700bb7213 */ /* 0x000fe20000000000 */
[--C-:B------:R-:W-:Y:S01]  /*a3f0*/  @!P6 IMAD.IADD R24, R24, 0x1, -R246.reuse ;  /* 0x000000011818e824 */ /* 0x100fe200078e0af6 */
[----:B------:R-:W-:Y:S01]  /*a400*/  STL [R1+0x1a48], R21 ;  /* 0x001a481501007387 */ /* 0x000fe20000100800 */
[C---:B------:R-:W-:Y:S01]  /*a410*/  IMAD R26, R246.reuse, R26, R27 ;  /* 0x0000001af61a7224 */ /* 0x040fe200078e021b */
[----:B-1----:R-:W-:Y:S01]  /*a420*/  MOV R14, R234 ;  /* 0x000000ea000e7202 */ /* 0x002fe20000000f00 */
[----:B------:R-:W-:Y:S01]  /*a430*/  @!P4 IMAD.IADD R25, R25, 0x1, -R246 ;  /* 0x000000011919c824 */ /* 0x000fe200078e0af6 */
[----:B------:R-:W-:Y:S01]  /*a440*/  ISETP.GT.U32.AND P6, PT, R246, R24, PT ;  /* 0x00000018f600720c */ /* 0x000fe20003fc4070 */
[----:B------:R-:W-:Y:S01]  /*a450*/  IMAD.HI.U32 R27, R230, R29, RZ ;  /* 0x0000001de61b7227 */ /* 0x000fe200078e00ff */
[C---:B------:R-:W-:Y:S01]  /*a460*/  ISETP.GT.U32.AND P3, PT, R246.reuse, R26, PT ;  /* 0x0000001af600720c */ /* 0x040fe20003f64070 */
[----:B------:R1:W-:Y:S01]  /*a470*/  STL [R1+0x1a4c], R22 ;  /* 0x001a4c1601007387 */ /* 0x0003e20000100800 */
[----:B------:R-:W-:Y:S01]  /*a480*/  ISETP.GT.U32.AND P4, PT, R246, R25, PT ;  /* 0x00000019f600720c */ /* 0x000fe20003f84070 */
[----:B------:R-:W-:-:S02]  /*a490*/  IMAD.MOV R27, RZ, RZ, -R27 ;  /* 0x000000ffff1b7224 */ /* 0x000fc400078e0a1b */
[----:B------:R-:W-:Y:S01]  /*a4a0*/  IMAD.MOV R28, RZ, RZ, -R28 ;  /* 0x000000ffff1c7224 */ /* 0x000fe200078e0a1c */
[----:B------:R2:W-:Y:S01]  /*a4b0*/  STL [R1+0x1a50], R23 ;  /* 0x001a501701007387 */ /* 0x0005e20000100800 */
[C---:B------:R-:W-:Y:S02]  /*a4c0*/  IMAD R27, R246.reuse, R27, R29 ;  /* 0x0000001bf61b7224 */ /* 0x040fe400078e021d */
[----:B------:R-:W-:Y:S02]  /*a4d0*/  IMAD R28, R246, R28, R31 ;  /* 0x0000001cf61c7224 */ /* 0x000fe400078e021f */
[----:B------:R-:W-:Y:S01]  /*a4e0*/  @!P6 IMAD.IADD R24, R24, 0x1, -R246 ;  /* 0x000000011818e824 */ /* 0x000fe200078e0af6 */
[----:B------:R-:W-:Y:S01]  /*a4f0*/  ISETP.GT.U32.AND P6, PT, R246, R27, PT ;  /* 0x0000001bf600720c */ /* 0x000fe20003fc4070 */
[----:B------:R-:W-:Y:S01]  /*a500*/  IMAD.HI.U32 R29, R230, R33, RZ ;  /* 0x00000021e61d7227 */ /* 0x000fe200078e00ff */
[----:B-1----:R-:W-:Y:S02]  /*a510*/  SHF.R.U32.HI R22, RZ, 0x6, R226 ;  /* 0x00000006ff167819 */ /* 0x002fe400000116e2 */
[----:B------:R-:W-:Y:S01]  /*a520*/  @!P4 IADD3 R25, R25, -R246, RZ ;  /* 0x800000f61919c210 */ /* 0x000fe20007ffe0ff */
[----:B------:R-:W-:Y:S01]  /*a530*/  @!P3 IMAD.IADD R26, R26, 0x1, -R246 ;  /* 0x000000011a1ab824 */ /* 0x000fe200078e0af6 */
[----:B------:R-:W-:Y:S01]  /*a540*/  ISETP.GT.U32.AND P4, PT, R246, R28, PT ;  /* 0x0000001cf600720c */ /* 0x000fe20003f84070 */
[----:B------:R-:W-:Y:S01]  /*a550*/  IMAD.MOV R29, RZ, RZ, -R29 ;  /* 0x000000ffff1d7224 */ /* 0x000fe200078e0a1d */
[----:B------:R-:W-:Y:S01]  /*a560*/  SGXT.U32 R22, R22, 0x1 ;  /* 0x000000011616781a */ /* 0x000fe20000000000 */
[----:B------:R-:W-:Y:S01]  /*a570*/  @!P5 IMAD.MOV R24, RZ, RZ, -R24 ;  /* 0x000000ffff18d224 */ /* 0x000fe200078e0a18 */
[C---:B------:R-:W-:Y:S01]  /*a580*/  ISETP.GT.U32.AND P3, PT, R246.reuse, R26, PT ;  /* 0x0000001af600720c */ /* 0x040fe20003f64070 */
[----:B------:R-:W-:Y:S01]  /*a590*/  IMAD R29, R246, R29, R33 ;  /* 0x0000001df61d7224 */ /* 0x000fe200078e0221 */
[----:B------:R-:W-:Y:S01]  /*a5a0*/  LOP3.LUT R19, R22, 0x4, RZ, 0xfc, !PT ;  /* 0x0000000416137812 */ /* 0x000fe200078efcff */
[----:B------:R-:W-:Y:S01]  /*a5b0*/  @!P6 IMAD.IADD R27, R27, 0x1, -R246 ;  /* 0x000000011b1be824 */ /* 0x000fe200078e0af6 */
[----:B------:R-:W-:Y:S01]  /*a5c0*/  STL [R1+0x1a54], R24 ;  /* 0x001a541801007387 */ /* 0x000fe20000100800 */
[----:B------:R-:W-:Y:S01]  /*a5d0*/  IMAD.MOV.U32 R33, RZ, RZ, R30 ;  /* 0x000000ffff217224 */ /* 0x000fe200078e001e */
[----:B------:R-:W-:Y:S01]  /*a5e0*/  ISETP.GT.U32.AND P5, PT, R246, R29, PT ;  /* 0x0000001df600720c */ /* 0x000fe20003fa4070 */
[----:B------:R-:W-:Y:S01]  /*a5f0*/  IMAD.HI.U32 R31, R230, R35, RZ ;  /* 0x00000023e61f7227 */ /* 0x000fe200078e00ff */
[----:B------:R-:W-:-:S02]  /*a600*/  ISETP.GT.U32.AND P6, PT, R246, R27, PT ;  /* 0x0000001bf600720c */ /* 0x000fc40003fc4070 */
[----:B------:R-:W-:Y:S01]  /*a610*/  LOP3.LUT R21, R22, 0x8, RZ, 0xfc, !PT ;  /* 0x0000000816157812 */ /* 0x000fe200078efcff */
[--C-:B------:R-:W-:Y:S01]  /*a620*/  @!P4 IMAD.IADD R28, R28, 0x1, -R246.reuse ;  /* 0x000000011c1cc824 */ /* 0x100fe200078e0af6 */
[----:B------:R-:W-:Y:S01]  /*a630*/  IADD3 R31, -R31, RZ, RZ ;  /* 0x000000ff1f1f7210 */ /* 0x000fe20007ffe1ff */
[----:B------:R-:W-:Y:S01]  /*a640*/  IMAD.HI.U32 R30, R230, R33, RZ ;  /* 0x00000021e61e7227 */ /* 0x000fe200078e00ff */
[----:B--2---:R-:W-:Y:S02]  /*a650*/  LOP3.LUT R23, R22, 0xc, RZ, 0xfc, !PT ;  /* 0x0000000c16177812 */ /* 0x004fe400078efcff */
[----:B------:R-:W-:Y:S01]  /*a660*/  ISETP.GT.U32.AND P4, PT, R246, R28, PT ;  /* 0x0000001cf600720c */ /* 0x000fe20003f84070 */
[----:B------:R-:W-:Y:S01]  /*a670*/  @!P3 IMAD.IADD R26, R26, 0x1, -R246 ;  /* 0x000000011a1ab824 */ /* 0x000fe200078e0af6 */
[----:B------:R-:W-:Y:S01]  /*a680*/  ISETP.GE.AND P3, PT, R34, RZ, PT ;  /* 0x000000ff2200720c */ /* 0x000fe20003f66270 */
[----:B------:R-:W-:Y:S01]  /*a690*/  IMAD.MOV R30, RZ, RZ, -R30 ;  /* 0x000000ffff1e7224 */ /* 0x000fe200078e0a1e */
[----:B------:R-:W-:Y:S01]  /*a6a0*/  IADD3 R34, R244, 0xc0, RZ ;  /* 0x000000c0f4227810 */ /* 0x000fe20007ffe0ff */
[----:B------:R-:W-:Y:S01]  /*a6b0*/  @!P0 IMAD.MOV R25, RZ, RZ, -R25 ;  /* 0x000000ffff198224 */ /* 0x000fe200078e0a19 */
[----:B------:R-:W-:Y:S01]  /*a6c0*/  ISETP.GE.AND P0, PT, R32, RZ, PT ;  /* 0x000000ff2000720c */ /* 0x000fe20003f06270 */
[----:B------:R-:W-:Y:S01]  /*a6d0*/  @!P5 IMAD.IADD R29, R29, 0x1, -R246 ;  /* 0x000000011d1dd824 */ /* 0x000fe200078e0af6 */
[----:B------:R-:W-:Y:S01]  /*a6e0*/  IABS R32, R34 ;  /* 0x0000002200207213 */ /* 0x000fe20000000000 */
[C---:B------:R-:W-:Y:S01]  /*a6f0*/  IMAD R30, R246.reuse, R30, R33 ;  /* 0x0000001ef61e7224 */ /* 0x040fe200078e0221 */
[----:B------:R-:W-:Y:S01]  /*a700*/  STL [R1+0x1a58], R25 ;  /* 0x001a581901007387 */ /* 0x000fe20000100800 */
[C---:B------:R-:W-:Y:S01]  /*a710*/  IMAD R31, R246.reuse, R31, R35 ;  /* 0x0000001ff61f7224 */ /* 0x040fe200078e0223 */
[----:B------:R-:W-:Y:S01]  /*a720*/  ISETP.GT.U32.AND P5, PT, R246, R29, PT ;  /* 0x0000001df600720c */ /* 0x000fe20003fa4070 */
[----:B------:R-:W-:-:S02]  /*a730*/  IMAD.MOV.U32 R33, RZ, RZ, R32 ;  /* 0x000000ffff217224 */ /* 0x000fc400078e0020 */
[----:B------:R-:W-:Y:S01]  /*a740*/  @!P6 IMAD.IADD R27, R27, 0x1, -R246 ;  /* 0x000000011b1be824 */ /* 0x000fe200078e0af6 */
[----:B------:R-:W-:Y:S01]  /*a750*/  ISETP.GT.U32.AND P6, PT, R246, R30, PT ;  /* 0x0000001ef600720c */ /* 0x000fe20003fc4070 */
[----:B------:R-:W-:-:S04]  /*a760*/  IMAD.HI.U32 R32, R230, R33, RZ ;  /* 0x00000021e6207227 */ /* 0x000fc800078e00ff */
[----:B------:R-:W-:Y:S01]  /*a770*/  @!P2 IMAD.MOV R26, RZ, RZ, -R26 ;  /* 0x000000ffff1aa224 */ /* 0x000fe200078e0a1a */
[----:B------:R-:W-:Y:S01]  /*a780*/  ISETP.GT.U32.AND P2, PT, R246, R31, PT ;  /* 0x0000001ff600720c */ /* 0x000fe20003f44070 */
[--C-:B------:R-:W-:Y:S01]  /*a790*/  @!P4 IMAD.IADD R28, R28, 0x1, -R246.reuse ;  /* 0x000000011c1cc824 */ /* 0x100fe200078e0af6 */
[----:B------:R-:W-:Y:S01]  /*a7a0*/  ISETP.GE.AND P4, PT, R36, RZ, PT ;  /* 0x000000ff2400720c */ /* 0x000fe20003f86270 */
[--C-:B------:R-:W-:Y:S01]  /*a7b0*/  @!P5 IMAD.IADD R29, R29, 0x1, -R246.reuse ;  /* 0x000000011d1dd824 */ /* 0x100fe200078e0af6 */
[----:B------:R-:W-:Y:S01]  /*a7c0*/  IADD3 R32, -R32, RZ, RZ ;  /* 0x000000ff20207210 */ /* 0x000fe20007ffe1ff */
[----:B------:R-:W-:Y:S01]  /*a7d0*/  @!P0 IMAD.MOV R27, RZ, RZ, -R27 ;  /* 0x000000ffff1b8224 */ /* 0x000fe200078e0a1b */
[----:B------:R-:W-:Y:S01]  /*a7e0*/  ISETP.GE.AND P0, PT, R37, RZ, PT ;  /* 0x000000ff2500720c */ /* 0x000fe20003f06270 */
[----:B------:R-:W-:Y:S01]  /*a7f0*/  @!P6 IMAD.IADD R30, R30, 0x1, -R246 ;  /* 0x000000011e1ee824 */ /* 0x000fe200078e0af6 */
[----:B------:R-:W-:Y:S01]  /*a800*/  ISETP.GE.AND P5, PT, R38, RZ, PT ;  /* 0x000000ff2600720c */ /* 0x000fe20003fa6270 */
[----:B------:R-:W-:Y:S01]  /*a810*/  IMAD R32, R246, R32, R33 ;  /* 0x00000020f6207224 */ /* 0x000fe200078e0221 */
[----:B------:R-:W-:Y:S01]  /*a820*/  IADD3 R33, R244, 0xc1, RZ ;  /* 0x000000c1f4217810 */ /* 0x000fe20007ffe0ff */
[----:B------:R-:W-:Y:S01]  /*a830*/  @!P3 IMAD.MOV R28, RZ, RZ, -R28 ;  /* 0x000000ffff1cb224 */ /* 0x000fe200078e0a1c */
[----:B------:R-:W-:Y:S01]  /*a840*/  ISETP.GT.U32.AND P6, PT, R246, R30, PT ;  /* 0x0000001ef600720c */ /* 0x000fe20003fc4070 */
[----:B------:R-:W-:Y:S01]  /*a850*/  @!P2 IMAD.IADD R31, R31, 0x1, -R246 ;  /* 0x000000011f1fa824 */ /* 0x000fe200078e0af6 */
[----:B------:R-:W-:Y:S01]  /*a860*/  ISETP.GE.AND P3, PT, R34, RZ, PT ;  /* 0x000000ff2200720c */ /* 0x000fe20003f66270 */
[----:B------:R-:W-:Y:S01]  /*a870*/  @!P4 IMAD.MOV R29, RZ, RZ, -R29 ;  /* 0x000000ffff1dc224 */ /* 0x000fe200078e0a1d */
[----:B------:R-:W-:Y:S01]  /*a880*/  ISETP.GT.U32.AND P4, PT, R246, R32, PT ;  /* 0x00000020f600720c */ /* 0x000fe20003f84070 */
[----:B------:R-:W-:Y:S01]  /*a890*/  IMAD.HI.U32 R38, R230, R43, RZ ;  /* 0x0000002be6267227 */ /* 0x000fe200078e00ff */
[----:B------:R-:W-:Y:S01]  /*a8a0*/  ISETP.GT.U32.AND P2, PT, R246, R31, PT ;  /* 0x0000001ff600720c */ /* 0x000fe20003f44070 */
[----:B------:R-:W-:Y:S01]  /*a8b0*/  STL [R1+0x1a5c], R26 ;  /* 0x001a5c1a01007387 */ /* 0x000fe20000100800 */
[----:B------:R-:W-:Y:S01]  /*a8c0*/  IADD3 R34, R244, 0xc2, RZ ;  /* 0x000000c2f4227810 */ /* 0x000fe20007ffe0ff */
[----:B------:R-:W-:Y:S01]  /*a8d0*/  IMAD.MOV R38, RZ, RZ, -R38 ;  /* 0x000000ffff267224 */ /* 0x000fe200078e0a26 */
[----:B------:R-:W-:Y:S01]  /*a8e0*/  IABS R37, R33 ;  /* 0x0000002100257213 */ /* 0x000fe20000000000 */
[----:B------:R-:W-:Y:S01]  /*a8f0*/  STL [R1+0x1a60], R27 ;  /* 0x001a601b01007387 */ /* 0x000fe20000100800 */
[----:B------:R-:W-:Y:S01]  /*a900*/  IABS R39, R34 ;  /* 0x0000002200277213 */ /* 0x000fe20000000000 */
[--C-:B------:R-:W-:Y:S01]  /*a910*/  @!P6 IMAD.IADD R30, R30, 0x1, -R246.reuse ;  /* 0x000000011e1ee824 */ /* 0x100fe200078e0af6 */
[----:B------:R-:W-:Y:S01]  /*a920*/  ISETP.GE.AND P6, PT, R33, RZ, PT ;  /* 0x000000ff2100720c */ /* 0x000fe20003fc6270 */
[----:B------:R-:W-:Y:S01]  /*a930*/  IMAD.HI.U32 R33, R230, R37, RZ ;  /* 0x00000025e6217227 */ /* 0x000fe200078e00ff */
[----:B------:R-:W-:Y:S01]  /*a940*/  IADD3 R36, R244, 0xc3, RZ ;  /* 0x000000c3f4247810 */ /* 0x000fe20007ffe0ff */
[----:B------:R-:W-:Y:S02]  /*a950*/  STL [R1+0x1a64], R28 ;  /* 0x001a641c01007387 */ /* 0x000fe40000100800 */
[----:B------:R-:W-:Y:S01]  /*a960*/  @!P4 IMAD.IADD R32, R32, 0x1, -R246 ;  /* 0x000000012020c824 */ /* 0x000fe200078e0af6 */
[----:B------:R-:W-:Y:S01]  /*a970*/  @!P2 IADD3 R31, R31, -R246, RZ ;  /* 0x800000f61f1fa210 */ /* 0x000fe20007ffe0ff */
[----:B------:R-:W-:Y:S01]  /*a980*/  @!P0 IMAD.MOV R30, RZ, RZ, -R30 ;  /* 0x000000ffff1e8224 */ /* 0x000fe200078e0a1e */
[----:B------:R-:W-:Y:S01]  /*a990*/  ISETP.GE.AND P2, PT, R34, RZ, PT ;  /* 0x000000ff2200720c */ /* 0x000fe20003f46270 */
[----:B------:R-:W-:Y:S01]  /*a9a0*/  IMAD.HI.U32 R34, R230, R39, RZ ;  /* 0x00000027e6227227 */ /* 0x000fe200078e00ff */
[----:B------:R-:W-:-:S02]  /*a9b0*/  ISETP.GT.U32.AND P0, PT, R246, R32, PT ;  /* 0x00000020f600720c */ /* 0x000fc40003f04070 */
[----:B------:R-:W-:Y:S01]  /*a9c0*/  IABS R41, R36 ;  /* 0x0000002400297213 */ /* 0x000fe20000000000 */
[----:B------:R-:W-:Y:S01]  /*a9d0*/  IMAD.MOV R33, RZ, RZ, -R33 ;  /* 0x000000ffff217224 */ /* 0x000fe200078e0a21 */
[----:B------:R-:W-:Y:S01]  /*a9e0*/  ISETP.GE.AND P4, PT, R36, RZ, PT ;  /* 0x000000ff2400720c */ /* 0x000fe20003f86270 */
[----:B------:R-:W-:Y:S02]  /*a9f0*/  IMAD.MOV R34, RZ, RZ, -R34 ;  /* 0x000000ffff227224 */ /* 0x000fe400078e0a22 */
[C---:B------:R-:W-:Y:S01]  /*aa00*/  IMAD R33, R246.reuse, R33, R37 ;  /* 0x00000021f6217224 */ /* 0x040fe200078e0225 */
[----:B------:R-:W-:Y:S01]  /*aa10*/  IABS R37, R42 ;  /* 0x0000002a00257213 */ /* 0x000fe20000000000 */
[C---:B------:R-:W-:Y:S02]  /*aa20*/  IMAD R34, R246.reuse, R34, R39 ;  /* 0x00000022f6227224 */ /* 0x040fe400078e0227 */
[----:B------:R-:W-:Y:S01]  /*aa30*/  @!P5 IMAD.MOV R31, RZ, RZ, -R31 ;  /* 0x000000ffff1fd224 */ /* 0x000fe200078e0a1f */
[----:B------:R-:W-:Y:S01]  /*aa40*/  ISETP.GT.U32.AND P5, PT, R246, R33, PT ;  /* 0x00000021f600720c */ /* 0x000fe20003fa4070 */
[----:B------:R-:W-:Y:S01]  /*aa50*/  IMAD.HI.U32 R35, R230, R41, RZ ;  /* 0x00000029e6237227 */ /* 0x000fe200078e00ff */
[----:B------:R-:W-:-:S02]  /*aa60*/  @!P0 IADD3 R32, R32, -R246, RZ ;  /* 0x800000f620208210 */ /* 0x000fc40007ffe0ff */
[----:B------:R-:W-:Y:S01]  /*aa70*/  ISETP.GT.U32.AND P0, PT, R246, R34, PT ;  /* 0x00000022f600720c */ /* 0x000fe20003f04070 */
[----:B------:R-:W-:Y:S02]  /*aa80*/  IMAD.MOV R35, RZ, RZ, -R35 ;  /* 0x000000ffff237224 */ /* 0x000fe400078e0a23 */
[----:B------:R-:W-:-:S04]  /*aa90*/  IMAD.HI.U32 R36, R230, R37, RZ ;  /* 0x00000025e6247227 */ /* 0x000fc800078e00ff */
[C---:B------:R-:W-:Y:S01]  /*aaa0*/  IMAD R35, R246.reuse, R35, R41 ;  /* 0x00000023f6237224 */ /* 0x040fe200078e0229 */
[----:B------:R-:W-:Y:S01]  /*aab0*/  IABS R41, R49 ;  /* 0x0000003100297213 */ /* 0x000fe20000000000 */
[----:B------:R-:W-:Y:S02]  /*aac0*/  @!P5 IMAD.IADD R33, R33, 0x1, -R246 ;  /* 0x000000012121d824 */ /* 0x000fe400078e0af6 */
[----:B------:R-:W-:Y:S01]  /*aad0*/  IMAD.MOV R36, RZ, RZ, -R36 ;  /* 0x000000ffff247224 */ /* 0x000fe200078e0a24 */
[----:B------:R-:W-:Y:S01]  /*aae0*/  ISETP.GT.U32.AND P5, PT, R246, R35, PT ;  /* 0x00000023f600720c */ /* 0x000fe20003fa4070 */
[----:B------:R-:W-:Y:S01]  /*aaf0*/  @!P0 IMAD.IADD R34, R34, 0x1, -R246 ;  /* 0x0000000122228824 */ /* 0x000fe200078e0af6 */
[C---:B------:R-:W-:Y:S01]  /*ab00*/  ISETP.GT.U32.AND P0, PT, R246.reuse, R33, PT ;  /* 0x00000021f600720c */ /* 0x040fe20003f04070 */
[----:B------:R-:W-:Y:S02]  /*ab10*/  IMAD R36, R246, R36, R37 ;  /* 0x00000024f6247224 */ /* 0x000fe400078e0225 */
[----:B------:R-:W-:-:S04]  /*ab20*/  IMAD.HI.U32 R37, R230, R41, RZ ;  /* 0x00000029e6257227 */ /* 0x000fc800078e00ff */
[----:B------:R-:W-:Y:S02]  /*ab30*/  IMAD.MOV R37, RZ, RZ, -R37 ;  /* 0x000000ffff257224 */ /* 0x000fe400078e0a25 */
[----:B------:R-:W-:-:S04]  /*ab40*/  IMAD.HI.U32 R39, R230, R45, RZ ;  /* 0x0000002de6277227 */ /* 0x000fc800078e00ff */
[----:B------:R-:W-:Y:S01]  /*ab50*/  @!P0 IADD3 R33, R33, -R246, RZ ;  /* 0x800000f621218210 */ /* 0x000fe20007ffe0ff */
[C---:B------:R-:W-:Y:S01]  /*ab60*/  IMAD R37, R246.reuse, R37, R41 ;  /* 0x00000025f6257224 */ /* 0x040fe200078e0229 */
[C---:B------:R-:W-:Y:S01]  /*ab70*/  ISETP.GT.U32.AND P0, PT, R246.reuse, R36, PT ;  /* 0x00000024f600720c */ /* 0x040fe20003f04070 */
[----:B------:R-:W-:Y:S01]  /*ab80*/  @!P5 IMAD.IADD R35, R35, 0x1, -R246 ;  /* 0x000000012323d824 */ /* 0x000fe200078e0af6 */
[C---:B------:R-:W-:Y:S01]  /*ab90*/  ISETP.GT.U32.AND P5, PT, R246.reuse, R34, PT ;  /* 0x00000022f600720c */ /* 0x040fe20003fa4070 */
[----:B------:R-:W-:Y:S01]  /*aba0*/  @!P6 IMAD.MOV R33, RZ, RZ, -R33 ;  /* 0x000000ffff21e224 */ /* 0x000fe200078e0a21 */
[C---:B------:R-:W-:Y:S01]  /*abb0*/  ISETP.GT.U32.AND P6, PT, R246.reuse, R37, PT ;  /* 0x00000025f600720c */ /* 0x040fe20003fc4070 */
[C---:B------:R-:W-:Y:S01]  /*abc0*/  IMAD R38, R246.reuse, R38, R43 ;  /* 0x00000026f6267224 */ /* 0x040fe200078e022b */
[----:B------:R-:W-:Y:S01]  /*abd0*/  IABS R43, R52 ;  /* 0x00000034002b7213 */ /* 0x000fe20000000000 */
[----:B------:R-:W-:Y:S02]  /*abe0*/  IMAD.MOV R39, RZ, RZ, -R39 ;  /* 0x000000ffff277224 */ /* 0x000fe400078e0a27 */
[----:B------:R-:W-:Y:S01]  /*abf0*/  @!P3 IMAD.MOV R32, RZ, RZ, -R32 ;  /* 0x000000ffff20b224 */ /* 0x000fe200078e0a20 */
[C---:B------:R-:W-:Y:S01]  /*ac00*/  ISETP.GT.U32.AND P3, PT, R246.reuse, R35, PT ;  /* 0x00000023f600720c */ /* 0x040fe20003f64070 */
[----:B------:R-:W-:Y:S01]  /*ac10*/  IMAD R39, R246, R39, R45 ;  /* 0x00000027f6277224 */ /* 0x000fe200078e022d */
[----:B------:R-:W-:Y:S01]  /*ac20*/  IABS R45, R53 ;  /* 0x00000035002d7213 */ /* 0x000fe20000000000 */
[----:B------:R-:W-:Y:S01]  /*ac30*/  IMAD.HI.U32 R41, R230, R43, RZ ;  /* 0x0000002be6297227 */ /* 0x000fe200078e00ff */
[----:B------:R-:W-:-:S02]  /*ac40*/  @!P0 IADD3 R36, R36, -R246, RZ ;  /* 0x800000f624248210 */ /* 0x000fc40007ffe0ff */
[----:B------:R-:W-:Y:S01]  /*ac50*/  ISETP.GE.AND P0, PT, R49, RZ, PT ;  /* 0x000000ff3100720c */ /* 0x000fe20003f06270 */
[--C-:B------:R-:W-:Y:S01]  /*ac60*/  @!P6 IMAD.IADD R37, R37, 0x1, -R246.reuse ;  /* 0x000000012525e824 */ /* 0x100fe200078e0af6 */
[----:B------:R-:W-:Y:S01]  /*ac70*/  ISETP.GT.U32.AND P6, PT, R246, R36, PT ;  /* 0x00000024f600720c */ /* 0x000fe20003fc4070 */
[----:B------:R-:W-:Y:S01]  /*ac80*/  @!P5 IMAD.IADD R34, R34, 0x1, -R246 ;  /* 0x000000012222d824 */ /* 0x000fe200078e0af6 */
[C---:B------:R-:W-:Y:S01]  /*ac90*/  ISETP.GT.U32.AND P5, PT, R246.reuse, R38, PT ;  /* 0x00000026f600720c */ /* 0x040fe20003fa4070 */
[----:B------:R-:W-:Y:S01]  /*aca0*/  IMAD.MOV R41, RZ, RZ, -R41 ;  /* 0x000000ffff297224 */ /* 0x000fe200078e0a29 */
[----:B------:R-:W-:Y:S01]  /*acb0*/  IABS R49, R51 ;  /* 0x0000003300317213 */ /* 0x000fe20000000000 */
[----:B------:R-:W-:Y:S02]  /*acc0*/  @!P2 IMAD.MOV R34, RZ, RZ, -R34 ;  /* 0x000000ffff22a224 */ /* 0x000fe400078e0a22 */
[----:B------:R-:W-:Y:S02]  /*acd0*/  IMAD R41, R246, R41, R43 ;  /* 0x00000029f6297224 */ /* 0x000fe400078e022b */
[----:B------:R-:W-:Y:S01]  /*ace0*/  @!P3 IMAD.IADD R35, R35, 0x1, -R246 ;  /* 0x000000012323b824 */ /* 0x000fe200078e0af6 */
[----:B------:R-:W-:Y:S01]  /*acf0*/  ISETP.GE.AND P3, PT, R42, RZ, PT ;  /* 0x000000ff2a00720c */ /* 0x000fe20003f66270 */
[----:B------:R-:W-:-:S03]  /*ad00*/  IMAD.HI.U32 R42, R230, R45, RZ ;  /* 0x0000002de62a7227 */ /* 0x000fc600078e00ff */
[----:B------:R-:W-:Y:S01]  /*ad10*/  @!P4 IADD3 R35, -R35, RZ, RZ ;  /* 0x000000ff2323c210 */ /* 0x000fe20007ffe1ff */
[--C-:B------:R-:W-:Y:S01]  /*ad20*/  @!P6 IMAD.IADD R36, R36, 0x1, -R246.reuse ;  /* 0x000000012424e824 */ /* 0x100fe200078e0af6 */
[----:B------:R-:W-:Y:S01]  /*ad30*/  ISETP.GT.U32.AND P6, PT, R246, R39, PT ;  /* 0x00000027f600720c */ /* 0x000fe20003fc4070 */
[----:B------:R-:W-:Y:S01]  /*ad40*/  @!P5 IMAD.IADD R38, R38, 0x1, -R246 ;  /* 0x000000012626d824 */ /* 0x000fe200078e0af6 */
[----:B------:R-:W-:Y:S01]  /*ad50*/  ISETP.GT.U32.AND P5, PT, R246, R37, PT ;  /* 0x00000025f600720c */ /* 0x000fe20003fa4070 */
[----:B------:R-:W-:-:S03]  /*ad60*/  IMAD.HI.U32 R43, R230, R47, RZ ;  /* 0x0000002fe62b7227 */ /* 0x000fc600078e00ff */
[C---:B------:R-:W-:Y:S01]  /*ad70*/  ISETP.GT.U32.AND P2, PT, R246.reuse, R38, PT ;  /* 0x00000026f600720c */ /* 0x040fe20003f44070 */
[----:B------:R-:W-:Y:S02]  /*ad80*/  IMAD.MOV R42, RZ, RZ, -R42 ;  /* 0x000000ffff2a7224 */ /* 0x000fe400078e0a2a */
[----:B------:R-:W-:Y:S02]  /*ad90*/  IMAD.MOV R43, RZ, RZ, -R43 ;  /* 0x000000ffff2b7224 */ /* 0x000fe400078e0a2b */
[C---:B------:R-:W-:Y:S02]  /*ada0*/  IMAD R42, R246.reuse, R42, R45 ;  /* 0x0000002af62a7224 */ /* 0x040fe400078e022d */
[--C-:B------:R-:W-:Y:S01]  /*adb0*/  @!P6 IMAD.IADD R39, R39, 0x1, -R246.reuse ;  /* 0x000000012727e824 */ /* 0x100fe200078e0af6 */
[C---:B------:R-:W-:Y:S01]  /*adc0*/  ISETP.GT.U32.AND P6, PT, R246.reuse, R41, PT ;  /* 0x00000029f600720c */ /* 0x040fe20003fc4070 */
[----:B------:R-:W-:Y:S01]  /*add0*/  @!P5 IMAD.IADD R37, R37, 0x1, -R246 ;  /* 0x000000012525d824 */ /* 0x000fe200078e0af6 */
[C---:B------:R-:W-:Y:S01]  /*ade0*/  ISETP.GT.U32.AND P5, PT, R246.reuse, R40, PT ;  /* 0x00000028f600720c */ /* 0x040fe20003fa4070 */
[----:B------:R-:W-:-:S02]  /*adf0*/  IMAD R43, R246, R43, R47 ;  /* 0x0000002bf62b7224 */ /* 0x000fc400078e022f */
[----:B------:R-:W-:Y:S01]  /*ae00*/  @!P2 IADD3 R38, R38, -R246, RZ ;  /* 0x800000f62626a210 */ /* 0x000fe20007ffe0ff */
[----:B------:R-:W-:Y:S01]  /*ae10*/  @!P3 IMAD.MOV R36, RZ, RZ, -R36 ;  /* 0x000000ffff24b224 */ /* 0x000fe200078e0a24 */
[----:B------:R-:W-:Y:S01]  /*ae20*/  ISETP.GE.AND P2, PT, R44, RZ, PT ;  /* 0x000000ff2c00720c */ /* 0x000fe20003f46270 */
[----:B------:R-:W-:-:S04]  /*ae30*/  IMAD.HI.U32 R44, R230, R49, RZ ;  /* 0x00000031e62c7227 */ /* 0x000fc800078e00ff */
[----:B------:R-:W-:Y:S02]  /*ae40*/  IMAD.MOV R44, RZ, RZ, -R44 ;  /* 0x000000ffff2c7224 */ /* 0x000fe400078e0a2c */
[--C-:B------:R-:W-:Y:S01]  /*ae50*/  @!P6 IMAD.IADD R41, R41, 0x1, -R246.reuse ;  /* 0x000000012929e824 */ /* 0x100fe200078e0af6 */
[----:B------:R-:W-:Y:S01]  /*ae60*/  ISETP.GT.U32.AND P6, PT, R246, R39, PT ;  /* 0x00000027f600720c */ /* 0x000fe20003fc4070 */
[----:B------:R-:W-:Y:S01]  /*ae70*/  @!P5 IMAD.IADD R40, R40, 0x1, -R246 ;  /* 0x000000012828d824 */ /* 0x000fe200078e0af6 */
[----:B------:R-:W-:Y:S01]  /*ae80*/  ISETP.GE.AND P5, PT, R48, RZ, PT ;  /* 0x000000ff3000720c */ /* 0x000fe20003fa6270 */
[----:B------:R-:W-:Y:S01]  /*ae90*/  @!P0 IMAD.MOV R37, RZ, RZ, -R37 ;  /* 0x000000ffff258224 */ /* 0x000fe200078e0a25 */
[C---:B------:R-:W-:Y:S01]  /*aea0*/  ISETP.GT.U32.AND P4, PT, R246.reuse, R41, PT ;  /* 0x00000029f600720c */ /* 0x040fe20003f84070 */
[----:B------:R-:W-:Y:S01]  /*aeb0*/  IMAD R44, R246, R44, R49 ;  /* 0x0000002cf62c7224 */ /* 0x000fe200078e0231 */
[----:B------:R-:W-:Y:S01]  /*aec0*/  IADD3 R48, R244, 0xcd, RZ ;  /* 0x000000cdf4307810 */ /* 0x000fe20007ffe0ff */
[----:B------:R-:W-:Y:S01]  /*aed0*/  @!P2 IMAD.MOV R38, RZ, RZ, -R38 ;  /* 0x000000ffff26a224 */ /* 0x000fe200078e0a26 */
[C---:B------:R-:W-:Y:S01]  /*aee0*/  ISETP.GT.U32.AND P3, PT, R246.reuse, R40, PT ;  /* 0x00000028f600720c */ /* 0x040fe20003f64070 */
[----:B------:R-:W-:Y:S01]  /*aef0*/  IMAD.MOV.U32 R5, RZ, RZ, R220 ;  /* 0x000000ffff057224 */ /* 0x000fe200078e00dc */
[----:B------:R-:W-:Y:S01]  /*af00*/  IABS R47, R48 ;  /* 0x00000030002f7213 */ /* 0x000fe20000000000 */
[----:B------:R-:W-:Y:S01]  /*af10*/  IMAD.MOV.U32 R15, RZ, RZ, R224 ;  /* 0x000000ffff0f7224 */ /* 0x000fe200078e00e0 */
[C---:B------:R-:W-:Y:S01]  /*af20*/  ISETP.GT.U32.AND P0, PT, R246.reuse, R42, PT ;  /* 0x0000002af600720c */ /* 0x040fe20003f04070 */
[----:B------:R-:W-:Y:S01]  /*af30*/  @!P6 IMAD.IADD R39, R39, 0x1, -R246 ;  /* 0x000000012727e824 */ /* 0x000fe200078e0af6 */
[----:B------:R-:W-:Y:S01]  /*af40*/  ISETP.GT.U32.AND P2, PT, R246, R43, PT ;  /* 0x0000002bf600720c */ /* 0x000fe20003f44070 */
[----:B------:R-:W-:Y:S01]  /*af50*/  IMAD.HI.U32 R45, R230, R47, RZ ;  /* 0x0000002fe62d7227 */ /* 0x000fe200078e00ff */
[----:B------:R-:W-:-:S02]  /*af60*/  ISETP.GT.U32.AND P6, PT, R246, R44, PT ;  /* 0x0000002cf600720c */ /* 0x000fc40003fc4070 */
[----:B------:R-:W-:Y:S01]  /*af70*/  @!P4 IADD3 R41, R41, -R246, RZ ;  /* 0x800000f62929c210 */ /* 0x000fe20007ffe0ff */
[----:B------:R-:W-:Y:S01]  /*af80*/  IMAD.MOV R45, RZ, RZ, -R45 ;  /* 0x000000ffff2d7224 */ /* 0x000fe200078e0a2d */
[----:B------:R-:W-:Y:S01]  /*af90*/  ISETP.GE.AND P4, PT, R52, RZ, PT ;  /* 0x000000ff3400720c */ /* 0x000fe20003f86270 */
[--C-:B------:R-:W-:Y:S01]  /*afa0*/  @!P3 IMAD.IADD R40, R40, 0x1, -R246.reuse ;  /* 0x000000012828b824 */ /* 0x100fe200078e0af6 */
[----:B------:R-:W-:Y:S01]  /*afb0*/  ISETP.GE.AND P3, PT, R46, RZ, PT ;  /* 0x000000ff2e00720c */ /* 0x000fe20003f66270 */
[----:B------:R-:W-:Y:S01]  /*afc0*/  IMAD R45, R246, R45, R47 ;  /* 0x0000002df62d7224 */ /* 0x000fe200078e022f */
[----:B------:R-:W-:Y:S01]  /*afd0*/  IABS R49, R54 ;  /* 0x0000003600317213 */ /* 0x000fe20000000000 */
[--C-:B------:R-:W-:Y:S01]  /*afe0*/  @!P0 IMAD.IADD R42, R42, 0x1, -R246.reuse ;  /* 0x000000012a2a8824 */ /* 0x100fe200078e0af6 */
[----:B------:R-:W-:Y:S01]  /*aff0*/  IADD3 R52, R244, 0xd0, RZ ;  /* 0x000000d0f4347810 */ /* 0x000fe20007ffe0ff */
[--C-:B------:R-:W-:Y:S01]  /*b000*/  @!P2 IMAD.IADD R43, R43, 0x1, -R246.reuse ;  /* 0x000000012b2ba824 */ /* 0x100fe200078e0af6 */
[----:B------:R-:W-:Y:S01]  /*b010*/  ISETP.GE.AND P0, PT, R53, RZ, PT ;  /* 0x000000ff3500720c */ /* 0x000fe20003f06270 */
[----:B------:R-:W-:Y:S01]  /*b020*/  @!P6 IMAD.IADD R44, R44, 0x1, -R246 ;  /* 0x000000012c2ce824 */ /* 0x000fe200078e0af6 */
[----:B------:R-:W-:Y:S01]  /*b030*/  ISETP.GT.U32.AND P2, PT, R246, R42, PT ;  /* 0x0000002af600720c */ /* 0x000fe20003f44070 */
[----:B------:R-:W-:Y:S01]  /*b040*/  IMAD.HI.U32 R46, R230, R49, RZ ;  /* 0x00000031e62e7227 */ /* 0x000fe200078e00ff */
[----:B------:R-:W-:-:S02]  /*b050*/  ISETP.GT.U32.AND P6, PT, R246, R43, PT ;  /* 0x0000002bf600720c */ /* 0x000fc40003fc4070 */
[----:B------:R-:W-:Y:S01]  /*b060*/  @!P4 IADD3 R41, -R41, RZ, RZ ;  /* 0x000000ff2929c210 */ /* 0x000fe20007ffe1ff */
[----:B------:R-:W-:Y:S01]  /*b070*/  @!P5 IMAD.MOV R39, RZ, RZ, -R39 ;  /* 0x000000ffff27d224 */ /* 0x000fe200078e0a27 */
[C---:B------:R-:W-:Y:S01]  /*b080*/  ISETP.GT.U32.AND P4, PT, R246.reuse, R45, PT ;  /* 0x0000002df600720c */ /* 0x040fe20003f84070 */
[----:B------:R-:W-:Y:S01]  /*b090*/  IMAD.MOV R46, RZ, RZ, -R46 ;  /* 0x000000ffff2e7224 */ /* 0x000fe200078e0a2e */
[----:B------:R-:W-:Y:S01]  /*b0a0*/  ISETP.GT.U32.AND P5, PT, R246, R44, PT ;  /* 0x0000002cf600720c */ /* 0x000fe20003fa4070 */
[----:B------:R-:W-:Y:S01]  /*b0b0*/  @!P3 IMAD.MOV R40, RZ, RZ, -R40 ;  /* 0x000000ffff28b224 */ /* 0x000fe200078e0a28 */
[----:B------:R-:W-:Y:S01]  /*b0c0*/  ISETP.GE.AND P3, PT, R50, RZ, PT ;  /* 0x000000ff3200720c */ /* 0x000fe20003f66270 */
[----:B------:R-:W-:Y:S01]  /*b0d0*/  IMAD R46, R246, R46, R49 ;  /* 0x0000002ef62e7224 */ /* 0x000fe200078e0231 */
[----:B------:R-:W-:Y:S01]  /*b0e0*/  IADD3 R50, R244, 0xcf, RZ ;  /* 0x000000cff4327810 */ /* 0x000fe20007ffe0ff */
[--C-:B------:R-:W-:Y:S01]  /*b0f0*/  @!P2 IMAD.IADD R42, R42, 0x1, -R246.reuse ;  /* 0x000000012a2aa824 */ /* 0x100fe200078e0af6 */
[----:B------:R-:W-:Y:S01]  /*b100*/  ISETP.GE.AND P2, PT, R51, RZ, PT ;  /* 0x000000ff3300720c */ /* 0x000fe20003f46270 */
[----:B------:R-:W-:Y:S01]  /*b110*/  @!P6 IMAD.IADD R43, R43, 0x1, -R246 ;  /* 0x000000012b2be824 */ /* 0x000fe200078e0af6 */
[----:B------:R-:W-:Y:S01]  /*b120*/  IABS R49, R50 ;  /* 0x0000003200317213 */ /* 0x000fe20000000000 */
[----:B------:R-:W-:Y:S01]  /*b130*/  @!P0 IMAD.MOV R42, RZ, RZ, -R42 ;  /* 0x000000ffff2a8224 */ /* 0x000fe200078e0a2a */
[----:B------:R-:W-:Y:S01]  /*b140*/  ISETP.GT.U32.AND P6, PT, R246, R46, PT ;  /* 0x0000002ef600720c */ /* 0x000fe20003fc4070 */
[--C-:B------:R-:W-:Y:S01]  /*b150*/  @!P4 IMAD.IADD R45, R45, 0x1, -R246.reuse ;  /* 0x000000012d2dc824 */ /* 0x100fe200078e0af6 */
[----:B------:R-:W-:Y:S01]  /*b160*/  IABS R51, R52 ;  /* 0x0000003400337213 */ /* 0x000fe20000000000 */
[----:B------:R-:W-:Y:S01]  /*b170*/  @!P5 IMAD.IADD R44, R44, 0x1, -R246 ;  /* 0x000000012c2cd824 */ /* 0x000fe200078e0af6 */
[----:B------:R-:W-:Y:S01]  /*b180*/  ISETP.GE.AND P5, PT, R48, RZ, PT ;  /* 0x000000ff3000720c */ /* 0x000fe20003fa6270 */
[----:B------:R-:W-:Y:S01]  /*b190*/  IMAD.HI.U32 R47, R230, R49, RZ ;  /* 0x00000031e62f7227 */ /* 0x000fe200078e00ff */
[----:B------:R-:W-:-:S02]  /*b1a0*/  ISETP.GT.U32.AND P4, PT, R246, R45, PT ;  /* 0x0000002df600720c */ /* 0x000fc40003f84070 */
[----:B------:R-:W-:Y:S01]  /*b1b0*/  ISETP.GE.AND P0, PT, R54, RZ, PT ;  /* 0x000000ff3600720c */ /* 0x000fe20003f06270 */
[----:B------:R-:W-:Y:S01]  /*b1c0*/  IMAD.HI.U32 R48, R230, R51, RZ ;  /* 0x00000033e6307227 */ /* 0x000fe200078e00ff */
[----:B------:R-:W-:Y:S02]  /*b1d0*/  IADD3 R47, -R47, RZ, RZ ;  /* 0x000000ff2f2f7210 */ /* 0x000fe40007ffe1ff */
[----:B------:R-:W-:Y:S01]  /*b1e0*/  IADD3 R54, R244, 0xd3, RZ ;  /* 0x000000d3f4367810 */ /* 0x000fe20007ffe0ff */
[----:B------:R-:W-:Y:S02]  /*b1f0*/  IMAD.MOV R48, RZ, RZ, -R48 ;  /* 0x000000ffff307224 */ /* 0x000fe400078e0a30 */
[--C-:B------:R-:W-:Y:S02]  /*b200*/  @!P6 IMAD.IADD R46, R46, 0x1, -R246.reuse ;  /* 0x000000012e2ee824 */ /* 0x100fe400078e0af6 */
[----:B------:R-:W-:Y:S01]  /*b210*/  IMAD R47, R246, R47, R49 ;  /* 0x0000002ff62f7224 */ /* 0x000fe200078e0231 */
[----:B------:R-:W-:Y:S01]  /*b220*/  IADD3 R49, R244, 0xd1, RZ ;  /* 0x000000d1f4317810 */ /* 0x000fe20007ffe0ff */
[----:B------:R-:W-:Y:S01]  /*b230*/  @!P4 IMAD.IADD R45, R45, 0x1, -R246 ;  /* 0x000000012d2dc824 */ /* 0x000fe200078e0af6 */
[C---:B------:R-:W-:Y:S01]  /*b240*/  ISETP.GT.U32.AND P6, PT, R246.reuse, R46, PT ;  /* 0x0000002ef600720c */ /* 0x040fe20003fc4070 */
        /* <DEDUP_REMOVED lines=8> */
[----:B------:R-:W-:Y:S01]  /*b2d0*/  IMAD.MOV.U32 R16, RZ, RZ, R15 ;  /* 0x000000ffff107224 */ /* 0x000fe200078e000f */
[----:B------:R-:W-:Y:S01]  /*b2e0*/  IADD3 R50, R244, 0xd2, RZ ;  /* 0x000000d2f4327810 */ /* 0x000fe20007ffe0ff */
[----:B------:R-:W-:Y:S01]  /*b2f0*/  IMAD.MOV.U32 R15, RZ, RZ, R14 ;  /* 0x000000ffff0f7224 */ /* 0x000fe200078e000e */
[----:B------:R-:W-:Y:S01]  /*b300*/  ISETP.GE.AND P2, PT, R52, RZ, PT ;  /* 0x000000ff3400720c */ /* 0x000fe20003f46270 */
[----:B------:R-:W-:Y:S01]  /*b310*/  @!P6 IMAD.IADD R46, R46, 0x1, -R246 ;  /* 0x000000012e2ee824 */ /* 0x000fe200078e0af6 */
[----:B------:R-:W-:-:S02]  /*b320*/  IABS R53, R50 ;  /* 0x0000003200357213 */ /* 0x000fc40000000000 */
[----:B------:R-:W-:Y:S01]  /*b330*/  @!P4 IADD3 R47, R47, -R246, RZ ;  /* 0x800000f62f2fc210 */ /* 0x000fe20007ffe0ff */
[----:B------:R-:W-:Y:S01]  /*b340*/  @!P0 IMAD.MOV R46, RZ, RZ, -R46 ;  /* 0x000000ffff2e8224 */ /* 0x000fe200078e0a2e */
[----:B------:R-:W-:Y:S01]  /*b350*/  ISETP.GE.AND P6, PT, R49, RZ, PT ;  /* 0x000000ff3100720c */ /* 0x000fe20003fc6270 */
[----:B------:R-:W-:Y:S01]  /*b360*/  @!P5 IMAD.IADD R48, R48, 0x1, -R246 ;  /* 0x000000013030d824 */ /* 0x000fe200078e0af6 */
[----:B------:R-:W-:Y:S01]  /*b370*/  ISETP.GT.U32.AND P4, PT, R246, R47, PT ;  /* 0x0000002ff600720c */ /* 0x000fe20003f84070 */
[----:B------:R-:W-:Y:S01]  /*b380*/  IMAD.HI.U32 R49, R230, R51, RZ ;  /* 0x00000033e6317227 */ /* 0x000fe200078e00ff */
[----:B------:R-:W-:Y:S02]  /*b390*/  ISETP.GE.AND P0, PT, R50, RZ, PT ;  /* 0x000000ff3200720c */ /* 0x000fe40003f06270 */
[----:B------:R-:W-:Y:S01]  /*b3a0*/  ISETP.GT.U32.AND P5, PT, R246, R48, PT ;  /* 0x00000030f600720c */ /* 0x000fe20003fa4070 */
[----:B------:R-:W-:Y:S01]  /*b3b0*/  IMAD.HI.U32 R50, R230, R53, RZ ;  /* 0x00000035e6327227 */ /* 0x000fe200078e00ff */
[----:B------:R-:W-:-:S03]  /*b3c0*/  IABS R52, R54 ;  /* 0x0000003600347213 */ /* 0x000fc60000000000 */
[----:B------:R-:W-:Y:S02]  /*b3d0*/  IMAD.MOV R49, RZ, RZ, -R49 ;  /* 0x000000ffff317224 */ /* 0x000fe400078e0a31 */
[----:B------:R-:W-:Y:S02]  /*b3e0*/  IMAD.MOV R50, RZ, RZ, -R50 ;  /* 0x000000ffff327224 */ /* 0x000fe400078e0a32 */
[C---:B------:R-:W-:Y:S02]  /*b3f0*/  IMAD R49, R246.reuse, R49, R51 ;  /* 0x00000031f6317224 */ /* 0x040fe400078e0233 */
[C---:B------:R-:W-:Y:S02]  /*b400*/  IMAD R50, R246.reuse, R50, R53 ;  /* 0x00000032f6327224 */ /* 0x040fe400078e0235 */
[----:B------:R-:W-:Y:S01]  /*b410*/  @!P4 IMAD.IADD R47, R47, 0x1, -R246 ;  /* 0x000000012f2fc824 */ /* 0x000fe200078e0af6 */
[----:B------:R-:W-:Y:S01]  /*b420*/  ISETP.GT.U32.AND P4, PT, R246, R49, PT ;  /* 0x00000031f600720c */ /* 0x000fe20003f84070 */
[----:B------:R-:W-:Y:S01]  /*b430*/  IMAD.MOV.U32 R53, RZ, RZ, R52 ;  /* 0x000000ffff357224 */ /* 0x000fe200078e0034 */
[----:B------:R-:W-:Y:S01]  /*b440*/  @!P5 IADD3 R48, R48, -R246, RZ ;  /* 0x800000f63030d210 */ /* 0x000fe20007ffe0ff */
[----:B------:R-:W-:Y:S01]  /*b450*/  IMAD.HI.U32 R52, R230, R55, RZ ;  /* 0x00000037e6347227 */ /* 0x000fe200078e00ff */
[----:B------:R-:W-:-:S03]  /*b460*/  ISETP.GT.U32.AND P5, PT, R246, R50, PT ;  /* 0x00000032f600720c */ /* 0x000fc60003fa4070 */
[----:B------:R-:W-:-:S04]  /*b470*/  IMAD.HI.U32 R51, R230, R53, RZ ;  /* 0x00000035e6337227 */ /* 0x000fc800078e00ff */
[----:B------:R-:W-:Y:S02]  /*b480*/  IMAD.MOV R51, RZ, RZ, -R51 ;  /* 0x000000ffff337224 */ /* 0x000fe400078e0a33 */
[--C-:B------:R-:W-:Y:S02]  /*b490*/  @!P4 IMAD.IADD R49, R49, 0x1, -R246.reuse ;  /* 0x000000013131c824 */ /* 0x100fe400078e0af6 */
[----:B------:R-:W-:Y:S02]  /*b4a0*/  IMAD R51, R246, R51, R53 ;  /* 0x00000033f6337224 */ /* 0x000fe400078e0235 */
[----:B------:R-:W-:Y:S01]  /*b4b0*/  @!P5 IMAD.IADD R50, R50, 0x1, -R246 ;  /* 0x000000013232d824 */ /* 0x000fe200078e0af6 */
[----:B------:R-:W-:Y:S01]  /*b4c0*/  ISETP.GT.U32.AND P4, PT, R246, R49, PT ;  /* 0x00000031f600720c */ /* 0x000fe20003f84070 */
[----:B------:R-:W-:-:S03]  /*b4d0*/  IMAD.HI.U32 R53, R230, R57, RZ ;  /* 0x00000039e6357227 */ /* 0x000fc600078e00ff */
[----:B------:R-:W-:Y:S01]  /*b4e0*/  ISETP.GT.U32.AND P5, PT, R246, R50, PT ;  /* 0x00000032f600720c */ /* 0x000fe20003fa4070 */
[----:B------:R-:W-:Y:S01]  /*b4f0*/  IMAD.MOV R52, RZ, RZ, -R52 ;  /* 0x000000ffff347224 */ /* 0x000fe200078e0a34 */
[----:B------:R-:W-:Y:S01]  /*b500*/  IADD3 R53, -R53, RZ, RZ ;  /* 0x000000ff35357210 */ /* 0x000fe20007ffe1ff */
[----:B------:R-:W-:Y:S01]  /*b510*/  @!P3 IMAD.MOV R47, RZ, RZ, -R47 ;  /* 0x000000ffff2fb224 */ /* 0x000fe200078e0a2f */
[----:B------:R-:W-:Y:S01]  /*b520*/  ISETP.GE.AND P3, PT, R54, RZ, PT ;  /* 0x000000ff3600720c */ /* 0x000fe20003f66270 */
[C---:B------:R-:W-:Y:S02]  /*b530*/  IMAD R52, R246.reuse, R52, R55 ;  /* 0x00000034f6347224 */ /* 0x040fe400078e0237 */
[C---:B------:R-:W-:Y:S01]  /*b540*/  IMAD R53, R246.reuse, R53, R57 ;  /* 0x00000035f6357224 */ /* 0x040fe200078e0239 */
[----:B------:R-:W-:Y:S01]  /*b550*/  IABS R57, R60 ;  /* 0x0000003c00397213 */ /* 0x000fe20000000000 */
[----:B------:R-:W-:Y:S01]  /*b560*/  @!P4 IMAD.IADD R49, R49, 0x1, -R246 ;  /* 0x000000013131c824 */ /* 0x000fe200078e0af6 */
[----:B------:R-:W-:Y:S01]  /*b570*/  ISETP.GT.U32.AND P4, PT, R246, R51, PT ;  /* 0x00000033f600720c */ /* 0x000fe20003f84070 */
[----:B------:R-:W-:-:S04]  /*b580*/  IMAD.HI.U32 R54, R230, R59, RZ ;  /* 0x0000003be6367227 */ /* 0x000fc800078e00ff */
[--C-:B------:R-:W-:Y:S01]  /*b590*/  @!P5 IMAD.IADD R50, R50, 0x1, -R246.reuse ;  /* 0x000000013232d824 */ /* 0x100fe200078e0af6 */
[C---:B------:R-:W-:Y:S01]  /*b5a0*/  ISETP.GT.U32.AND P5, PT, R246.reuse, R52, PT ;  /* 0x00000034f600720c */ /* 0x040fe20003fa4070 */
[----:B------:R-:W-:Y:S01]  /*b5b0*/  @!P6 IMAD.MOV R49, RZ, RZ, -R49 ;  /* 0x000000ffff31e224 */ /* 0x000fe200078e0a31 */
[----:B------:R-:W-:Y:S01]  /*b5c0*/  ISETP.GT.U32.AND P6, PT, R246, R53, PT ;  /* 0x00000035f600720c */ /* 0x000fe20003fc4070 */
[----:B------:R-:W-:Y:S01]  /*b5d0*/  IMAD.HI.U32 R55, R230, R61, RZ ;  /* 0x0000003de6377227 */ /* 0x000fe200078e00ff */
[----:B------:R-:W-:Y:S02]  /*b5e0*/  @!P0 IADD3 R50, -R50, RZ, RZ ;  /* 0x000000ff32328210 */ /* 0x000fe40007ffe1ff */
[----:B------:R-:W-:Y:S01]  /*b5f0*/  ISETP.GE.AND P0, PT, R62, RZ, PT ;  /* 0x000000ff3e00720c */ /* 0x000fe20003f06270 */
[----:B------:R-:W-:Y:S01]  /*b600*/  @!P4 IMAD.IADD R51, R51, 0x1, -R246 ;  /* 0x000000013333c824 */ /* 0x000fe200078e0af6 */
[----:B------:R-:W-:Y:S01]  /*b610*/  IADD3 R62, R244, 0xdb, RZ ;  /* 0x000000dbf43e7810 */ /* 0x000fe20007ffe0ff */
[----:B------:R-:W-:Y:S01]  /*b620*/  @!P2 IMAD.MOV R48, RZ, RZ, -R48 ;  /* 0x000000ffff30a224 */ /* 0x000fe200078e0a30 */
[----:B------:R-:W-:Y:S01]  /*b630*/  ISETP.GE.AND P2, PT, R56, RZ, PT ;  /* 0x000000ff3800720c */ /* 0x000fe20003f46270 */
[----:B------:R-:W-:Y:S01]  /*b640*/  IMAD.MOV R54, RZ, RZ, -R54 ;  /* 0x000000ffff367224 */ /* 0x000fe200078e0a36 */
[----:B------:R-:W-:Y:S01]  /*b650*/  ISETP.GT.U32.AND P4, PT, R246, R51, PT ;  /* 0x00000033f600720c */ /* 0x000fe20003f84070 */
[--C-:B------:R-:W-:Y:S01]  /*b660*/  @!P5 IMAD.IADD R52, R52, 0x1, -R246.reuse ;  /* 0x000000013434d824 */ /* 0x100fe200078e0af6 */
[----:B------:R-:W-:Y:S01]  /*b670*/  IABS R65, R62 ;  /* 0x0000003e00417213 */ /* 0x000fe20000000000 */
[----:B------:R-:W-:-:S02]  /*b680*/  @!P6 IMAD.IADD R53, R53, 0x1, -R246 ;  /* 0x000000013535e824 */ /* 0x000fc400078e0af6 */
[----:B------:R-:W-:Y:S01]  /*b690*/  IMAD.MOV R55, RZ, RZ, -R55 ;  /* 0x000000ffff377224 */ /* 0x000fe200078e0a37 */
[----:B------:R-:W-:Y:S01]  /*b6a0*/  ISETP.GT.U32.AND P5, PT, R246, R52, PT ;  /* 0x00000034f600720c */ /* 0x000fe20003fa4070 */
[----:B------:R-:W-:Y:S01]  /*b6b0*/  IMAD.HI.U32 R56, R230, R57, RZ ;  /* 0x00000039e6387227 */ /* 0x000fe200078e00ff */
[----:B------:R-:W-:-:S03]  /*b6c0*/  ISETP.GT.U32.AND P6, PT, R246, R53, PT ;  /* 0x00000035f600720c */ /* 0x000fc60003fc4070 */
[C---:B------:R-:W-:Y:S02]  /*b6d0*/  IMAD R54, R246.reuse, R54, R59 ;  /* 0x00000036f6367224 */ /* 0x040fe400078e023b */
[C---:B------:R-:W-:Y:S01]  /*b6e0*/  IMAD R55, R246.reuse, R55, R61 ;  /* 0x00000037f6377224 */ /* 0x040fe200078e023d */
[----:B------:R-:W-:Y:S01]  /*b6f0*/  IABS R61, R67 ;  /* 0x00000043003d7213 */ /* 0x000fe20000000000 */
[----:B------:R-:W-:Y:S02]  /*b700*/  IMAD.MOV R56, RZ, RZ, -R56 ;  /* 0x000000ffff387224 */ /* 0x000fe400078e0a38 */
[--C-:B------:R-:W-:Y:S01]  /*b710*/  @!P4 IMAD.IADD R51, R51, 0x1, -R246.reuse ;  /* 0x000000013333c824 */ /* 0x100fe200078e0af6 */
[C---:B------:R-:W-:Y:S01]  /*b720*/  ISETP.GT.U32.AND P4, PT, R246.reuse, R54, PT ;  /* 0x00000036f600720c */ /* 0x040fe20003f84070 */
[----:B------:R-:W-:Y:S02]  /*b730*/  IMAD R56, R246, R56, R57 ;  /* 0x00000038f6387224 */ /* 0x000fe400078e0239 */
[--C-:B------:R-:W-:Y:S01]  /*b740*/  @!P5 IMAD.IADD R52, R52, 0x1, -R246.reuse ;  /* 0x000000013434d824 */ /* 0x100fe200078e0af6 */
[C---:B------:R-:W-:Y:S01]  /*b750*/  ISETP.GT.U32.AND P5, PT, R246.reuse, R55, PT ;  /* 0x00000037f600720c */ /* 0x040fe20003fa4070 */
[----:B------:R-:W-:Y:S01]  /*b760*/  @!P6 IMAD.IADD R53, R53, 0x1, -R246 ;  /* 0x000000013535e824 */ /* 0x000fe200078e0af6 */
[----:B------:R-:W-:Y:S01]  /*b770*/  ISETP.GT.U32.AND P6, PT, R246, R56, PT ;  /* 0x00000038f600720c */ /* 0x000fe20003fc4070 */
[----:B------:R-:W-:Y:S01]  /*b780*/  IMAD.HI.U32 R57, R230, R61, RZ ;  /* 0x0000003de6397227 */ /* 0x000fe200078e00ff */
[----:B------:R-:W-:-:S03]  /*b790*/  @!P2 IADD3 R52, -R52, RZ, RZ ;  /* 0x000000ff3434a210 */ /* 0x000fc60007ffe1ff */
[----:B------:R-:W-:Y:S01]  /*b7a0*/  @!P3 IMAD.MOV R51, RZ, RZ, -R51 ;  /* 0x000000ffff33b224 */ /* 0x000fe200078e0a33 */
[----:B------:R-:W-:Y:S01]  /*b7b0*/  ISETP.GE.AND P3, PT, R58, RZ, PT ;  /* 0x000000ff3a00720c */ /* 0x000fe20003f66270 */
[----:B------:R-:W-:Y:S01]  /*b7c0*/  IMAD.HI.U32 R59, R230, R65, RZ ;  /* 0x00000041e63b7227 */ /* 0x000fe200078e00ff */
[----:B------:R-:W-:-:S03]  /*b7d0*/  @!P4 IADD3 R54, R54, -R246, RZ ;  /* 0x800000f63636c210 */ /* 0x000fc60007ffe0ff */
[--C-:B------:R-:W-:Y:S01]  /*b7e0*/  @!P5 IMAD.IADD R55, R55, 0x1, -R246.reuse ;  /* 0x000000013737d824 */ /* 0x100fe200078e0af6 */
[----:B------:R-:W-:Y:S01]  /*b7f0*/  ISETP.GT.U32.AND P4, PT, R246, R54, PT ;  /* 0x00000036f600720c */ /* 0x000fe20003f84070 */
[----:B------:R-:W-:Y:S01]  /*b800*/  @!P6 IMAD.IADD R56, R56, 0x1, -R246 ;  /* 0x000000013838e824 */ /* 0x000fe200078e0af6 */
[----:B------:R-:W-:Y:S01]  /*b810*/  ISETP.GE.AND P5, PT, R64, RZ, PT ;  /* 0x000000ff4000720c */ /* 0x000fe20003fa6270 */
[----:B------:R-:W-:Y:S01]  /*b820*/  IMAD.HI.U32 R58, R230, R63, RZ ;  /* 0x0000003fe63a7227 */ /* 0x000fe200078e00ff */
[C---:B------:R-:W-:Y:S02]  /*b830*/  ISETP.GT.U32.AND P6, PT, R246.reuse, R55, PT ;  /* 0x00000037f600720c */ /* 0x040fe40003fc4070 */
[----:B------:R-:W-:Y:S01]  /*b840*/  ISETP.GT.U32.AND P2, PT, R246, R56, PT ;  /* 0x00000038f600720c */ /* 0x000fe20003f44070 */
[----:B------:R-:W-:Y:S01]  /*b850*/  IMAD.MOV R57, RZ, RZ, -R57 ;  /* 0x000000ffff397224 */ /* 0x000fe200078e0a39 */
[----:B------:R-:W-:Y:S01]  /*b860*/  IADD3 R64, R244, 0xdd, RZ ;  /* 0x000000ddf4407810 */ /* 0x000fe20007ffe0ff */
[----:B------:R-:W-:-:S02]  /*b870*/  IMAD.MOV R59, RZ, RZ, -R59 ;  /* 0x000000ffff3b7224 */ /* 0x000fc400078e0a3b */
[----:B------:R-:W-:Y:S02]  /*b880*/  IMAD.MOV R58, RZ, RZ, -R58 ;  /* 0x000000ffff3a7224 */ /* 0x000fe400078e0a3a */
[C---:B------:R-:W-:Y:S02]  /*b890*/  IMAD R57, R246.reuse, R57, R61 ;  /* 0x00000039f6397224 */ /* 0x040fe400078e023d */
[----:B------:R-:W-:Y:S01]  /*b8a0*/  IMAD R59, R246, R59, R65 ;  /* 0x0000003bf63b7224 */ /* 0x000fe200078e0241 */
[----:B------:R-:W-:Y:S01]  /*b8b0*/  IABS R65, R64 ;  /* 0x0000004000417213 */ /* 0x000fe20000000000 */
[--C-:B------:R-:W-:Y:S01]  /*b8c0*/  @!P4 IMAD.IADD R54, R54, 0x1, -R246.reuse ;  /* 0x000000013636c824 */ /* 0x100fe200078e0af6 */
[----:B------:R-:W-:Y:S01]  /*b8d0*/  ISETP.GE.AND P4, PT, R60, RZ, PT ;  /* 0x000000ff3c00720c */ /* 0x000fe20003f86270 */
[C---:B------:R-:W-:Y:S01]  /*b8e0*/  IMAD R58, R246.reuse, R58, R63 ;  /* 0x0000003af63a7224 */ /* 0x040fe200078e023f */
[----:B------:R-:W-:Y:S01]  /*b8f0*/  IABS R63, R68 ;  /* 0x00000044003f7213 */ /* 0x000fe20000000000 */
[----:B------:R-:W-:Y:S01]  /*b900*/  @!P0 IMAD.MOV R53, RZ, RZ, -R53 ;  /* 0x000000ffff358224 */ /* 0x000fe200078e0a35 */
[C---:B------:R-:W-:Y:S01]  /*b910*/  ISETP.GT.U32.AND P0, PT, R246.reuse, R57, PT ;  /* 0x00000039f600720c */ /* 0x040fe20003f04070 */
[----:B------:R-:W-:Y:S01]  /*b920*/  @!P6 IMAD.IADD R55, R55, 0x1, -R246 ;  /* 0x000000013737e824 */ /* 0x000fe200078e0af6 */
[C---:B------:R-:W-:Y:S01]  /*b930*/  ISETP.GT.U32.AND P6, PT, R246.reuse, R59, PT ;  /* 0x0000003bf600720c */ /* 0x040fe20003fc4070 */
[----:B------:R-:W-:Y:S01]  /*b940*/  @!P3 IMAD.MOV R54, RZ, RZ, -R54 ;  /* 0x000000ffff36b224 */ /* 0x000fe200078e0a36 */
[----:B------:R-:W-:Y:S01]  /*b950*/  ISETP.GT.U32.AND P3, PT, R246, R58, PT ;  /* 0x0000003af600720c */ /* 0x000fe20003f64070 */
[----:B------:R-:W-:-:S04]  /*b960*/  IMAD.HI.U32 R60, R230, R63, RZ ;  /* 0x0000003fe63c7227 */ /* 0x000fc800078e00ff */
[----:B------:R-:W-:Y:S02]  /*b970*/  IMAD.MOV R60, RZ, RZ, -R60 ;  /* 0x000000ffff3c7224 */ /* 0x000fe400078e0a3c */
[--C-:B------:R-:W-:Y:S01]  /*b980*/  @!P2 IMAD.IADD R56, R56, 0x1, -R246.reuse ;  /* 0x000000013838a824 */ /* 0x100fe200078e0af6 */
[----:B------:R-:W-:Y:S01]  /*b990*/  ISETP.GE.AND P2, PT, R67, RZ, PT ;  /* 0x000000ff4300720c */ /* 0x000fe20003f46270 */
[--C-:B------:R-:W-:Y:S01]  /*b9a0*/  @!P0 IMAD.IADD R57, R57, 0x1, -R246.reuse ;  /* 0x0000000139398824 */ /* 0x100fe200078e0af6 */
[----:B------:R-:W-:Y:S01]  /*b9b0*/  ISETP.GE.AND P0, PT, R66, RZ, PT ;  /* 0x000000ff4200720c */ /* 0x000fe20003f06270 */
[----:B------:R-:W-:Y:S01]  /*b9c0*/  @!P6 IMAD.IADD R59, R59, 0x1, -R246 ;  /* 0x000000013b3be824 */ /* 0x000fe200078e0af6 */
[----:B------:R-:W-:Y:S01]  /*b9d0*/  IADD3 R66, R244, 0xde, RZ ;  /* 0x000000def4427810 */ /* 0x000fe20007ffe0ff */
[----:B------:R-:W-:Y:S01]  /*b9e0*/  IMAD R60, R246, R60, R63 ;  /* 0x0000003cf63c7224 */ /* 0x000fe200078e023f */
[----:B------:R-:W-:Y:S01]  /*b9f0*/  @!P3 IADD3 R58, R58, -R246, RZ ;  /* 0x800000f63a3ab210 */ /* 0x000fe20007ffe0ff */
[----:B------:R-:W-:Y:S01]  /*ba00*/  @!P5 IMAD.MOV R55, RZ, RZ, -R55 ;  /* 0x000000ffff37d224 */ /* 0x000fe200078e0a37 */
[----:B------:R-:W-:Y:S01]  /*ba10*/  ISETP.GT.U32.AND P3, PT, R246, R57, PT ;  /* 0x00000039f600720c */ /* 0x000fe20003f64070 */
[----:B------:R-:W-:Y:S01]  /*ba20*/  IMAD.HI.U32 R61, R230, R65, RZ ;  /* 0x00000041e63d7227 */ /* 0x000fe200078e00ff */
[----:B------:R-:W-:-:S02]  /*ba30*/  ISETP.GT.U32.AND P6, PT, R246, R59, PT ;  /* 0x0000003bf600720c */ /* 0x000fc40003fc4070 */
[C---:B------:R-:W-:Y:S01]  /*ba40*/  ISETP.GT.U32.AND P5, PT, R246.reuse, R58, PT ;  /* 0x0000003af600720c */ /* 0x040fe20003fa4070 */
[----:B------:R-:W-:Y:S01]  /*ba50*/  @!P4 IMAD.MOV R56, RZ, RZ, -R56 ;  /* 0x000000ffff38c224 */ /* 0x000fe200078e0a38 */
[----:B------:R-:W-:Y:S01]  /*ba60*/  ISETP.GT.U32.AND P4, PT, R246, R60, PT ;  /* 0x0000003cf600720c */ /* 0x000fe20003f84070 */
[----:B------:R-:W-:Y:S01]  /*ba70*/  IMAD.MOV R61, RZ, RZ, -R61 ;  /* 0x000000ffff3d7224 */ /* 0x000fe200078e0a3d */
[----:B------:R-:W-:-:S03]  /*ba80*/  IABS R63, R66 ;  /* 0x00000042003f7213 */ /* 0x000fc60000000000 */
[----:B------:R-:W-:Y:S01]  /*ba90*/  IMAD R61, R246, R61, R65 ;  /* 0x0000003df63d7224 */ /* 0x000fe200078e0241 */
[----:B------:R-:W-:Y:S01]  /*baa0*/  IABS R65, R70 ;  /* 0x0000004600417213 */ /* 0x000fe20000000000 */
[--C-:B------:R-:W-:Y:S01]  /*bab0*/  @!P3 IMAD.IADD R57, R57, 0x1, -R246.reuse ;  /* 0x000000013939b824 */ /* 0x100fe200078e0af6 */
[----:B------:R-:W-:Y:S01]  /*bac0*/  ISETP.GE.AND P3, PT, R62, RZ, PT ;  /* 0x000000ff3e00720c */ /* 0x000fe20003f66270 */
[--C-:B------:R-:W-:Y:S01]  /*bad0*/  @!P6 IMAD.IADD R59, R59, 0x1, -R246.reuse ;  /* 0x000000013b3be824 */ /* 0x100fe200078e0af6 */
[----:B------:R-:W-:Y:S01]  /*bae0*/  ISETP.GT.U32.AND P6, PT, R246, R61, PT ;  /* 0x0000003df600720c */ /* 0x000fe20003fc4070 */
[----:B------:R-:W-:Y:S01]  /*baf0*/  IMAD.HI.U32 R62, R230, R63, RZ ;  /* 0x0000003fe63e7227 */ /* 0x000fe200078e00ff */
[----:B------:R-:W-:Y:S02]  /*bb00*/  @!P5 IADD3 R58, R58, -R246, RZ ;  /* 0x800000f63a3ad210 */ /* 0x000fe40007ffe0ff */
[----:B------:R-:W-:Y:S01]  /*bb10*/  ISETP.GE.AND P5, PT, R68, RZ, PT ;  /* 0x000000ff4400720c */ /* 0x000fe20003fa6270 */
[----:B------:R-:W-:Y:S01]  /*bb20*/  @!P4 IMAD.IADD R60, R60, 0x1, -R246 ;  /* 0x000000013c3cc824 */ /* 0x000fe200078e0af6 */
[----:B------:R-:W-:Y:S01]  /*bb30*/  IADD3 R68, R244, 0xe0, RZ ;  /* 0x000000e0f4447810 */ /* 0x000fe20007ffe0ff */
[----:B------:R-:W-:Y:S01]  /*bb40*/  IMAD.MOV R62, RZ, RZ, -R62 ;  /* 0x000000ffff3e7224 */ /* 0x000fe200078e0a3e */
[----:B------:R-:W-:Y:S01]  /*bb50*/  ISETP.GE.AND P4, PT, R64, RZ, PT ;  /* 0x000000ff4000720c */ /* 0x000fe20003f86270 */
[----:B------:R-:W-:Y:S01]  /*bb60*/  @!P2 IMAD.MOV R57, RZ, RZ, -R57 ;  /* 0x000000ffff39a224 */ /* 0x000fe200078e0a39 */
[----:B------:R-:W-:Y:S01]  /*bb70*/  IABS R67, R68 ;  /* 0x0000004400437213 */ /* 0x000fe20000000000 */
[C---:B------:R-:W-:Y:S01]  /*bb80*/  IMAD R62, R246.reuse, R62, R63 ;  /* 0x0000003ef63e7224 */ /* 0x040fe200078e023f */
[----:B------:R-:W-:Y:S01]  /*bb90*/  ISETP.GT.U32.AND P2, PT, R246, R60, PT ;  /* 0x0000003cf600720c */ /* 0x000fe20003f44070 */
[----:B------:R-:W-:Y:S01]  /*bba0*/  @!P6 IMAD.IADD R61, R61, 0x1, -R246 ;  /* 0x000000013d3de824 */ /* 0x000fe200078e0af6 */
[----:B------:R-:W-:Y:S01]  /*bbb0*/  @!P0 IADD3 R58, -R58, RZ, RZ ;  /* 0x000000ff3a3a8210 */ /* 0x000fe20007ffe1ff */
[----:B------:R-:W-:Y:S01]  /*bbc0*/  IMAD.HI.U32 R64, R230, R67, RZ ;  /* 0x00000043e6407227 */ /* 0x000fe200078e00ff */
[----:B------:R-:W-:-:S02]  /*bbd0*/  ISETP.GT.U32.AND P0, PT, R246, R62, PT ;  /* 0x0000003ef600720c */ /* 0x000fc40003f04070 */
[----:B------:R-:W-:Y:S01]  /*bbe0*/  ISETP.GT.U32.AND P6, PT, R246, R61, PT ;  /* 0x0000003df600720c */ /* 0x000fe20003fc4070 */
[----:B------:R-:W-:Y:S02]  /*bbf0*/  IMAD.MOV R64, RZ, RZ, -R64 ;  /* 0x000000ffff407224 */ /* 0x000fe400078e0a40 */
[----:B------:R-:W-:-:S04]  /*bc00*/  IMAD.HI.U32 R63, R230, R65, RZ ;  /* 0x00000041e63f7227 */ /* 0x000fc800078e00ff */
[----:B------:R-:W-:Y:S01]  /*bc10*/  @!P2 IMAD.IADD R60, R60, 0x1, -R246 ;  /* 0x000000013c3ca824 */ /* 0x000fe200078e0af6 */
[----:B------:R-:W-:Y:S01]  /*bc20*/  ISETP.GE.AND P2, PT, R70, RZ, PT ;  /* 0x000000ff4600720c */ /* 0x000fe20003f46270 */
[----:B------:R-:W-:Y:S01]  /*bc30*/  IMAD R64, R246, R64, R67 ;  /* 0x00000040f6407224 */ /* 0x000fe200078e0243 */
[C---:B------:R-:W-:Y:S01]  /*bc40*/  IADD3 R67, R244.reuse, 0xe2, RZ ;  /* 0x000000e2f4437810 */ /* 0x040fe20007ffe0ff */
[----:B------:R-:W-:Y:S01]  /*bc50*/  IMAD.MOV R63, RZ, RZ, -R63 ;  /* 0x000000ffff3f7224 */ /* 0x000fe200078e0a3f */
[----:B------:R-:W-:Y:S01]  /*bc60*/  IADD3 R70, R244, 0xe5, RZ ;  /* 0x000000e5f4467810 */ /* 0x000fe20007ffe0ff */
[----:B------:R-:W-:Y:S01]  /*bc70*/  @!P5 IMAD.MOV R60, RZ, RZ, -R60 ;  /* 0x000000ffff3cd224 */ /* 0x000fe200078e0a3c */
[C---:B------:R-:W-:Y:S01]  /*bc80*/  ISETP.GT.U32.AND P5, PT, R246.reuse, R64, PT ;  /* 0x00000040f600720c */ /* 0x040fe20003fa4070 */
[----:B------:R-:W-:Y:S02]  /*bc90*/  IMAD R63, R246, R63, R65 ;  /* 0x0000003ff63f7224 */ /* 0x000fe400078e0241 */
[----:B------:R-:W-:-:S04]  /*bca0*/  IMAD.HI.U32 R65, R230, R71, RZ ;  /* 0x00000047e6417227 */ /* 0x000fc800078e00ff */
[--C-:B------:R-:W-:Y:S01]  /*bcb0*/  @!P0 IMAD.IADD R62, R62, 0x1, -R246.reuse ;  /* 0x000000013e3e8824 */ /* 0x100fe200078e0af6 */
[----:B------:R-:W-:Y:S01]  /*bcc0*/  IADD3 R65, -R65, RZ, RZ ;  /* 0x000000ff41417210 */ /* 0x000fe20007ffe1ff */
[----:B------:R-:W-:Y:S01]  /*bcd0*/  @!P3 IMAD.MOV R59, RZ, RZ, -R59 ;  /* 0x000000ffff3bb224 */ /* 0x000fe200078e0a3b */
[----:B------:R-:W-:Y:S01]  /*bce0*/  ISETP.GE.AND P3, PT, R66, RZ, PT ;  /* 0x000000ff4200720c */ /* 0x000fe20003f66270 */
[--C-:B------:R-:W-:Y:S01]  /*bcf0*/  @!P6 IMAD.IADD R61, R61, 0x1, -R246.reuse ;  /* 0x000000013d3de824 */ /* 0x100fe200078e0af6 */
[C---:B------:R-:W-:Y:S01]  /*bd00*/  ISETP.GT.U32.AND P6, PT, R246.reuse, R63, PT ;  /* 0x0000003ff600720c */ /* 0x040fe20003fc4070 */
[C---:B------:R-:W-:Y:S01]  /*bd10*/  IMAD R65, R246.reuse, R65, R71 ;  /* 0x00000041f6417224 */ /* 0x040fe200078e0247 */
[----:B------:R-:W-:Y:S01]  /*bd20*/  ISETP.GT.U32.AND P0, PT, R246, R62, PT ;  /* 0x0000003ef600720c */ /* 0x000fe20003f04070 */
[----:B------:R-:W-:Y:S01]  /*bd30*/  @!P5 IMAD.IADD R64, R64, 0x1, -R246 ;  /* 0x000000014040d824 */ /* 0x000fe200078e0af6 */
[----:B------:R-:W-:Y:S01]  /*bd40*/  IABS R66, R67 ;  /* 0x0000004300427213 */ /* 0x000fe20000000000 */
[----:B------:R-:W-:Y:S01]  /*bd50*/  @!P4 IMAD.MOV R61, RZ, RZ, -R61 ;  /* 0x000000ffff3dc224 */ /* 0x000fe200078e0a3d */
[----:B------:R-:W-:-:S02]  /*bd60*/  ISETP.GE.AND P4, PT, R68, RZ, PT ;  /* 0x000000ff4400720c */ /* 0x000fc40003f86270 */
[----:B------:R-:W-:Y:S01]  /*bd70*/  ISETP.GT.U32.AND P5, PT, R246, R64, PT ;  /* 0x00000040f600720c */ /* 0x000fe20003fa4070 */
[----:B------:R-:W-:Y:S01]  /*bd80*/  IMAD.MOV.U32 R71, RZ, RZ, R66 ;  /* 0x000000ffff477224 */ /* 0x000fe200078e0042 */
[----:B------:R-:W-:-:S03]  /*bd90*/  IADD3 R68, R244, 0xe3, RZ ;  /* 0x000000e3f4447810 */ /* 0x000fc60007ffe0ff */
[----:B------:R-:W-:Y:S01]  /*bda0*/  IMAD.HI.U32 R66, R230, R71, RZ ;  /* 0x00000047e6427227 */ /* 0x000fe200078e00ff */
[----:B------:R-:W-:-:S03]  /*bdb0*/  IABS R73, R68 ;  /* 0x0000004400497213 */ /* 0x000fc60000000000 */
[--C-:B------:R-:W-:Y:S01]  /*bdc0*/  @!P6 IMAD.IADD R63, R63, 0x1, -R246.reuse ;  /* 0x000000013f3fe824 */ /* 0x100fe200078e0af6 */
[----:B------:R-:W-:Y:S01]  /*bdd0*/  IADD3 R66, -R66, RZ, RZ ;  /* 0x000000ff42427210 */ /* 0x000fe20007ffe1ff */
[--C-:B------:R-:W-:Y:S01]  /*bde0*/  @!P0 IMAD.IADD R62, R62, 0x1, -R246.reuse ;  /* 0x000000013e3e8824 */ /* 0x100fe200078e0af6 */
[----:B------:R-:W-:Y:S01]  /*bdf0*/  ISETP.GT.U32.AND P0, PT, R246, R65, PT ;  /* 0x00000041f600720c */ /* 0x000fe20003f04070 */
[----:B------:R-:W-:Y:S01]  /*be00*/  @!P5 IMAD.IADD R64, R64, 0x1, -R246 ;  /* 0x000000014040d824 */ /* 0x000fe200078e0af6 */
[C---:B------:R-:W-:Y:S01]  /*be10*/  ISETP.GT.U32.AND P6, PT, R246.reuse, R63, PT ;  /* 0x0000003ff600720c */ /* 0x040fe20003fc4070 */
[C---:B------:R-:W-:Y:S02]  /*be20*/  IMAD R66, R246.reuse, R66, R71 ;  /* 0x00000042f6427224 */ /* 0x040fe400078e0247 */
[----:B------:R-:W-:Y:S01]  /*be30*/  @!P3 IMAD.MOV R62, RZ, RZ, -R62 ;  /* 0x000000ffff3eb224 */ /* 0x000fe200078e0a3e */
[----:B------:R-:W-:Y:S01]  /*be40*/  ISETP.GE.AND P3, PT, R69, RZ, PT ;  /* 0x000000ff4500720c */ /* 0x000fe20003f66270 */
[----:B------:R-:W-:Y:S01]  /*be50*/  @!P4 IMAD.MOV R64, RZ, RZ, -R64 ;  /* 0x000000ffff40c224 */ /* 0x000fe200078e0a40 */
[----:B------:R-:W-:-:S02]  /*be60*/  ISETP.GT.U32.AND P5, PT, R246, R66, PT ;  /* 0x00000042f600720c */ /* 0x000fc40003fa4070 */
[----:B------:R-:W-:-:S03]  /*be70*/  IADD3 R69, R244, 0xe4, RZ ;  /* 0x000000e4f4457810 */ /* 0x000fc60007ffe0ff */
[--C-:B------:R-:W-:Y:S01]  /*be80*/  @!P0 IMAD.IADD R65, R65, 0x1, -R246.reuse ;  /* 0x0000000141418824 */ /* 0x100fe200078e0af6 */
[----:B------:R-:W-:Y:S01]  /*be90*/  IABS R71, R69 ;  /* 0x0000004500477213 */ /* 0x000fe20000000000 */
[--C-:B------:R-:W-:Y:S01]  /*bea0*/  @!P6 IMAD.IADD R63, R63, 0x1, -R246.reuse ;  /* 0x000000013f3fe824 */ /* 0x100fe200078e0af6 */
[----:B------:R-:W-:Y:S01]  /*beb0*/  ISETP.GE.AND P6, PT, R67, RZ, PT ;  /* 0x000000ff4300720c */ /* 0x000fe20003fc6270 */
[----:B------:R-:W-:Y:S01]  /*bec0*/  IMAD.HI.U32 R67, R230, R73, RZ ;  /* 0x00000049e6437227 */ /* 0x000fe200078e00ff */
[----:B------:R-:W-:Y:S02]  /*bed0*/  ISETP.GT.U32.AND P0, PT, R246, R65, PT ;  /* 0x00000041f600720c */ /* 0x000fe40003f04070 */
[----:B------:R-:W-:Y:S01]  /*bee0*/  ISETP.GE.AND P4, PT, R69, RZ, PT ;  /* 0x000000ff4500720c */ /* 0x000fe20003f86270 */
[----:B------:R-:W-:Y:S02]  /*bef0*/  IMAD.MOV R67, RZ, RZ, -R67 ;  /* 0x000000ffff437224 */ /* 0x000fe400078e0a43 */
[----:B------:R-:W-:-:S02]  /*bf00*/  @!P5 IMAD.IADD R66, R66, 0x1, -R246 ;  /* 0x000000014242d824 */ /* 0x000fc400078e0af6 */
[----:B------:R-:W-:Y:S01]  /*bf10*/  @!P2 IMAD.MOV R63, RZ, RZ, -R63 ;  /* 0x000000ffff3fa224 */ /* 0x000fe200078e0a3f */
[----:B------:R-:W-:Y:S01]  /*bf20*/  ISETP.GE.AND P2, PT, R68, RZ, PT ;  /* 0x000000ff4400720c */ /* 0x000fe20003f46270 */
[C---:B------:R-:W-:Y:S01]  /*bf30*/  IMAD R67, R246.reuse, R67, R73 ;  /* 0x00000043f6437224 */ /* 0x040fe200078e0249 */
[----:B------:R-:W-:Y:S01]  /*bf40*/  ISETP.GT.U32.AND P5, PT, R246, R66, PT ;  /* 0x00000042f600720c */ /* 0x000fe20003fa4070 */
[----:B------:R-:W-:Y:S01]  /*bf50*/  IMAD.HI.U32 R68, R230, R71, RZ ;  /* 0x00000047e6447227 */ /* 0x000fe200078e00ff */
[----:B------:R-:W-:Y:S02]  /*bf60*/  IABS R73, R70 ;  /* 0x0000004600497213 */ /* 0x000fe40000000000 */
[----:B------:R-:W-:Y:S01]  /*bf70*/  @!P0 IADD3 R65, R65, -R246, RZ ;  /* 0x800000f641418210 */ /* 0x000fe20007ffe0ff */
[----:B------:R-:W-:Y:S01]  /*bf80*/  IMAD.MOV R68, RZ, RZ, -R68 ;  /* 0x000000ffff447224 */ /* 0x000fe200078e0a44 */
[----:B------:R-:W-:Y:S01]  /*bf90*/  ISETP.GT.U32.AND P0, PT, R246, R67, PT ;  /* 0x00000043f600720c */ /* 0x000fe20003f04070 */
[----:B------:R-:W-:-:S04]  /*bfa0*/  IMAD.HI.U32 R69, R230, R73, RZ ;  /* 0x00000049e6457227 */ /* 0x000fc800078e00ff */
[----:B------:R-:W-:Y:S02]  /*bfb0*/  IMAD R68, R246, R68, R71 ;  /* 0x00000044f6447224 */ /* 0x000fe400078e0247 */
[----:B------:R-:W-:Y:S01]  /*bfc0*/  @!P3 IMAD.MOV R65, RZ, RZ, -R65 ;  /* 0x000000ffff41b224 */ /* 0x000fe200078e0a41 */
[----:B------:R-:W-:Y:S01]  /*bfd0*/  @!P5 IADD3 R66, R66, -R246, RZ ;  /* 0x800000f64242d210 */ /* 0x000fe20007ffe0ff */
[----:B------:R-:W-:Y:S01]  /*bfe0*/  IMAD.MOV R69, RZ, RZ, -R69 ;  /* 0x000000ffff457224 */ /* 0x000fe200078e0a45 */
[----:B------:R-:W-:Y:S02]  /*bff0*/  ISETP.GE.AND P3, PT, R70, RZ, PT ;  /* 0x000000ff4600720c */ /* 0x000fe40003f66270 */
[C---:B------:R-:W-:Y:S01]  /*c000*/  ISETP.GT.U32.AND P5, PT, R246.reuse, R68, PT ;  /* 0x00000044f600720c */ /* 0x040fe20003fa4070 */
[----:B------:R-:W-:Y:S01]  /*c010*/  @!P0 IMAD.IADD R67, R67, 0x1, -R246 ;  /* 0x0000000143438824 */ /* 0x000fe200078e0af6 */
[----:B------:R-:W-:Y:S01]  /*c020*/  IABS R70, R72 ;  /* 0x0000004800467213 */ /* 0x000fe20000000000 */
[C---:B------:R-:W-:Y:S01]  /*c030*/  IMAD R69, R246.reuse, R69, R73 ;  /* 0x00000045f6457224 */ /* 0x040fe200078e0249 */
[----:B------:R-:W-:Y:S01]  /*c040*/  IABS R73, R76 ;  /* 0x0000004c00497213 */ /* 0x000fe20000000000 */
[----:B------:R-:W-:Y:S01]  /*c050*/  @!P6 IMAD.MOV R66, RZ, RZ, -R66 ;  /* 0x000000ffff42e224 */ /* 0x000fe200078e0a42 */
[C---:B------:R-:W-:Y:S01]  /*c060*/  ISETP.GT.U32.AND P0, PT, R246.reuse, R67, PT ;  /* 0x00000043f600720c */ /* 0x040fe20003f04070 */
[----:B------:R-:W-:Y:S01]  /*c070*/  IMAD.MOV.U32 R71, RZ, RZ, R70 ;  /* 0x000000ffff477224 */ /* 0x000fe200078e0046 */
[----:B------:R-:W-:-:S03]  /*c080*/  ISETP.GT.U32.AND P6, PT, R246, R69, PT ;  /* 0x00000045f600720c */ /* 0x000fc60003fc4070 */
[----:B------:R-:W-:-:S04]  /*c090*/  IMAD.HI.U32 R70, R230, R71, RZ ;  /* 0x00000047e6467227 */ /* 0x000fc800078e00ff */
[----:B------:R-:W-:Y:S02]  /*c0a0*/  @!P5 IMAD.IADD R68, R68, 0x1, -R246 ;  /* 0x000000014444d824 */ /* 0x000fe400078e0af6 */
[----:B------:R-:W-:Y:S02]  /*c0b0*/  IMAD.MOV R70, RZ, RZ, -R70 ;  /* 0x000000ffff467224 */ /* 0x000fe400078e0a46 */
[----:B------:R-:W-:Y:S01]  /*c0c0*/  @!P0 IMAD.IADD R67, R67, 0x1, -R246 ;  /* 0x0000000143438824 */ /* 0x000fe200078e0af6 */
[C---:B------:R-:W-:Y:S01]  /*c0d0*/  ISETP.GT.U32.AND P5, PT, R246.reuse, R68, PT ;  /* 0x00000044f600720c */ /* 0x040fe20003fa4070 */
[----:B------:R-:W-:Y:S01]  /*c0e0*/  IMAD R70, R246, R70, R71 ;  /* 0x00000046f6467224 */ /* 0x000fe200078e0247 */
[----:B------:R-:W-:Y:S01]  /*c0f0*/  ISETP.GE.AND P0, PT, R72, RZ, PT ;  /* 0x000000ff4800720c */ /* 0x000fe20003f06270 */
[----:B------:R-:W-:Y:S01]  /*c100*/  IMAD.HI.U32 R71, R230, R75, RZ ;  /* 0x0000004be6477227 */ /* 0x000fe200078e00ff */
[----:B------:R-:W-:-:S03]  /*c110*/  @!P6 IADD3 R69, R69, -R246, RZ ;  /* 0x800000f64545e210 */ /* 0x000fc60007ffe0ff */
[----:B------:R-:W-:Y:S01]  /*c120*/  IMAD.MOV R72, RZ, RZ, -R71 ;  /* 0x000000ffff487224 */ /* 0x000fe200078e0a47 */
[----:B------:R-:W-:Y:S01]  /*c130*/  ISETP.GT.U32.AND P6, PT, R246, R69, PT ;  /* 0x00000045f600720c */ /* 0x000fe20003fc4070 */
[----:B------:R-:W-:-:S04]  /*c140*/  IMAD.HI.U32 R71, R230, R73, RZ ;  /* 0x00000049e6477227 */ /* 0x000fc800078e00ff */
[----:B------:R-:W-:Y:S01]  /*c150*/  IMAD R75, R246, R72, R75 ;  /* 0x00000048f64b7224 */ /* 0x000fe200078e024b */
[----:B------:R-:W-:Y:S01]  /*c160*/  IADD3 R72, R244, 0xeb, RZ ;  /* 0x000000ebf4487810 */ /* 0x000fe20007ffe0ff */
[----:B------:R-:W-:Y:S02]  /*c170*/  @!P5 IMAD.IADD R68, R68, 0x1, -R246 ;  /* 0x000000014444d824 */ /* 0x000fe400078e0af6 */
[----:B------:R-:W-:Y:S01]  /*c180*/  IMAD.MOV R71, RZ, RZ, -R71 ;  /* 0x000000ffff477224 */ /* 0x000fe200078e0a47 */
[C---:B------:R-:W-:Y:S01]  /*c190*/  ISETP.GT.U32.AND P5, PT, R246.reuse, R75, PT ;  /* 0x0000004bf600720c */ /* 0x040fe20003fa4070 */
[----:B------:R-:W-:Y:S01]  /*c1a0*/  @!P2 IMAD.MOV R67, RZ, RZ, -R67 ;  /* 0x000000ffff43a224 */ /* 0x000fe200078e0a43 */
[C---:B------:R-:W-:Y:S01]  /*c1b0*/  ISETP.GT.U32.AND P2, PT, R246.reuse, R70, PT ;  /* 0x00000046f600720c */ /* 0x040fe20003f44070 */
[----:B------:R-:W-:Y:S02]  /*c1c0*/  IMAD R73, R246, R71, R73 ;  /* 0x00000047f6497224 */ /* 0x000fe400078e0249 */
[----:B------:R-:W-:-:S02]  /*c1d0*/  IMAD.MOV.U32 R71, RZ, RZ, R80 ;  /* 0x000000ffff477224 */ /* 0x000fc400078e0050 */
[----:B------:R-:W-:-:S04]  /*c1e0*/  IMAD.HI.U32 R80, R230, R79, RZ ;  /* 0x0000004fe6507227 */ /* 0x000fc800078e00ff */
[----:B------:R-:W-:Y:S01]  /*c1f0*/  @!P6 IMAD.IADD R69, R69, 0x1, -R246 ;  /* 0x000000014545e824 */ /* 0x000fe200078e0af6 */
[----:B------:R-:W-:Y:S01]  /*c200*/  ISETP.GT.U32.AND P6, PT, R246, R73, PT ;  /* 0x00000049f600720c */ /* 0x000fe20003fc4070 */
[----:B------:R-:W-:Y:S01]  /*c210*/  @!P4 IMAD.MOV R68, RZ, RZ, -R68 ;  /* 0x000000ffff44c224 */ /* 0x000fe200078e0a44 */
[----:B------:R-:W-:Y:S01]  /*c220*/  @!P5 IADD3 R75, R75, -R246, RZ ;  /* 0x800000f64b4bd210 */ /* 0x000fe20007ffe0ff */
[----:B------:R-:W-:Y:S01]  /*c230*/  IMAD.MOV R81, RZ, RZ, -R80 ;  /* 0x000000ffff517224 */ /* 0x000fe200078e0a50 */
[----:B------:R-:W-:Y:S01]  /*c240*/  ISETP.GE.AND P5, PT, R78, RZ, PT ;  /* 0x000000ff4e00720c */ /* 0x000fe20003fa6270 */
[----:B------:R-:W-:Y:S01]  /*c250*/  IMAD.HI.U32 R80, R230, R71, RZ ;  /* 0x00000047e6507227 */ /* 0x000fe200078e00ff */
[----:B------:R-:W-:-:S03]  /*c260*/  ISETP.GT.U32.AND P4, PT, R246, R75, PT ;  /* 0x0000004bf600720c */ /* 0x000fc60003f84070 */
[----:B------:R-:W-:Y:S02]  /*c270*/  @!P2 IMAD.IADD R70, R70, 0x1, -R246 ;  /* 0x000000014646a824 */ /* 0x000fe400078e0af6 */
[----:B------:R-:W-:Y:S02]  /*c280*/  IMAD.MOV R80, RZ, RZ, -R80 ;  /* 0x000000ffff507224 */ /* 0x000fe400078e0a50 */
[--C-:B------:R-:W-:Y:S01]  /*c290*/  @!P6 IMAD.IADD R73, R73, 0x1, -R246.reuse ;  /* 0x000000014949e824 */ /* 0x100fe200078e0af6 */
[C---:B------:R-:W-:Y:S01]  /*c2a0*/  ISETP.GT.U32.AND P2, PT, R246.reuse, R70, PT ;  /* 0x00000046f600720c */ /* 0x040fe20003f44070 */
[C---:B------:R-:W-:Y:S02]  /*c2b0*/  IMAD R71, R246.reuse, R80, R71 ;  /* 0x00000050f6477224 */ /* 0x040fe400078e0247 */
[----:B------:R-:W-:Y:S01]  /*c2c0*/  @!P3 IMAD.MOV R69, RZ, RZ, -R69 ;  /* 0x000000ffff45b224 */ /* 0x000fe200078e0a45 */
[C---:B------:R-:W-:Y:S01]  /*c2d0*/  ISETP.GT.U32.AND P6, PT, R246.reuse, R73, PT ;  /* 0x00000049f600720c */ /* 0x040fe20003fc4070 */
[----:B------:R-:W-:Y:S01]  /*c2e0*/  @!P4 IMAD.IADD R75, R75, 0x1, -R246 ;  /* 0x000000014b4bc824 */ /* 0x000fe200078e0af6 */
[C---:B------:R-:W-:Y:S01]  /*c2f0*/  ISETP.GT.U32.AND P4, PT, R246.reuse, R71, PT ;  /* 0x00000047f600720c */ /* 0x040fe20003f84070 */
[----:B------:R-:W-:Y:S01]  /*c300*/  IMAD R78, R246, R81, R79 ;  /* 0x00000051f64e7224 */ /* 0x000fe200078e024f */
[----:B------:R-:W-:Y:S01]  /*c310*/  ISETP.GE.AND P3, PT, R76, RZ, PT ;  /* 0x000000ff4c00720c */ /* 0x000fe20003f66270 */
[----:B------:R-:W-:Y:S01]  /*c320*/  IMAD.MOV.U32 R83, RZ, RZ, R75 ;  /* 0x000000ffff537224 */ /* 0x000fe200078e004b */
[----:B------:R-:W-:-:S02]  /*c330*/  IADD3 R76, R244, 0xec, RZ ;  /* 0x000000ecf44c7810 */ /* 0x000fc40007ffe0ff */
[----:B------:R-:W-:Y:S01]  /*c340*/  IABS R79, R72 ;  /* 0x00000048004f7213 */ /* 0x000fe20000000000 */
[----:B------:R-:W-:Y:S01]  /*c350*/  @!P2 IMAD.IADD R70, R70, 0x1, -R246 ;  /* 0x000000014646a824 */ /* 0x000fe200078e0af6 */
[----:B------:R-:W-:Y:S01]  /*c360*/  IABS R81, R76 ;  /* 0x0000004c00517213 */ /* 0x000fe20000000000 */
[----:B------:R-:W-:Y:S01]  /*c370*/  @!P5 IMAD.MOV R83, RZ, RZ, -R83 ;  /* 0x000000ffff53d224 */ /* 0x000fe200078e0a53 */
[----:B------:R-:W-:Y:S01]  /*c380*/  ISETP.GT.U32.AND P2, PT, R246, R78, PT ;  /* 0x0000004ef600720c */ /* 0x000fe20003f44070 */
[----:B------:R-:W-:Y:S01]  /*c390*/  @!P0 IMAD.MOV R70, RZ, RZ, -R70 ;  /* 0x000000ffff468224 */ /* 0x000fe200078e0a46 */
[----:B------:R-:W-:Y:S01]  /*c3a0*/  ISETP.GE.AND P0, PT, R77, RZ, PT ;  /* 0x000000ff4d00720c */ /* 0x000fe20003f06270 */
[--C-:B------:R-:W-:Y:S01]  /*c3b0*/  @!P4 IMAD.IADD R71, R71, 0x1, -R246.reuse ;  /* 0x000000014747c824 */ /* 0x100fe200078e0af6 */
[----:B------:R-:W-:Y:S01]  /*c3c0*/  ISETP.GE.AND P5, PT, R72, RZ, PT ;  /* 0x000000ff4800720c */ /* 0x000fe20003fa6270 */
[----:B------:R-:W-:Y:S01]  /*c3d0*/  IMAD.HI.U32 R80, R230, R79, RZ ;  /* 0x0000004fe6507227 */ /* 0x000fe200078e00ff */
[----:B------:R-:W-:Y:S01]  /*c3e0*/  IADD3 R72, R244, 0xed, RZ ;  /* 0x000000edf4487810 */ /* 0x000fe20007ffe0ff */
[----:B------:R-:W-:Y:S01]  /*c3f0*/  STL [R1+0x524], R83 ;  /* 0x0005245301007387 */ /* 0x000fe20000100800 */
[----:B------:R-:W-:Y:S01]  /*c400*/  ISETP.GT.U32.AND P4, PT, R246, R71, PT ;  /* 0x00000047f600720c */ /* 0x000fe20003f84070 */
[----:B------:R-:W-:Y:S01]  /*c410*/  IMAD.MOV.U32 R77, RZ, RZ, R81 ;  /* 0x000000ffff4d7224 */ /* 0x000fe200078e0051 */
[----:B------:R-:W-:Y:S01]  /*c420*/  IABS R75, R72 ;  /* 0x00000048004b7213 */ /* 0x000fe20000000000 */
[----:B------:R-:W-:Y:S01]  /*c430*/  @!P6 IMAD.IADD R73, R73, 0x1, -R246 ;  /* 0x000000014949e824 */ /* 0x000fe200078e0af6 */
[----:B------:R-:W-:Y:S01]  /*c440*/  ISETP.GE.AND P6, PT, R74, RZ, PT ;  /* 0x000000ff4a00720c */ /* 0x000fe20003fc6270 */
[----:B------:R-:W-:Y:S01]  /*c450*/  IMAD.MOV R80, RZ, RZ, -R80 ;  /* 0x000000ffff507224 */ /* 0x000fe200078e0a50 */
[----:B------:R-:W-:Y:S01]  /*c460*/  @!P2 IADD3 R78, R78, -R246, RZ ;  /* 0x800000f64e4ea210 */ /* 0x000fe20007ffe0ff */
[----:B------:R-:W-:Y:S01]  /*c470*/  IMAD.HI.U32 R74, R230, R77, RZ ;  /* 0x0000004de64a7227 */ /* 0x000fe200078e00ff */
[----:B------:R-:W-:-:S02]  /*c480*/  MOV R82, R73 ;  /* 0x0000004900527202 */ /* 0x000fc40000000f00 */
[C---:B------:R-:W-:Y:S01]  /*c490*/  ISETP.GT.U32.AND P2, PT, R246.reuse, R78, PT ;  /* 0x0000004ef600720c */ /* 0x040fe20003f44070 */
[----:B------:R-:W-:Y:S01]  /*c4a0*/  IMAD R81, R246, R80, R79 ;  /* 0x00000050f6517224 */ /* 0x000fe200078e024f */
[C---:B------:R-:W-:Y:S01]  /*c4b0*/  IADD3 R73, R244.reuse, 0xee, RZ ;  /* 0x000000eef4497810 */ /* 0x040fe20007ffe0ff */
[----:B------:R-:W-:Y:S01]  /*c4c0*/  IMAD.MOV R74, RZ, RZ, -R74 ;  /* 0x000000ffff4a7224 */ /* 0x000fe200078e0a4a */
[----:B------:R-:W-:Y:S01]  /*c4d0*/  IADD3 R80, R244, 0xf0, RZ ;  /* 0x000000f0f4507810 */ /* 0x000fe20007ffe0ff */
[----:B------:R-:W-:Y:S01]  /*c4e0*/  @!P3 IMAD.MOV R82, RZ, RZ, -R82 ;  /* 0x000000ffff52b224 */ /* 0x000fe200078e0a52 */
[C---:B------:R-:W-:Y:S01]  /*c4f0*/  ISETP.GT.U32.AND P3, PT, R246.reuse, R81, PT ;  /* 0x00000051f600720c */ /* 0x040fe20003f64070 */
[----:B------:R-:W-:Y:S01]  /*c500*/  IMAD R84, R246, R74, R77 ;  /* 0x0000004af6547224 */ /* 0x000fe200078e024d */
[----:B------:R-:W-:Y:S01]  /*c510*/  IABS R79, R73 ;  /* 0x00000049004f7213 */ /* 0x000fe20000000000 */
[--C-:B------:R-:W-:Y:S01]  /*c520*/  @!P4 IMAD.IADD R71, R71, 0x1, -R246.reuse ;  /* 0x000000014747c824 */ /* 0x100fe200078e0af6 */
[----:B------:R-:W-:Y:S01]  /*c530*/  IADD3 R77, R244, 0xef, RZ ;  /* 0x000000eff44d7810 */ /* 0x000fe20007ffe0ff */
[----:B------:R-:W-:Y:S01]  /*c540*/  IMAD.HI.U32 R74, R230, R75, RZ ;  /* 0x0000004be64a7227 */ /* 0x000fe200078e00ff */
[----:B------:R-:W-:Y:S01]  /*c550*/  ISETP.GT.U32.AND P4, PT, R246, R84, PT ;  /* 0x00000054f600720c */ /* 0x000fe20003f84070 */
[----:B------:R-:W-:Y:S02]  /*c560*/  STL [R1+0x538], R82 ;  /* 0x0005385201007387 */ /* 0x000fe40000100800 */
[----:B------:R-:W-:Y:S01]  /*c570*/  @!P2 IMAD.IADD R78, R78, 0x1, -R246 ;  /* 0x000000014e4ea824 */ /* 0x000fe200078e0af6 */
[----:B------:R-:W-:Y:S01]  /*c580*/  ISETP.GE.AND P2, PT, R76, RZ, PT ;  /* 0x000000ff4c00720c */ /* 0x000fe20003f46270 */
[----:B------:R-:W-:Y:S01]  /*c590*/  IMAD.MOV R74, RZ, RZ, -R74 ;  /* 0x000000ffff4a7224 */ /* 0x000fe200078e0a4a */
[----:B------:R-:W-:Y:S01]  /*c5a0*/  IABS R76, R77 ;  /* 0x0000004d004c7213 */ /* 0x000fe20000000000 */
[----:B------:R-:W-:Y:S01]  /*c5b0*/  @!P3 IMAD.IADD R81, R81, 0x1, -R246 ;  /* 0x000000015151b824 */ /* 0x000fe200078e0af6 */
[----:B------:R-:W-:Y:S01]  /*c5c0*/  MOV R2, R78 ;  /* 0x0000004e00027202 */ /* 0x000fe20000000f00 */
[----:B------:R-:W-:Y:S01]  /*c5d0*/  IMAD.HI.U32 R78, R230, R79, RZ ;  /* 0x0000004fe64e7227 */ /* 0x000fe200078e00ff */
[----:B------:R-:W-:-:S02]  /*c5e0*/  ISETP.GE.AND P3, PT, R72, RZ, PT ;  /* 0x000000ff4800720c */ /* 0x000fc40003f66270 */
[----:B------:R-:W-:Y:S01]  /*c5f0*/  IABS R72, R80 ;  /* 0x0000005000487213 */ /* 0x000fe20000000000 */
[----:B------:R-:W-:Y:S01]  /*c600*/  @!P4 IMAD.IADD R84, R84, 0x1, -R246 ;  /* 0x000000015454c824 */ /* 0x000fe200078e0af6 */
[C---:B------:R-:W-:Y:S01]  /*c610*/  ISETP.GT.U32.AND P4, PT, R246.reuse, R81, PT ;  /* 0x00000051f600720c */ /* 0x040fe20003f84070 */
[----:B------:R-:W-:Y:S02]  /*c620*/  IMAD.MOV R78, RZ, RZ, -R78 ;  /* 0x000000ffff4e7224 */ /* 0x000fe400078e0a4e */
[----:B------:R-:W-:Y:S01]  /*c630*/  @!P0 IMAD.MOV R2, RZ, RZ, -R2 ;  /* 0x000000ffff028224 */ /* 0x000fe200078e0a02 */
[C---:B------:R-:W-:Y:S01]  /*c640*/  ISETP.GT.U32.AND P0, PT, R246.reuse, R84, PT ;  /* 0x00000054f600720c */ /* 0x040fe20003f04070 */
[C---:B------:R-:W-:Y:S02]  /*c650*/  IMAD R78, R246.reuse, R78, R79 ;  /* 0x0000004ef64e7224 */ /* 0x040fe400078e024f */
[----:B------:R-:W-:Y:S01]  /*c660*/  IMAD R75, R246, R74, R75 ;  /* 0x0000004af64b7224 */ /* 0x000fe200078e024b */
[----:B------:R1:W-:Y:S01]  /*c670*/  STL [R1+0x53c], R2 ;  /* 0x00053c0201007387 */ /* 0x0003e20000100800 */
[----:B------:R-:W-:-:S04]  /*c680*/  IMAD.HI.U32 R74, R230, R72, RZ ;  /* 0x00000048e64a7227 */ /* 0x000fc800078e00ff */
[----:B------:R-:W-:Y:S01]  /*c690*/  @!P4 IMAD.IADD R81, R81, 0x1, -R246 ;  /* 0x000000015151c824 */ /* 0x000fe200078e0af6 */
[----:B------:R-:W-:-:S03]  /*c6a0*/  ISETP.GT.U32.AND P4, PT, R246, R78, PT ;  /* 0x0000004ef600720c */ /* 0x000fc60003f84070 */
[----:B------:R-:W-:Y:S02]  /*c6b0*/  IMAD.MOV.U32 R3, RZ, RZ, R81 ;  /* 0x000000ffff037224 */ /* 0x000fe400078e0051 */
[----:B-1----:R-:W-:Y:S02]  /*c6c0*/  IMAD.MOV.U32 R2, RZ, RZ, R71 ;  /* 0x000000ffff027224 */ /* 0x002fe400078e0047 */
[----:B------:R-:W-:-:S04]  /*c6d0*/  IMAD.HI.U32 R71, R230, R76, RZ ;  /* 0x0000004ce6477227 */ /* 0x000fc800078e00ff */
[----:B------:R-:W-:Y:S01]  /*c6e0*/  @!P6 IMAD.MOV R2, RZ, RZ, -R2 ;  /* 0x000000ffff02e224 */ /* 0x000fe200078e0a02 */
[----:B------:R-:W-:Y:S01]  /*c6f0*/  IADD3 R79, -R71, RZ, RZ ;  /* 0x000000ff474f7210 */ /* 0x000fe20007ffe1ff */
[----:B------:R-:W-:Y:S01]  /*c700*/  IMAD.MOV R71, RZ, RZ, -R74 ;  /* 0x000000ffff477224 */ /* 0x000fe200078e0a4a */
[----:B------:R-:W-:Y:S01]  /*c710*/  ISETP.GT.U32.AND P6, PT, R246, R75, PT ;  /* 0x0000004bf600720c */ /* 0x000fe20003fc4070 */
[----:B------:R-:W-:Y:S01]  /*c720*/  @!P4 IMAD.IADD R78, R78, 0x1, -R246 ;  /* 0x000000014e4ec824 */ /* 0x000fe200078e0af6 */
[----:B------:R-:W-:Y:S01]  /*c730*/  IADD3 R74, R244, 0xf1, RZ ;  /* 0x000000f1f44a7810 */ /* 0x000fe20007ffe0ff */
[----:B------:R-:W-:Y:S01]  /*c740*/  IMAD R76, R246, R79, R76 ;  /* 0x0000004ff64c7224 */ /* 0x000fe200078e024c */
[----:B------:R1:W-:Y:S01]  /*c750*/  STL [R1+0x548], R2 ;  /* 0x0005480201007387 */ /* 0x0003e20000100800 */
[----:B------:R-:W-:Y:S01]  /*c760*/  @!P5 IMAD.MOV R3, RZ, RZ, -R3 ;  /* 0x000000ffff03d224 */ /* 0x000fe200078e0a03 */
[----:B------:R-:W-:Y:S01]  /*c770*/  IABS R82, R74 ;  /* 0x0000004a00527213 */ /* 0x000fe20000000000 */
[----:B------:R-:W-:Y:S01]  /*c780*/  @!P0 IMAD.IADD R84, R84, 0x1, -R246 ;  /* 0x0000000154548824 */ /* 0x000fe200078e0af6 */
[C---:B------:R-:W-:Y:S01]  /*c790*/  ISETP.GT.U32.AND P4, PT, R246.reuse, R78, PT ;  /* 0x0000004ef600720c */ /* 0x040fe20003f84070 */
[C---:B------:R-:W-:Y:S01]  /*c7a0*/  IMAD R72, R246.reuse, R71, R72 ;  /* 0x00000047f6487224 */ /* 0x040fe200078e0248 */
[----:B------:R-:W-:Y:S01]  /*c7b0*/  ISETP.GT.U32.AND P5, PT, R246, R76, PT ;  /* 0x0000004cf600720c */ /* 0x000fe20003fa4070 */
[----:B------:R-:W-:Y:S01]  /*c7c0*/  IMAD.HI.U32 R81, R230, R82, RZ ;  /* 0x00000052e6517227 */ /* 0x000fe200078e00ff */
[----:B------:R-:W-:Y:S01]  /*c7d0*/  ISETP.GE.AND P0, PT, R73, RZ, PT ;  /* 0x000000ff4900720c */ /* 0x000fe20003f06270 */
[----:B------:R-:W-:Y:S01]  /*c7e0*/  STL [R1+0x534], R3 ;  /* 0x0005340301007387 */ /* 0x000fe20000100800 */
[----:B-1----:R-:W-:Y:S01]  /*c7f0*/  MOV R2, R84 ;  /* 0x0000005400027202 */ /* 0x002fe20000000f00 */
[----:B------:R-:W-:Y:S01]  /*c800*/  @!P6 IMAD.IADD R75, R75, 0x1, -R246 ;  /* 0x000000014b4be824 */ /* 0x000fe200078e0af6 */
[C---:B------:R-:W-:Y:S01]  /*c810*/  IADD3 R73, R244.reuse, 0xf2, RZ ;  /* 0x000000f2f4497810 */ /* 0x040fe20007ffe0ff */
[----:B------:R-:W-:Y:S01]  /*c820*/  IMAD.MOV R81, RZ, RZ, -R81 ;  /* 0x000000ffff517224 */ /* 0x000fe200078e0a51 */
[----:B------:R-:W-:Y:S01]  /*c830*/  IADD3 R71, R244, 0xf3, RZ ;  /* 0x000000f3f4477810 */ /* 0x000fe20007ffe0ff */
[----:B------:R-:W-:Y:S01]  /*c840*/  @!P2 IMAD.MOV R2, RZ, RZ, -R2 ;  /* 0x000000ffff02a224 */ /* 0x000fe200078e0a02 */
[C---:B------:R-:W-:Y:S01]  /*c850*/  ISETP.GT.U32.AND P6, PT, R246.reuse, R75, PT ;  /* 0x0000004bf600720c */ /* 0x040fe20003fc4070 */
[C---:B------:R-:W-:Y:S01]  /*c860*/  IMAD R82, R246.reuse, R81, R82 ;  /* 0x00000051f6527224 */ /* 0x040fe200078e0252 */
[----:B------:R-:W-:Y:S01]  /*c870*/  ISETP.GT.U32.AND P2, PT, R246, R72, PT ;  /* 0x00000048f600720c */ /* 0x000fe20003f44070 */
[--C-:B------:R-:W-:Y:S01]  /*c880*/  @!P4 IMAD.IADD R78, R78, 0x1, -R246.reuse ;  /* 0x000000014e4ec824 */ /* 0x100fe200078e0af6 */
[----:B------:R-:W-:Y:S01]  /*c890*/  IABS R83, R73 ;  /* 0x0000004900537213 */ /* 0x000fe20000000000 */
[----:B------:R-:W-:Y:S01]  /*c8a0*/  @!P5 IMAD.IADD R76, R76, 0x1, -R246 ;  /* 0x000000014c4cd824 */ /* 0x000fe200078e0af6 */
[----:B------:R-:W-:Y:S01]  /*c8b0*/  ISETP.GT.U32.AND P4, PT, R246, R82, PT ;  /* 0x00000052f600720c */ /* 0x000fe20003f84070 */
[----:B------:R1:W-:Y:S01]  /*c8c0*/  STL [R1+0x530], R2 ;  /* 0x0005300201007387 */ /* 0x0003e20000100800 */
[----:B------:R-:W-:Y:S01]  /*c8d0*/  IABS R79, R71 ;  /* 0x00000047004f7213 */ /* 0x000fe20000000000 */
[----:B------:R-:W-:Y:S01]  /*c8e0*/  IMAD.HI.U32 R85, R230, R83, RZ ;  /* 0x00000053e6557227 */ /* 0x000fe200078e00ff */
[----:B------:R-:W-:-:S02]  /*c8f0*/  ISETP.GT.U32.AND P5, PT, R246, R76, PT ;  /* 0x0000004cf600720c */ /* 0x000fc40003fa4070 */
[----:B------:R-:W-:Y:S01]  /*c900*/  IADD3 R84, R244, 0xf4, RZ ;  /* 0x000000f4f4547810 */ /* 0x000fe20007ffe0ff */
[--C-:B------:R-:W-:Y:S01]  /*c910*/  @!P6 IMAD.IADD R75, R75, 0x1, -R246.reuse ;  /* 0x000000014b4be824 */ /* 0x100fe200078e0af6 */
[----:B------:R-:W-:Y:S01]  /*c920*/  ISETP.GE.AND P6, PT, R77, RZ, PT ;  /* 0x000000ff4d00720c */ /* 0x000fe20003fc6270 */
[----:B------:R-:W-:Y:S01]  /*c930*/  IMAD.HI.U32 R81, R230, R79, RZ ;  /* 0x0000004fe6517227 */ /* 0x000fe200078e00ff */
[----:B------:R-:W-:Y:S02]  /*c940*/  IADD3 R85, -R85, RZ, RZ ;  /* 0x000000ff55557210 */ /* 0x000fe40007ffe1ff */
[----:B------:R-:W-:Y:S01]  /*c950*/  IABS R77, R84 ;  /* 0x00000054004d7213 */ /* 0x000fe20000000000 */
[----:B-1----:R-:W-:Y:S01]  /*c960*/  IMAD.MOV.U32 R2, RZ, RZ, R75 ;  /* 0x000000ffff027224 */ /* 0x002fe200078e004b */
[----:B------:R-:W-:Y:S01]  /*c970*/  MOV R3, R78 ;  /* 0x0000004e00037202 */ /* 0x000fe20000000f00 */
[----:B------:R-:W-:Y:S01]  /*c980*/  @!P4 IMAD.IADD R82, R82, 0x1, -R246 ;  /* 0x000000015252c824 */ /* 0x000fe200078e0af6 */
[----:B------:R-:W-:Y:S01]  /*c990*/  IADD3 R75, R244, 0xf5, RZ ;  /* 0x000000f5f44b7810 */ /* 0x000fe20007ffe0ff */
[----:B------:R-:W-:-:S02]  /*c9a0*/  IMAD.MOV R81, RZ, RZ, -R81 ;  /* 0x000000ffff517224 */ /* 0x000fc400078e0a51 */
[----:B------:R-:W-:Y:S01]  /*c9b0*/  @!P2 IMAD.IADD R72, R72, 0x1, -R246 ;  /* 0x000000014848a824 */ /* 0x000fe200078e0af6 */
[----:B------:R-:W-:Y:S01]  /*c9c0*/  ISETP.GE.AND P2, PT, R80, RZ, PT ;  /* 0x000000ff5000720c */ /* 0x000fe20003f46270 */
[----:B------:R-:W-:Y:S01]  /*c9d0*/  @!P3 IMAD.MOV R2, RZ, RZ, -R2 ;  /* 0x000000ffff02b224 */ /* 0x000fe200078e0a02 */
[C---:B------:R-:W-:Y:S01]  /*c9e0*/  ISETP.GT.U32.AND P4, PT, R246.reuse, R82, PT ;  /* 0x00000052f600720c */ /* 0x040fe20003f84070 */
[C---:B------:R-:W-:Y:S01]  /*c9f0*/  IMAD R80, R246.reuse, R85, R83 ;  /* 0x00000055f6507224 */ /* 0x040fe200078e0253 */
[C---:B------:R-:W-:Y:S01]  /*ca00*/  ISETP.GT.U32.AND P3, PT, R246.reuse, R72, PT ;  /* 0x00000048f600720c */ /* 0x040fe20003f64070 */
[----:B------:R-:W-:Y:S01]  /*ca10*/  IMAD R79, R246, R81, R79 ;  /* 0x00000051f64f7224 */ /* 0x000fe200078e024f */
[----:B------:R1:W-:Y:S01]  /*ca20*/  STL [R1+0x508], R2 ;  /* 0x0005080201007387 */ /* 0x0003e20000100800 */
[----:B------:R-:W-:-:S04]  /*ca30*/  IMAD.HI.U32 R81, R230, R77, RZ ;  /* 0x0000004de6517227 */ /* 0x000fc800078e00ff */
[----:B------:R-:W-:Y:S01]  /*ca40*/  @!P5 IMAD.IADD R76, R76, 0x1, -R246 ;  /* 0x000000014c4cd824 */ /* 0x000fe200078e0af6 */
[----:B------:R-:W-:Y:S01]  /*ca50*/  ISETP.GT.U32.AND P5, PT, R246, R80, PT ;  /* 0x00000050f600720c */ /* 0x000fe20003fa4070 */
[----:B------:R-:W-:Y:S02]  /*ca60*/  IMAD.MOV R78, RZ, RZ, -R81 ;  /* 0x000000ffff4e7224 */ /* 0x000fe400078e0a51 */
[----:B------:R-:W-:Y:S01]  /*ca70*/  @!P0 IMAD.MOV R3, RZ, RZ, -R3 ;  /* 0x000000ffff038224 */ /* 0x000fe200078e0a03 */
[----:B------:R-:W-:Y:S01]  /*ca80*/  @!P4 IADD3 R82, R82, -R246, RZ ;  /* 0x800000f65252c210 */ /* 0x000fe20007ffe0ff */
[----:B-1----:R-:W-:Y:S01]  /*ca90*/  IMAD.MOV.U32 R2, RZ, RZ, R76 ;  /* 0x000000ffff027224 */ /* 0x002fe200078e004c */
[----:B------:R-:W-:Y:S01]  /*caa0*/  ISETP.GE.AND P0, PT, R74, RZ, PT ;  /* 0x000000ff4a00720c */ /* 0x000fe20003f06270 */
[C---:B------:R-:W-:Y:S01]  /*cab0*/  IMAD R77, R246.reuse, R78, R77 ;  /* 0x0000004ef64d7224 */ /* 0x040fe200078e024d */
[----:B------:R-:W-:Y:S01]  /*cac0*/  IABS R74, R75 ;  /* 0x0000004b004a7213 */ /* 0x000fe20000000000 */
[----:B------:R-:W-:Y:S01]  /*cad0*/  @!P6 IMAD.MOV R2, RZ, RZ, -R2 ;  /* 0x000000ffff02e224 */ /* 0x000fe200078e0a02 */
[----:B------:R-:W-:Y:S01]  /*cae0*/  ISETP.GT.U32.AND P6, PT, R246, R79, PT ;  /* 0x0000004ff600720c */ /* 0x000fe20003fc4070 */
[--C-:B------:R-:W-:Y:S01]  /*caf0*/  @!P3 IMAD.IADD R72, R72, 0x1, -R246.reuse ;  /* 0x000000014848b824 */ /* 0x100fe200078e0af6 */
[----:B------:R-:W-:Y:S01]  /*cb00*/  ISETP.GT.U32.AND P4, PT, R246, R77, PT ;  /* 0x0000004df600720c */ /* 0x000fe20003f84070 */
[----:B------:R-:W-:Y:S01]  /*cb10*/  STL [R1+0x50c], R3 ;  /* 0x00050c0301007387 */ /* 0x000fe20000100800 */
[----:B------:R-:W-:Y:S01]  /*cb20*/  @!P5 IMAD.IADD R80, R80, 0x1, -R246 ;  /* 0x000000015050d824 */ /* 0x000fe200078e0af6 */
[----:B------:R-:W-:Y:S01]  /*cb30*/  ISETP.GE.AND P5, PT, R71, RZ, PT ;  /* 0x000000ff4700720c */ /* 0x000fe20003fa6270 */
[----:B------:R-:W-:Y:S01]  /*cb40*/  IMAD.MOV.U32 R78, RZ, RZ, R74 ;  /* 0x000000ffff4e7224 */ /* 0x000fe200078e004a */
[----:B------:R1:W-:Y:S01]  /*cb50*/  STL [R1+0x514], R2 ;  /* 0x0005140201007387 */ /* 0x0003e20000100800 */
[----:B------:R-:W-:-:S02]  /*cb60*/  IADD3 R71, R244, 0xf6, RZ ;  /* 0x000000f6f4477810 */ /* 0x000fc40007ffe0ff */
[----:B------:R-:W-:Y:S02]  /*cb70*/  IADD3 R76, R244, 0xf7, RZ ;  /* 0x000000f7f44c7810 */ /* 0x000fe40007ffe0ff */
[----:B------:R-:W-:Y:S01]  /*cb80*/  IABS R83, R71 ;  /* 0x0000004700537213 */ /* 0x000fe20000000000 */
[--C-:B------:R-:W-:Y:S01]  /*cb90*/  @!P6 IMAD.IADD R79, R79, 0x1, -R246.reuse ;  /* 0x000000014f4fe824 */ /* 0x100fe200078e0af6 */
[----:B------:R-:W-:Y:S01]  /*cba0*/  ISETP.GE.AND P3, PT, R73, RZ, PT ;  /* 0x000000ff4900720c */ /* 0x000fe20003f66270 */
[----:B------:R-:W-:Y:S01]  /*cbb0*/  @!P4 IMAD.IADD R77, R77, 0x1, -R246 ;  /* 0x000000014d4dc824 */ /* 0x000fe200078e0af6 */
[----:B------:R-:W-:Y:S01]  /*cbc0*/  IABS R73, R76 ;  /* 0x0000004c00497213 */ /* 0x000fe20000000000 */
[----:B-1----:R-:W-:Y:S01]  /*cbd0*/  IMAD.MOV.U32 R2, RZ, RZ, R72 ;  /* 0x000000ffff027224 */ /* 0x002fe200078e0048 */
[----:B------:R-:W-:Y:S01]  /*cbe0*/  ISETP.GT.U32.AND P6, PT, R246, R79, PT ;  /* 0x0000004ff600720c */ /* 0x000fe20003fc4070 */
[----:B------:R-:W-:Y:S01]  /*cbf0*/  IMAD.HI.U32 R72, R230, R78, RZ ;  /* 0x0000004ee6487227 */ /* 0x000fe200078e00ff */
[----:B------:R-:W-:-:S02]  /*cc00*/  ISETP.GT.U32.AND P4, PT, R246, R77, PT ;  /* 0x0000004df600720c */ /* 0x000fc40003f84070 */
[----:B------:R-:W-:Y:S01]  /*cc10*/  IADD3 R74, R244, 0xf8, RZ ;  /* 0x000000f8f44a7810 */ /* 0x000fe20007ffe0ff */
[----:B------:R-:W-:Y:S01]  /*cc20*/  @!P2 IMAD.MOV R2, RZ, RZ, -R2 ;  /* 0x000000ffff02a224 */ /* 0x000fe200078e0a02 */
[----:B------:R-:W-:Y:S01]  /*cc30*/  ISETP.GT.U32.AND P2, PT, R246, R80, PT ;  /* 0x00000050f600720c */ /* 0x000fe20003f44070 */
[----:B------:R-:W-:Y:S02]  /*cc40*/  IMAD.MOV R72, RZ, RZ, -R72 ;  /* 0x000000ffff487224 */ /* 0x000fe400078e0a48 */
[----:B------:R-:W-:Y:S01]  /*cc50*/  IMAD.HI.U32 R85, R230, R83, RZ ;  /* 0x00000053e6557227 */ /* 0x000fe200078e00ff */
[----:B------:R1:W-:Y:S03]  /*cc60*/  STL [R1+0x518], R2 ;  /* 0x0005180201007387 */ /* 0x0003e60000100800 */
[----:B------:R-:W-:Y:S01]  /*cc70*/  IMAD R78, R246, R72, R78 ;  /* 0x00000048f64e7224 */ /* 0x000fe200078e024e */
[----:B------:R-:W-:Y:S01]  /*cc80*/  IABS R72, R74 ;  /* 0x0000004a00487213 */ /* 0x000fe20000000000 */
[----:B------:R-:W-:Y:S01]  /*cc90*/  @!P6 IMAD.IADD R79, R79, 0x1, -R246 ;  /* 0x000000014f4fe824 */ /* 0x000fe200078e0af6 */
[----:B------:R-:W-:Y:S01]  /*cca0*/  ISETP.GE.AND P6, PT, R84, RZ, PT ;  /* 0x000000ff5400720c */ /* 0x000fe20003fc6270 */
[----:B------:R-:W-:-:S02]  /*ccb0*/  IMAD.MOV R84, RZ, RZ, -R85 ;  /* 0x000000ffff547224 */ /* 0x000fc400078e0a55 */
[----:B------:R-:W-:Y:S01]  /*ccc0*/  @!P2 IADD3 R80, R80, -R246, RZ ;  /* 0x800000f65050a210 */ /* 0x000fe20007ffe0ff */
[----:B------:R-:W-:Y:S01]  /*ccd0*/  @!P4 IMAD.IADD R77, R77, 0x1, -R246 ;  /* 0x000000014d4dc824 */ /* 0x000fe200078e0af6 */
[C---:B------:R-:W-:Y:S01]  /*cce0*/  ISETP.GT.U32.AND P2, PT, R246.reuse, R78, PT ;  /* 0x0000004ef600720c */ /* 0x040fe20003f44070 */
[----:B-1----:R-:W-:Y:S01]  /*ccf0*/  IMAD.MOV.U32 R2, RZ, RZ, R82 ;  /* 0x000000ffff027224 */ /* 0x002fe200078e0052 */
[----:B------:R-:W-:Y:S01]  /*cd00*/  ISETP.GE.AND P4, PT, R75, RZ, PT ;  /* 0x000000ff4b00720c */ /* 0x000fe20003f86270 */
[----:B------:R-:W-:Y:S02]  /*cd10*/  IMAD R75, R246, R84, R83 ;  /* 0x00000054f64b7224 */ /* 0x000fe400078e0253 */
[----:B------:R-:W-:Y:S01]  /*cd20*/  IMAD.HI.U32 R81, R230, R73, RZ ;  /* 0x00000049e6517227 */ /* 0x000fe200078e00ff */
[----:B------:R-:W-:Y:S02]  /*cd30*/  @!P0 IADD3 R2, -R2, RZ, RZ ;  /* 0x000000ff02028210 */ /* 0x000fe40007ffe1ff */
[----:B------:R-:W-:Y:S01]  /*cd40*/  ISETP.GT.U32.AND P0, PT, R246, R75, PT ;  /* 0x0000004bf600720c */ /* 0x000fe20003f04070 */
[----:B------:R-:W-:-:S02]  /*cd50*/  IMAD.MOV R81, RZ, RZ, -R81 ;  /* 0x000000ffff517224 */ /* 0x000fc400078e0a51 */
[----:B------:R-:W-:Y:S01]  /*cd60*/  IMAD.HI.U32 R82, R230, R72, RZ ;  /* 0x00000048e6527227 */ /* 0x000fe200078e00ff */
[----:B------:R1:W-:Y:S03]  /*cd70*/  STL [R1+0x4a0], R2 ;  /* 0x0004a00201007387 */ /* 0x0003e60000100800 */
[----:B------:R-:W-:Y:S02]  /*cd80*/  @!P2 IMAD.IADD R78, R78, 0x1, -R246 ;  /* 0x000000014e4ea824 */ /* 0x000fe400078e0af6 */
[C---:B------:R-:W-:Y:S02]  /*cd90*/  IMAD R73, R246.reuse, R81, R73 ;  /* 0x00000051f6497224 */ /* 0x040fe400078e0249 */
[----:B------:R-:W-:Y:S01]  /*cda0*/  IMAD.MOV R81, RZ, RZ, -R82 ;  /* 0x000000ffff517224 */ /* 0x000fe200078e0a52 */
[----:B------:R-:W-:Y:S01]  /*cdb0*/  ISETP.GT.U32.AND P2, PT, R246, R78, PT ;  /* 0x0000004ef600720c */ /* 0x000fe20003f44070 */
[----:B------:R-:W-:Y:S01]  /*cdc0*/  IMAD.MOV.U32 R4, RZ, RZ, R80 ;  /* 0x000000ffff047224 */ /* 0x000fe200078e0050 */
[----:B------:R-:W-:Y:S01]  /*cdd0*/  IADD3 R80, R244, 0xff, RZ ;  /* 0x000000fff4507810 */ /* 0x000fe20007ffe0ff */
[----:B------:R-:W-:-:S02]  /*cde0*/  IMAD.MOV.U32 R3, RZ, RZ, R79 ;  /* 0x000000ffff037224 */ /* 0x000fc400078e004f */
[----:B-1----:R-:W-:Y:S01]  /*cdf0*/  IMAD.MOV.U32 R2, RZ, RZ, R77 ;  /* 0x000000ffff027224 */ /* 0x002fe200078e004d */
[----:B------:R-:W-:Y:S01]  /*ce00*/  IADD3 R77, R244, 0xf9, RZ ;  /* 0x000000f9f44d7810 */ /* 0x000fe20007ffe0ff */
[----:B------:R-:W-:Y:S02]  /*ce10*/  IMAD R72, R246, R81, R72 ;  /* 0x00000051f6487224 */ /* 0x000fe400078e0248 */
[----:B------:R-:W-:Y:S01]  /*ce20*/  @!P0 IMAD.IADD R75, R75, 0x1, -R246 ;  /* 0x000000014b4b8824 */ /* 0x000fe200078e0af6 */
[----:B------:R-:W-:Y:S01]  /*ce30*/  @!P6 IADD3 R2, -R2, RZ, RZ ;  /* 0x000000ff0202e210 */ /* 0x000fe20007ffe1ff */
[----:B------:R-:W-:Y:S01]  /*ce40*/  @!P3 IMAD.MOV R4, RZ, RZ, -R4 ;  /* 0x000000ffff04b224 */ /* 0x000fe200078e0a04 */
[C---:B------:R-:W-:Y:S01]  /*ce50*/  ISETP.GT.U32.AND P3, PT, R246.reuse, R73, PT ;  /* 0x00000049f600720c */ /* 0x040fe20003f64070 */
[----:B------:R-:W-:Y:S01]  /*ce60*/  @!P5 IMAD.MOV R3, RZ, RZ, -R3 ;  /* 0x000000ffff03d224 */ /* 0x000fe200078e0a03 */
[----:B------:R-:W-:Y:S01]  /*ce70*/  ISETP.GT.U32.AND P0, PT, R246, R75, PT ;  /* 0x0000004bf600720c */ /* 0x000fe20003f04070 */
[----:B------:R-:W-:Y:S01]  /*ce80*/  @!P2 IMAD.IADD R78, R78, 0x1, -R246 ;  /* 0x000000014e4ea824 */ /* 0x000fe200078e0af6 */
[----:B------:R-:W-:Y:S01]  /*ce90*/  ISETP.GT.U32.AND P2, PT, R246, R72, PT ;  /* 0x00000048f600720c */ /* 0x000fe20003f44070 */
[----:B------:R-:W-:Y:S01]  /*cea0*/  STL [R1+0x4c0], R4 ;  /* 0x0004c00401007387 */ /* 0x000fe20000100800 */
[----:B------:R-:W-:-:S02]  /*ceb0*/  IABS R81, R77 ;  /* 0x0000004d00517213 */ /* 0x000fc40000000000 */
[----:B------:R-:W-:Y:S01]  /*cec0*/  ISETP.GE.AND P6, PT, R76, RZ, PT ;  /* 0x000000ff4c00720c */ /* 0x000fe20003fc6270 */
[----:B------:R1:W-:Y:S01]  /*ced0*/  STL [R1+0x4d4], R3 ;  /* 0x0004d40301007387 */ /* 0x0003e20000100800 */
[----:B------:R-:W-:Y:S02]  /*cee0*/  IADD3 R76, R244, 0xfa, RZ ;  /* 0x000000faf44c7810 */ /* 0x000fe40007ffe0ff */
[----:B------:R-:W-:Y:S01]  /*cef0*/  ISETP.GE.AND P5, PT, R71, RZ, PT ;  /* 0x000000ff4700720c */ /* 0x000fe20003fa6270 */
[----:B------:R2:W-:Y:S01]  /*cf00*/  STL [R1+0x4d8], R2 ;  /* 0x0004d80201007387 */ /* 0x0005e20000100800 */
[----:B------:R-:W-:Y:S01]  /*cf10*/  IABS R82, R76 ;  /* 0x0000004c00527213 */ /* 0x000fe20000000000 */
[--C-:B------:R-:W-:Y:S01]  /*cf20*/  @!P0 IMAD.IADD R75, R75, 0x1, -R246.reuse ;  /* 0x000000014b4b8824 */ /* 0x100fe200078e0af6 */
[----:B------:R-:W-:Y:S01]  /*cf30*/  ISETP.GE.AND P0, PT, R77, RZ, PT ;  /* 0x000000ff4d00720c */ /* 0x000fe20003f06270 */
[----:B------:R-:W-:Y:S01]  /*cf40*/  @!P3 IMAD.IADD R73, R73, 0x1, -R246 ;  /* 0x000000014949b824 */ /* 0x000fe200078e0af6 */
[----:B------:R-:W-:Y:S01]  /*cf50*/  @!P2 IADD3 R72, R72, -R246, RZ ;  /* 0x800000f64848a210 */ /* 0x000fe20007ffe0ff */
[----:B-1----:R-:W-:Y:S01]  /*cf60*/  IMAD.MOV.U32 R3, RZ, RZ, R75 ;  /* 0x000000ffff037224 */ /* 0x002fe200078e004b */
[----:B------:R-:W-:-:S02]  /*cf70*/  IADD3 R71, R244, 0xfb, RZ ;  /* 0x000000fbf4477810 */ /* 0x000fc40007ffe0ff */
[C---:B------:R-:W-:Y:S01]  /*cf80*/  ISETP.GT.U32.AND P2, PT, R246.reuse, R72, PT ;  /* 0x00000048f600720c */ /* 0x040fe20003f44070 */
[----:B--2---:R-:W-:Y:S01]  /*cf90*/  IMAD.MOV.U32 R2, RZ, RZ, R78 ;  /* 0x000000ffff027224 */ /* 0x004fe200078e004e */
[----:B------:R-:W-:Y:S01]  /*cfa0*/  ISETP.GT.U32.AND P3, PT, R246, R73, PT ;  /* 0x00000049f600720c */ /* 0x000fe20003f64070 */
[----:B------:R-:W-:Y:S01]  /*cfb0*/  @!P5 IMAD.MOV R3, RZ, RZ, -R3 ;  /* 0x000000ffff03d224 */ /* 0x000fe200078e0a03 */
[----:B------:R-:W-:Y:S01]  /*cfc0*/  IABS R83, R71 ;  /* 0x0000004700537213 */ /* 0x000fe20000000000 */
[----:B------:R-:W-:Y:S01]  /*cfd0*/  @!P4 IMAD.MOV R2, RZ, RZ, -R2 ;  /* 0x000000ffff02c224 */ /* 0x000fe200078e0a02 */
[----:B------:R-:W-:Y:S01]  /*cfe0*/  ISETP.GE.AND P4, PT, R74, RZ, PT ;  /* 0x000000ff4a00720c */ /* 0x000fe20003f86270 */
[----:B------:R-:W-:Y:S01]  /*cff0*/  IMAD.HI.U32 R74, R230, R81, RZ ;  /* 0x00000051e64a7227 */ /* 0x000fe200078e00ff */
[----:B------:R-:W-:Y:S02]  /*d000*/  IADD3 R78, R244, 0xfd, RZ ;  /* 0x000000fdf44e7810 */ /* 0x000fe40007ffe0ff */
[----:B------:R1:W-:Y:S01]  /*d010*/  STL [R1+0x4e0], R2 ;  /* 0x0004e00201007387 */ /* 0x0003e20000100800 */
[----:B------:R-:W-:-:S02]  /*d020*/  IMAD.MOV R77, RZ, RZ, -R74 ;  /* 0x000000ffff4d7224 */ /* 0x000fc400078e0a4a */
[----:B------:R-:W-:Y:S01]  /*d030*/  IMAD.HI.U32 R74, R230, R82, RZ ;  /* 0x00000052e64a7227 */ /* 0x000fe200078e00ff */
[----:B------:R-:W-:Y:S03]  /*d040*/  STL [R1+0x4e4], R3 ;  /* 0x0004e40301007387 */ /* 0x000fe60000100800 */
[----:B------:R-:W-:Y:S02]  /*d050*/  IMAD R81, R246, R77, R81 ;  /* 0x0000004df6517224 */ /* 0x000fe400078e0251 */
[----:B------:R-:W-:Y:S02]  /*d060*/  IMAD.MOV R75, RZ, RZ, -R74 ;  /* 0x000000ffff4b7224 */ /* 0x000fe400078e0a4a */
[----:B------:R-:W-:Y:S01]  /*d070*/  IMAD.HI.U32 R74, R230, R83, RZ ;  /* 0x00000053e64a7227 */ /* 0x000fe200078e00ff */
[----:B------:R-:W-:-:S03]  /*d080*/  ISETP.GT.U32.AND P5, PT, R246, R81, PT ;  /* 0x00000051f600720c */ /* 0x000fc60003fa4070 */
[----:B------:R-:W-:Y:S01]  /*d090*/  IMAD R82, R246, R75, R82 ;  /* 0x0000004bf6527224 */ /* 0x000fe200078e0252 */
[----:B------:R-:W-:Y:S01]  /*d0a0*/  IADD3 R74, -R74, RZ, RZ ;  /* 0x000000ff4a4a7210 */ /* 0x000fe20007ffe1ff */
[--C-:B------:R-:W-:Y:S01]  /*d0b0*/  @!P2 IMAD.IADD R72, R72, 0x1, -R246.reuse ;  /* 0x000000014848a824 */ /* 0x100fe200078e0af6 */
[----:B------:R-:W-:Y:S01]  /*d0c0*/  IABS R75, R80 ;  /* 0x00000050004b7213 */ /* 0x000fe20000000000 */
[--C-:B------:R-:W-:Y:S01]  /*d0d0*/  @!P3 IMAD.IADD R73, R73, 0x1, -R246.reuse ;  /* 0x000000014949b824 */ /* 0x100fe200078e0af6 */
[C---:B------:R-:W-:Y:S01]  /*d0e0*/  ISETP.GT.U32.AND P2, PT, R246.reuse, R82, PT ;  /* 0x00000052f600720c */ /* 0x040fe20003f44070 */
[----:B------:R-:W-:Y:S01]  /*d0f0*/  IMAD R83, R246, R74, R83 ;  /* 0x0000004af6537224 */ /* 0x000fe200078e0253 */
[----:B------:R-:W-:Y:S01]  /*d100*/  IADD3 R74, R244, 0xfc, RZ ;  /* 0x000000fcf44a7810 */ /* 0x000fe20007ffe0ff */
[----:B-1----:R-:W-:Y:S01]  /*d110*/  IMAD.MOV.U32 R2, RZ, RZ, R73 ;  /* 0x000000ffff027224 */ /* 0x002fe200078e0049 */
[----:B------:R-:W-:Y:S01]  /*d120*/  ISETP.GE.AND P3, PT, R76, RZ, PT ;  /* 0x000000ff4c00720c */ /* 0x000fe20003f66270 */
[----:B------:R-:W-:Y:S01]  /*d130*/  @!P5 IMAD.IADD R81, R81, 0x1, -R246 ;  /* 0x000000015151d824 */ /* 0x000fe200078e0af6 */
[----:B------:R-:W-:Y:S01]  /*d140*/  IABS R76, R74 ;  /* 0x0000004a004c7213 */ /* 0x000fe20000000000 */
[----:B------:R-:W-:Y:S01]  /*d150*/  @!P6 IMAD.MOV R2, RZ, RZ, -R2 ;  /* 0x000000ffff02e224 */ /* 0x000fe200078e0a02 */
[----:B------:R-:W-:-:S02]  /*d160*/  ISETP.GE.AND P6, PT, R71, RZ, PT ;  /* 0x000000ff4700720c */ /* 0x000fc40003fc6270 */
[----:B------:R-:W-:Y:S01]  /*d170*/  ISETP.GT.U32.AND P5, PT, R246, R81, PT ;  /* 0x00000051f600720c */ /* 0x000fe20003fa4070 */
[----:B------:R-:W-:Y:S01]  /*d180*/  IMAD.HI.U32 R77, R230, R76, RZ ;  /* 0x0000004ce64d7227 */ /* 0x000fe200078e00ff */
[----:B------:R1:W-:Y:S01]  /*d190*/  STL [R1+0x4e8], R2 ;  /* 0x0004e80201007387 */ /* 0x0003e20000100800 */
[----:B------:R-:W-:Y:S02]  /*d1a0*/  IADD3 R71, R244, 0xfe, RZ ;  /* 0x000000fef4477810 */ /* 0x000fe40007ffe0ff */
[----:B------:R-:W-:Y:S01]  /*d1b0*/  @!P2 IMAD.IADD R82, R82, 0x1, -R246 ;  /* 0x000000015252a824 */ /* 0x000fe200078e0af6 */
[----:B------:R-:W-:Y:S02]  /*d1c0*/  IADD3 R77, -R77, RZ, RZ ;  /* 0x000000ff4d4d7210 */ /* 0x000fe40007ffe1ff */
[----:B------:R-:W-:Y:S02]  /*d1d0*/  IABS R73, R78 ;  /* 0x0000004e00497213 */ /* 0x000fe40000000000 */
[----:B------:R-:W-:Y:S01]  /*d1e0*/  ISETP.GT.U32.AND P2, PT, R246, R82, PT ;  /* 0x00000052f600720c */ /* 0x000fe20003f44070 */
[----:B-1----:R-:W-:Y:S01]  /*d1f0*/  IMAD.MOV.U32 R2, RZ, RZ, R72 ;  /* 0x000000ffff027224 */ /* 0x002fe200078e0048 */
[----:B------:R-:W-:Y:S01]  /*d200*/  IABS R79, R71 ;  /* 0x00000047004f7213 */ /* 0x000fe20000000000 */
[----:B------:R-:W-:Y:S01]  /*d210*/  @!P5 IMAD.IADD R81, R81, 0x1, -R246 ;  /* 0x000000015151d824 */ /* 0x000fe200078e0af6 */
[----:B------:R-:W-:Y:S01]  /*d220*/  ISETP.GE.AND P5, PT, R74, RZ, PT ;  /* 0x000000ff4a00720c */ /* 0x000fe20003fa6270 */
[----:B------:R-:W-:Y:S01]  /*d230*/  @!P4 IMAD.MOV R2, RZ, RZ, -R2 ;  /* 0x000000ffff02c224 */ /* 0x000fe200078e0a02 */
[C---:B------:R-:W-:Y:S01]  /*d240*/  ISETP.GT.U32.AND P4, PT, R246.reuse, R83, PT ;  /* 0x00000053f600720c */ /* 0x040fe20003f84070 */
[----:B------:R-:W-:Y:S01]  /*d250*/  IMAD R74, R246, R77, R76 ;  /* 0x0000004df64a7224 */ /* 0x000fe200078e024c */
[----:B------:R-:W-:Y:S01]  /*d260*/  IADD3 R77, R244, 0x100, RZ ;  /* 0x00000100f44d7810 */ /* 0x000fe20007ffe0ff */
[----:B------:R-:W-:Y:S01]  /*d270*/  IMAD.HI.U32 R72, R230, R73, RZ ;  /* 0x00000049e6487227 */ /* 0x000fe200078e00ff */
[----:B------:R1:W-:Y:S03]  /*d280*/  STL [R1+0x4dc], R2 ;  /* 0x0004dc0201007387 */ /* 0x0003e60000100800 */
[----:B------:R-:W-:Y:S01]  /*d290*/  @!P2 IMAD.IADD R82, R82, 0x1, -R246 ;  /* 0x000000015252a824 */ /* 0x000fe200078e0af6 */
[----:B------:R-:W-:Y:S01]  /*d2a0*/  ISETP.GT.U32.AND P2, PT, R246, R74, PT ;  /* 0x0000004af600720c */ /* 0x000fe20003f44070 */
[----:B------:R-:W-:-:S04]  /*d2b0*/  IMAD.HI.U32 R84, R230, R79, RZ ;  /* 0x0000004fe6547227 */ /* 0x000fc800078e00ff */
[----:B------:R-:W-:Y:S01]  /*d2c0*/  @!P4 IMAD.IADD R83, R83, 0x1, -R246 ;  /* 0x000000015353c824 */ /* 0x000fe200078e0af6 */
[----:B-1----:R-:W-:Y:S01]  /*d2d0*/  MOV R2, R81 ;  /* 0x0000005100027202 */ /* 0x002fe20000000f00 */
[----:B------:R-:W-:Y:S02]  /*d2e0*/  IMAD.MOV R76, RZ, RZ, -R72 ;  /* 0x000000ffff4c7224 */ /* 0x000fe400078e0a48 */
[----:B------:R-:W-:Y:S01]  /*d2f0*/  IMAD.MOV R84, RZ, RZ, -R84 ;  /* 0x000000ffff547224 */ /* 0x000fe200078e0a54 */
[C---:B------:R-:W-:Y:S01]  /*d300*/  ISETP.GT.U32.AND P4, PT, R246.reuse, R83, PT ;  /* 0x00000053f600720c */ /* 0x040fe20003f84070 */
[----:B------:R-:W-:Y:S01]  /*d310*/  IMAD R73, R246, R76, R73 ;  /* 0x0000004cf6497224 */ /* 0x000fe200078e0249 */
[----:B------:R-:W-:Y:S01]  /*d320*/  IADD3 R76, R244, 0x101, RZ ;  /* 0x00000101f44c7810 */ /* 0x000fe20007ffe0ff */
[----:B------:R-:W-:Y:S02]  /*d330*/  @!P2 IMAD.IADD R74, R74, 0x1, -R246 ;  /* 0x000000014a4aa824 */ /* 0x000fe400078e0af6 */
[----:B------:R-:W-:-:S03]  /*d340*/  IMAD.HI.U32 R72, R230, R75, RZ ;  /* 0x0000004be6487227 */ /* 0x000fc600078e00ff */
[C---:B------:R-:W-:Y:S01]  /*d350*/  ISETP.GT.U32.AND P2, PT, R246.reuse, R74, PT ;  /* 0x0000004af600720c */ /* 0x040fe20003f44070 */
[C---:B------:R-:W-:Y:S01]  /*d360*/  IMAD R79, R246.reuse, R84, R79 ;  /* 0x00000054f64f7224 */ /* 0x040fe200078e024f */
[----:B------:R-:W-:Y:S01]  /*d370*/  IABS R84, R77 ;  /* 0x0000004d00547213 */ /* 0x000fe20000000000 */
[----:B------:R-:W-:Y:S01]  /*d380*/  @!P0 IMAD.MOV R2, RZ, RZ, -R2 ;  /* 0x000000ffff028224 */ /* 0x000fe200078e0a02 */
[C---:B------:R-:W-:Y:S01]  /*d390*/  ISETP.GT.U32.AND P0, PT, R246.reuse, R73, PT ;  /* 0x00000049f600720c */ /* 0x040fe20003f04070 */
[----:B------:R-:W-:Y:S02]  /*d3a0*/  IMAD.MOV R72, RZ, RZ, -R72 ;  /* 0x000000ffff487224 */ /* 0x000fe400078e0a48 */
[----:B------:R-:W-:Y:S01]  /*d3b0*/  @!P4 IMAD.IADD R83, R83, 0x1, -R246 ;  /* 0x000000015353c824 */ /* 0x000fe200078e0af6 */
[C---:B------:R-:W-:Y:S01]  /*d3c0*/  ISETP.GT.U32.AND P4, PT, R246.reuse, R79, PT ;  /* 0x0000004ff600720c */ /* 0x040fe20003f84070 */
[----:B------:R-:W-:Y:S01]  /*d3d0*/  IMAD.MOV.U32 R3, RZ, RZ, R82 ;  /* 0x000000ffff037224 */ /* 0x000fe200078e0052 */
[----:B------:R1:W-:Y:S01]  /*d3e0*/  STL [R1+0x4c8], R2 ;  /* 0x0004c80201007387 */ /* 0x0003e20000100800 */
[----:B------:R-:W-:Y:S01]  /*d3f0*/  IMAD R75, R246, R72, R75 ;  /* 0x00000048f64b7224 */ /* 0x000fe200078e024b */
[----:B------:R-:W-:Y:S01]  /*d400*/  IABS R72, R76 ;  /* 0x0000004c00487213 */ /* 0x000fe20000000000 */
[----:B------:R-:W-:Y:S01]  /*d410*/  @!P2 IMAD.IADD R74, R74, 0x1, -R246 ;  /* 0x000000014a4aa824 */ /* 0x000fe200078e0af6 */
[----:B------:R-:W-:Y:S01]  /*d420*/  @!P3 IADD3 R3, -R3, RZ, RZ ;  /* 0x000000ff0303b210 */ /* 0x000fe20007ffe1ff */
[----:B------:R-:W-:Y:S01]  /*d430*/  IMAD.MOV.U32 R81, RZ, RZ, R84 ;  /* 0x000000ffff517224 */ /* 0x000fe200078e0054 */
[----:B------:R-:W-:Y:S01]  /*d440*/  ISETP.GE.AND P3, PT, R78, RZ, PT ;  /* 0x000000ff4e00720c */ /* 0x000fe20003f66270 */
[--C-:B------:R-:W-:Y:S01]  /*d450*/  @!P0 IMAD.IADD R73, R73, 0x1, -R246.reuse ;  /* 0x0000000149498824 */ /* 0x100fe200078e0af6 */
[----:B------:R-:W-:Y:S01]  /*d460*/  ISETP.GE.AND P0, PT, R80, RZ, PT ;  /* 0x000000ff5000720c */ /* 0x000fe20003f06270 */
[----:B------:R-:W-:Y:S01]  /*d470*/  STL [R1+0x4ac], R3 ;  /* 0x0004ac0301007387 */ /* 0x000fe20000100800 */
[----:B-1----:R-:W-:Y:S01]  /*d480*/  IMAD.MOV.U32 R2, RZ, RZ, R83 ;  /* 0x000000ffff027224 */ /* 0x002fe200078e0053 */
[----:B------:R-:W-:Y:S01]  /*d490*/  ISETP.GE.AND P2, PT, R71, RZ, PT ;  /* 0x000000ff4700720c */ /* 0x000fe20003f46270 */
[----:B------:R-:W-:Y:S01]  /*d4a0*/  @!P4 IMAD.IADD R79, R79, 0x1, -R246 ;  /* 0x000000014f4fc824 */ /* 0x000fe200078e0af6 */
[C---:B------:R-:W-:Y:S01]  /*d4b0*/  ISETP.GT.U32.AND P4, PT, R246.reuse, R73, PT ;  /* 0x00000049f600720c */ /* 0x040fe20003f84070 */
[----:B------:R-:W-:Y:S01]  /*d4c0*/  @!P6 IMAD.MOV R2, RZ, RZ, -R2 ;  /* 0x000000ffff02e224 */ /* 0x000fe200078e0a02 */
[----:B------:R-:W-:Y:S01]  /*d4d0*/  ISETP.GT.U32.AND P6, PT, R246, R75, PT ;  /* 0x0000004bf600720c */ /* 0x000fe20003fc4070 */
[----:B------:R-:W-:Y:S01]  /*d4e0*/  IMAD.HI.U32 R82, R230, R81, RZ ;  /* 0x00000051e6527227 */ /* 0x000fe200078e00ff */
[----:B------:R-:W-:-:S02]  /*d4f0*/  IADD3 R80, R244, 0x102, RZ ;  /* 0x00000102f4507810 */ /* 0x000fc40007ffe0ff */
[----:B------:R1:W-:Y:S01]  /*d500*/  STL [R1+0x4b0], R2 ;  /* 0x0004b00201007387 */ /* 0x0003e20000100800 */
[----:B------:R-:W-:Y:S01]  /*d510*/  IMAD.HI.U32 R78, R230, R72, RZ ;  /* 0x00000048e64e7227 */ /* 0x000fe200078e00ff */
[----:B------:R-:W-:Y:S02]  /*d520*/  IABS R84, R80 ;  /* 0x0000005000547213 */ /* 0x000fe40000000000 */
[----:B------:R-:W-:Y:S01]  /*d530*/  IABS R83, R244 ;  /* 0x000000f400537213 */ /* 0x000fe20000000000 */
[----:B------:R-:W-:Y:S02]  /*d540*/  IMAD.MOV R82, RZ, RZ, -R82 ;  /* 0x000000ffff527224 */ /* 0x000fe400078e0a52 */
[----:B------:R-:W-:Y:S02]  /*d550*/  IMAD.MOV R78, RZ, RZ, -R78 ;  /* 0x000000ffff4e7224 */ /* 0x000fe400078e0a4e */
[----:B------:R-:W-:Y:S01]  /*d560*/  @!P6 IMAD.IADD R75, R75, 0x1, -R246 ;  /* 0x000000014b4be824 */ /* 0x000fe200078e0af6 */
[----:B-1----:R-:W-:Y:S01]  /*d570*/  MOV R2, R74 ;  /* 0x0000004a00027202 */ /* 0x002fe20000000f00 */
[----:B------:R-:W-:Y:S01]  /*d580*/  IMAD R71, R246, R82, R81 ;  /* 0x00000052f6477224 */ /* 0x000fe200078e0251 */
[----:B------:R-:W-:Y:S01]  /*d590*/  IADD3 R81, R244, 0x103, RZ ;  /* 0x00000103f4517810 */ /* 0x000fe20007ffe0ff */
[C---:B------:R-:W-:Y:S01]  /*d5a0*/  IMAD R72, R246.reuse, R78, R72 ;  /* 0x0000004ef6487224 */ /* 0x040fe200078e0248 */
[C---:B------:R-:W-:Y:S01]  /*d5b0*/  ISETP.GT.U32.AND P6, PT, R246.reuse, R75, PT ;  /* 0x0000004bf600720c */ /* 0x040fe20003fc4070 */
[----:B------:R-:W-:Y:S01]  /*d5c0*/  @!P5 IMAD.MOV R2, RZ, RZ, -R2 ;  /* 0x000000ffff02d224 */ /* 0x000fe200078e0a02 */
[C---:B------:R-:W-:Y:S01]  /*d5d0*/  ISETP.GT.U32.AND P5, PT, R246.reuse, R79, PT ;  /* 0x0000004ff600720c */ /* 0x040fe20003fa4070 */
[----:B------:R-:W-:Y:S01]  /*d5e0*/  @!P4 IMAD.IADD R73, R73, 0x1, -R246 ;  /* 0x000000014949c824 */ /* 0x000fe200078e0af6 */
[----:B------:R-:W-:Y:S01]  /*d5f0*/  ISETP.GT.U32.AND P4, PT, R246, R71, PT ;  /* 0x00000047f600720c */ /* 0x000fe20003f84070 */
[----:B------:R-:W-:Y:S01]  /*d600*/  IMAD.HI.U32 R85, R230, R84, RZ ;  /* 0x00000054e6557227 */ /* 0x000fe200078e00ff */
[----:B------:R1:W-:Y:S01]  /*d610*/  STL [R1+0x4b4], R2 ;  /* 0x0004b40201007387 */ /* 0x0003e20000100800 */
[----:B------:R-:W-:-:S02]  /*d620*/  IADD3 R82, R244, 0x104, RZ ;  /* 0x00000104f4527810 */ /* 0x000fc40007ffe0ff */
[----:B------:R-:W-:Y:S01]  /*d630*/  IMAD.MOV R85, RZ, RZ, -R85 ;  /* 0x000000ffff557224 */ /* 0x000fe200078e0a55 */
[----:B------:R-:W-:Y:S02]  /*d640*/  IABS R78, R81 ;  /* 0x00000051004e7213 */ /* 0x000fe40000000000 */
[----:B------:R-:W-:Y:S01]  /*d650*/  IABS R74, R82 ;  /* 0x00000052004a7213 */ /* 0x000fe20000000000 */
[--C-:B------:R-:W-:Y:S01]  /*d660*/  @!P6 IMAD.IADD R75, R75, 0x1, -R246.reuse ;  /* 0x000000014b4be824 */ /* 0x100fe200078e0af6 */
[----:B------:R-:W-:Y:S01]  /*d670*/  ISETP.GE.AND P6, PT, R77, RZ, PT ;  /* 0x000000ff4d00720c */ /* 0x000fe20003fc6270 */
[----:B------:R-:W-:Y:S01]  /*d680*/  @!P5 IMAD.IADD R79, R79, 0x1, -R246 ;  /* 0x000000014f4fd824 */ /* 0x000fe200078e0af6 */
[C---:B------:R-:W-:Y:S01]  /*d690*/  ISETP.GT.U32.AND P5, PT, R246.reuse, R72, PT ;  /* 0x00000048f600720c */ /* 0x040fe20003fa4070 */
[----:B------:R-:W-:Y:S01]  /*d6a0*/  IMAD R77, R246, R85, R84 ;  /* 0x00000055f64d7224 */ /* 0x000fe200078e0254 */
[----:B------:R-:W-:Y:S01]  /*d6b0*/  @!P4 IADD3 R71, R71, -R246, RZ ;  /* 0x800000f64747c210 */ /* 0x000fe20007ffe0ff */
[----:B-1----:R-:W-:-:S02]  /*d6c0*/  IMAD.MOV.U32 R2, RZ, RZ, R73 ;  /* 0x000000ffff027224 */ /* 0x002fc400078e0049 */
[----:B------:R-:W-:Y:S01]  /*d6d0*/  IMAD.HI.U32 R86, R230, R78, RZ ;  /* 0x0000004ee6567227 */ /* 0x000fe200078e00ff */
[----:B------:R-:W-:Y:S02]  /*d6e0*/  ISETP.GT.U32.AND P4, PT, R246, R77, PT ;  /* 0x0000004df600720c */ /* 0x000fe40003f84070 */
[----:B------:R-:W-:Y:S01]  /*d6f0*/  @!P3 IADD3 R2, -R2, RZ, RZ ;  /* 0x000000ff0202b210 */ /* 0x000fe20007ffe1ff */
[----:B------:R-:W-:-:S04]  /*d700*/  IMAD.HI.U32 R85, R230, R83, RZ ;  /* 0x00000053e6557227 */ /* 0x000fc800078e00ff */
[----:B------:R-:W-:Y:S01]  /*d710*/  @!P5 IMAD.IADD R72, R72, 0x1, -R246 ;  /* 0x000000014848d824 */ /* 0x000fe200078e0af6 */
[----:B------:R-:W-:Y:S01]  /*d720*/  ISETP.GT.U32.AND P5, PT, R246, R71, PT ;  /* 0x00000047f600720c */ /* 0x000fe20003fa4070 */
[----:B------:R1:W-:Y:S01]  /*d730*/  STL [R1+0x49c], R2 ;  /* 0x00049c0201007387 */ /* 0x0003e20000100800 */
[----:B------:R-:W-:Y:S02]  /*d740*/  IMAD.HI.U32 R84, R230, R74, RZ ;  /* 0x0000004ae6547227 */ /* 0x000fe400078e00ff */
[----:B------:R-:W-:Y:S02]  /*d750*/  ISETP.GT.U32.AND P3, PT, R246, R72, PT ;  /* 0x00000048f600720c */ /* 0x000fe40003f64070 */
[----:B------:R-:W-:Y:S02]  /*d760*/  IMAD.MOV R86, RZ, RZ, -R86 ;  /* 0x000000ffff567224 */ /* 0x000fe400078e0a56 */
[----:B------:R-:W-:Y:S02]  /*d770*/  @!P4 IMAD.IADD R77, R77, 0x1, -R246 ;  /* 0x000000014d4dc824 */ /* 0x000fe400078e0af6 */
[----:B------:R-:W-:-:S02]  /*d780*/  IMAD.MOV R85, RZ, RZ, -R85 ;  /* 0x000000ffff557224 */ /* 0x000fc400078e0a55 */
[----:B-1----:R-:W-:Y:S01]  /*d790*/  IMAD.MOV.U32 R2, RZ, RZ, R79 ;  /* 0x000000ffff027224 */ /* 0x002fe200078e004f */
[C---:B------:R-:W-:Y:S01]  /*d7a0*/  ISETP.GT.U32.AND P4, PT, R246.reuse, R77, PT ;  /* 0x0000004df600720c */ /* 0x040fe20003f84070 */
[----:B------:R-:W-:Y:S02]  /*d7b0*/  @!P5 IMAD.IADD R71, R71, 0x1, -R246 ;  /* 0x000000014747d824 */ /* 0x000fe400078e0af6 */
[----:B------:R-:W-:Y:S02]  /*d7c0*/  @!P2 IMAD.MOV R2, RZ, RZ, -R2 ;  /* 0x000000ffff02a224 */ /* 0x000fe400078e0a02 */
[----:B------:R-:W-:Y:S02]  /*d7d0*/  IMAD.MOV R84, RZ, RZ, -R84 ;  /* 0x000000ffff547224 */ /* 0x000fe400078e0a54 */
[C---:B------:R-:W-:Y:S01]  /*d7e0*/  IMAD R78, R246.reuse, R86, R78 ;  /* 0x00000056f64e7224 */ /* 0x040fe200078e024e */
[----:B------:R1:W-:Y:S01]  /*d7f0*/  STL [R1+0x494], R2 ;  /* 0x0004940201007387 */ /* 0x0003e20000100800 */
[----:B------:R-:W-:Y:S01]  /*d800*/  IMAD R83, R246, R85, R83 ;  /* 0x00000055f6537224 */ /* 0x000fe200078e0253 */
[----:B------:R-:W-:Y:S01]  /*d810*/  IADD3 R85, R244, 0x1ff, RZ ;  /* 0x000001fff4557810 */ /* 0x000fe20007ffe0ff */
[C---:B------:R-:W-:Y:S01]  /*d820*/  IMAD R74, R246.reuse, R84, R74 ;  /* 0x00000054f64a7224 */ /* 0x040fe200078e024a */
[----:B------:R-:W-:Y:S01]  /*d830*/  ISETP.GT.U32.AND P2, PT, R246, R78, PT ;  /* 0x0000004ef600720c */ /* 0x000fe20003f44070 */
[----:B------:R-:W-:Y:S01]  /*d840*/  IMAD.MOV.U32 R3, RZ, RZ, R75 ;  /* 0x000000ffff037224 */ /* 0x000fe200078e004b */
[----:B------:R-:W-:Y:S01]  /*d850*/  IABS R73, R85 ;  /* 0x0000005500497213 */ /* 0x000fe20000000000 */
[--C-:B------:R-:W-:Y:S01]  /*d860*/  @!P3 IMAD.IADD R72, R72, 0x1, -R246.reuse ;  /* 0x000000014848b824 */ /* 0x100fe200078e0af6 */
[----:B------:R-:W-:Y:S01]  /*d870*/  ISETP.GT.U32.AND P5, PT, R246, R74, PT ;  /* 0x0000004af600720c */ /* 0x000fe20003fa4070 */
[----:B------:R-:W-:Y:S01]  /*d880*/  @!P0 IMAD.MOV R3, RZ, RZ, -R3 ;  /* 0x000000ffff038224 */ /* 0x000fe200078e0a03 */
[----:B------:R-:W-:Y:S01]  /*d890*/  ISETP.GE.AND P3, PT, R80, RZ, PT ;  /* 0x000000ff5000720c */ /* 0x000fe20003f66270 */
[----:B-1----:R-:W-:Y:S01]  /*d8a0*/  IMAD.MOV.U32 R2, RZ, RZ, R71 ;  /* 0x000000ffff027224 */ /* 0x002fe200078e0047 */
[----:B------:R-:W-:Y:S01]  /*d8b0*/  ISETP.GE.AND P0, PT, R76, RZ, PT ;  /* 0x000000ff4c00720c */ /* 0x000fe20003f06270 */
[----:B------:R-:W-:Y:S01]  /*d8c0*/  @!P4 IMAD.IADD R77, R77, 0x1, -R246 ;  /* 0x000000014d4dc824 */ /* 0x000fe200078e0af6 */
[----:B------:R1:W-:Y:S01]  /*d8d0*/  STL [R1+0x490], R3 ;  /* 0x0004900301007387 */ /* 0x0003e20000100800 */
[----:B------:R-:W-:Y:S01]  /*d8e0*/  IMAD.HI.U32 R71, R230, R73, RZ ;  /* 0x00000049e6477227 */ /* 0x000fe200078e00ff */
[----:B------:R-:W-:-:S02]  /*d8f0*/  @!P6 IADD3 R2, -R2, RZ, RZ ;  /* 0x000000ff0202e210 */ /* 0x000fc40007ffe1ff */
[----:B------:R-:W-:Y:S01]  /*d900*/  ISETP.GT.U32.AND P6, PT, R246, R83, PT ;  /* 0x00000053f600720c */ /* 0x000fe20003fc4070 */
[--C-:B------:R-:W-:Y:S01]  /*d910*/  @!P2 IMAD.IADD R78, R78, 0x1, -R246.reuse ;  /* 0x000000014e4ea824 */ /* 0x100fe200078e0af6 */
[----:B------:R-:W-:Y:S01]  /*d920*/  ISETP.GE.AND P4, PT, R81, RZ, PT ;  /* 0x000000ff5100720c */ /* 0x000fe20003f86270 */
[----:B------:R2:W-:Y:S01]  /*d930*/  STL [R1+0x48c], R2 ;  /* 0x00048c0201007387 */ /* 0x0005e20000100800 */
[----:B------:R-:W-:Y:S01]  /*d940*/  @!P5 IMAD.IADD R74, R74, 0x1, -R246 ;  /* 0x000000014a4ad824 */ /* 0x000fe200078e0af6 */
[----:B------:R-:W-:Y:S01]  /*d950*/  IADD3 R76, R244, 0x107, RZ ;  /* 0x00000107f44c7810 */ /* 0x000fe20007ffe0ff */
[----:B------:R-:W-:Y:S01]  /*d960*/  IMAD.MOV R71, RZ, RZ, -R71 ;  /* 0x000000ffff477224 */ /* 0x000fe200078e0a47 */
[----:B------:R-:W-:Y:S01]  /*d970*/  ISETP.GT.U32.AND P5, PT, R246, R78, PT ;  /* 0x0000004ef600720c */ /* 0x000fe20003fa4070 */
[----:B-1----:R-:W-:Y:S01]  /*d980*/  IMAD.MOV.U32 R3, RZ, RZ, R72 ;  /* 0x000000ffff037224 */ /* 0x002fe200078e0048 */
[----:B------:R-:W-:Y:S01]  /*d990*/  IADD3 R72, R244, 0x106, RZ ;  /* 0x00000106f4487810 */ /* 0x000fe20007ffe0ff */
[----:B------:R-:W-:Y:S01]  /*d9a0*/  IMAD R73, R246, R71, R73 ;  /* 0x00000047f6497224 */ /* 0x000fe200078e0249 */
[----:B------:R-:W-:Y:S01]  /*d9b0*/  IADD3 R71, R244, 0x108, RZ ;  /* 0x00000108f4477810 */ /* 0x000fe20007ffe0ff */
[----:B------:R-:W-:Y:S01]  /*d9c0*/  @!P0 IMAD.MOV R3, RZ, RZ, -R3 ;  /* 0x000000ffff038224 */ /* 0x000fe200078e0a03 */
[----:B--2---:R-:W-:Y:S01]  /*d9d0*/  MOV R2, R77 ;  /* 0x0000004d00027202 */ /* 0x004fe20000000f00 */
[----:B------:R-:W-:Y:S01]  /*d9e0*/  @!P6 IMAD.IADD R83, R83, 0x1, -R246 ;  /* 0x000000015353e824 */ /* 0x000fe200078e0af6 */
[----:B------:R-:W-:-:S02]  /*d9f0*/  IABS R77, R72 ;  /* 0x00000048004d7213 */ /* 0x000fc40000000000 */
[C---:B------:R-:W-:Y:S01]  /*da00*/  ISETP.GT.U32.AND P0, PT, R246.reuse, R74, PT ;  /* 0x0000004af600720c */ /* 0x040fe20003f04070 */
[----:B------:R-:W-:Y:S01]  /*da10*/  @!P3 IMAD.MOV R2, RZ, RZ, -R2 ;  /* 0x000000ffff02b224 */ /* 0x000fe200078e0a02 */
[----:B------:R-:W-:Y:S01]  /*da20*/  ISETP.GT.U32.AND P3, PT, R246, R83, PT ;  /* 0x00000053f600720c */ /* 0x000fe20003f64070 */
[----:B------:R-:W-:Y:S01]  /*da30*/  @!P5 IMAD.IADD R78, R78, 0x1, -R246 ;  /* 0x000000014e4ed824 */ /* 0x000fe200078e0af6 */
[----:B------:R-:W-:Y:S01]  /*da40*/  ISETP.GT.U32.AND P5, PT, R246, R73, PT ;  /* 0x00000049f600720c */ /* 0x000fe20003fa4070 */
[C---:B------:R-:W-:Y:S01]  /*da50*/  IMAD.HI.U32 R80, R230.reuse, R77, RZ ;  /* 0x0000004de6507227 */ /* 0x040fe200078e00ff */
[----:B------:R-:W-:Y:S01]  /*da60*/  STL [R1+0x470], R3 ;  /* 0x0004700301007387 */ /* 0x000fe20000100800 */
[----:B------:R-:W-:Y:S02]  /*da70*/  IABS R81, R76 ;  /* 0x0000004c00517213 */ /* 0x000fe40000000000 */
[----:B------:R-:W-:Y:S01]  /*da80*/  IMAD.MOV R80, RZ, RZ, -R80 ;  /* 0x000000ffff507224 */ /* 0x000fe200078e0a50 */
[----:B------:R1:W-:Y:S01]  /*da90*/  STL [R1+0x46c], R2 ;  /* 0x00046c0201007387 */ /* 0x0003e20000100800 */
[----:B------:R-:W-:Y:S01]  /*daa0*/  IABS R79, R71 ;  /* 0x00000047004f7213 */ /* 0x000fe20000000000 */
[----:B------:R-:W-:Y:S01]  /*dab0*/  IMAD.HI.U32 R75, R230, R81, RZ ;  /* 0x00000051e64b7227 */ /* 0x000fe200078e00ff */
[----:B------:R-:W-:-:S02]  /*dac0*/  ISETP.GE.AND P2, PT, R82, RZ, PT ;  /* 0x000000ff5200720c */ /* 0x000fc40003f46270 */
[----:B------:R-:W-:Y:S01]  /*dad0*/  ISETP.GE.AND P6, PT, R85, RZ, PT ;  /* 0x000000ff5500720c */ /* 0x000fe20003fc6270 */
[--C-:B------:R-:W-:Y:S01]  /*dae0*/  @!P3 IMAD.IADD R83, R83, 0x1, -R246.reuse ;  /* 0x000000015353b824 */ /* 0x100fe200078e0af6 */
[----:B------:R-:W-:Y:S01]  /*daf0*/  ISETP.GE.AND P3, PT, R244, RZ, PT ;  /* 0x000000fff400720c */ /* 0x000fe20003f66270 */
[----:B------:R-:W-:Y:S02]  /*db00*/  IMAD R77, R246, R80, R77 ;  /* 0x00000050f64d7224 */ /* 0x000fe400078e024d */
[----:B------:R-:W-:Y:S01]  /*db10*/  IMAD.MOV.U32 R25, RZ, RZ, R83 ;  /* 0x000000ffff197224 */ /* 0x000fe200078e0053 */
[----:B-1----:R-:W-:Y:S01]  /*db20*/  MOV R2, R78 ;  /* 0x0000004e00027202 */ /* 0x002fe20000000f00 */
[--C-:B------:R-:W-:Y:S01]  /*db30*/  @!P5 IMAD.IADD R73, R73, 0x1, -R246.reuse ;  /* 0x000000014949d824 */ /* 0x100fe200078e0af6 */
[----:B------:R-:W-:Y:S01]  /*db40*/  IADD3 R78, R244, 0x109, RZ ;  /* 0x00000109f44e7810 */ /* 0x000fe20007ffe0ff */
[----:B------:R-:W-:Y:S01]  /*db50*/  @!P0 IMAD.IADD R74, R74, 0x1, -R246 ;  /* 0x000000014a4a8824 */ /* 0x000fe200078e0af6 */
[----:B------:R-:W-:Y:S01]  /*db60*/  ISETP.GE.AND P0, PT, R72, RZ, PT ;  /* 0x000000ff4800720c */ /* 0x000fe20003f06270 */
[----:B------:R-:W-:Y:S01]  /*db70*/  @!P4 IMAD.MOV R2, RZ, RZ, -R2 ;  /* 0x000000ffff02c224 */ /* 0x000fe200078e0a02 */
[----:B------:R-:W-:Y:S01]  /*db80*/  ISETP.GT.U32.AND P5, PT, R246, R73, PT ;  /* 0x00000049f600720c */ /* 0x000fe20003fa4070 */
[----:B------:R-:W-:Y:S01]  /*db90*/  IMAD.HI.U32 R72, R230, R79, RZ ;  /* 0x0000004fe6487227 */ /* 0x000fe200078e00ff */
[----:B------:R-:W-:-:S02]  /*dba0*/  IABS R84, R78 ;  /* 0x0000004e00547213 */ /* 0x000fc40000000000 */
[----:B------:R-:W-:Y:S01]  /*dbb0*/  @!P3 IADD3 R25, -R25, RZ, RZ ;  /* 0x000000ff1919b210 */ /* 0x000fe20007ffe1ff */
[----:B------:R-:W-:Y:S01]  /*dbc0*/  IMAD.MOV R75, RZ, RZ, -R75 ;  /* 0x000000ffff4b7224 */ /* 0x000fe200078e0a4b */
[----:B------:R-:W-:Y:S01]  /*dbd0*/  ISETP.GT.U32.AND P3, PT, R246, R77, PT ;  /* 0x0000004df600720c */ /* 0x000fe20003f64070 */
[----:B------:R1:W-:Y:S01]  /*dbe0*/  STL [R1+0x468], R2 ;  /* 0x0004680201007387 */ /* 0x0003e20000100800 */
[----:B------:R-:W-:Y:S01]  /*dbf0*/  IMAD.MOV R72, RZ, RZ, -R72 ;  /* 0x000000ffff487224 */ /* 0x000fe200078e0a48 */
[----:B------:R-:W-:Y:S01]  /*dc00*/  ISETP.GE.AND P4, PT, R76, RZ, PT ;  /* 0x000000ff4c00720c */ /* 0x000fe20003f86270 */
[----:B------:R-:W-:Y:S01]  /*dc10*/  IMAD R81, R246, R75, R81 ;  /* 0x0000004bf6517224 */ /* 0x000fe200078e0251 */
[----:B------:R-:W-:Y:S01]  /*dc20*/  IADD3 R75, R244, 0x10b, RZ ;  /* 0x0000010bf44b7810 */ /* 0x000fe20007ffe0ff */
[----:B------:R-:W-:Y:S01]  /*dc30*/  IMAD R79, R246, R72, R79 ;  /* 0x00000048f64f7224 */ /* 0x000fe200078e024f */
[----:B------:R-:W-:Y:S01]  /*dc40*/  IADD3 R72, R244, 0x10a, RZ ;  /* 0x0000010af4487810 */ /* 0x000fe20007ffe0ff */
[----:B------:R-:W-:Y:S01]  /*dc50*/  @!P5 IMAD.IADD R73, R73, 0x1, -R246 ;  /* 0x000000014949d824 */ /* 0x000fe200078e0af6 */
[----:B------:R-:W-:Y:S01]  /*dc60*/  ISETP.GT.U32.AND P5, PT, R246, R81, PT ;  /* 0x00000051f600720c */ /* 0x000fe20003fa4070 */
[----:B-1----:R-:W-:Y:S01]  /*dc70*/  IMAD.MOV.U32 R2, RZ, RZ, R74 ;  /* 0x000000ffff027224 */ /* 0x002fe200078e004a */
[----:B------:R-:W-:-:S02]  /*dc80*/  IADD3 R76, R244, 0x10c, RZ ;  /* 0x0000010cf44c7810 */ /* 0x000fc40007ffe0ff */
[----:B------:R-:W-:Y:S01]  /*dc90*/  @!P3 IMAD.IADD R77, R77, 0x1, -R246 ;  /* 0x000000014d4db824 */ /* 0x000fe200078e0af6 */
[----:B------:R-:W-:Y:S01]  /*dca0*/  IABS R82, R72 ;  /* 0x0000004800527213 */ /* 0x000fe20000000000 */
[----:B------:R-:W-:Y:S01]  /*dcb0*/  @!P2 IMAD.MOV R2, RZ, RZ, -R2 ;  /* 0x000000ffff02a224 */ /* 0x000fe200078e0a02 */
[----:B------:R-:W-:Y:S01]  /*dcc0*/  ISETP.GT.U32.AND P2, PT, R246, R79, PT ;  /* 0x0000004ff600720c */ /* 0x000fe20003f44070 */
[----:B------:R-:W-:Y:S01]  /*dcd0*/  IMAD.HI.U32 R74, R230, R84, RZ ;  /* 0x00000054e64a7227 */ /* 0x000fe200078e00ff */
[----:B------:R-:W-:Y:S02]  /*dce0*/  ISETP.GT.U32.AND P3, PT, R246, R77, PT ;  /* 0x0000004df600720c */ /* 0x000fe40003f64070 */
[----:B------:R1:W-:Y:S01]  /*dcf0*/  STL [R1+0x464], R2 ;  /* 0x0004640201007387 */ /* 0x0003e20000100800 */
[----:B------:R-:W-:Y:S01]  /*dd00*/  IABS R80, R75 ;  /* 0x0000004b00507213 */ /* 0x000fe20000000000 */
[----:B------:R-:W-:Y:S01]  /*dd10*/  @!P5 IMAD.IADD R81, R81, 0x1, -R246 ;  /* 0x000000015151d824 */ /* 0x000fe200078e0af6 */
[----:B------:R-:W-:-:S02]  /*dd20*/  IADD3 R74, -R74, RZ, RZ ;  /* 0x000000ff4a4a7210 */ /* 0x000fc40007ffe1ff */
[----:B------:R-:W-:Y:S02]  /*dd30*/  IABS R83, R76 ;  /* 0x0000004c00537213 */ /* 0x000fe40000000000 */
[C---:B------:R-:W-:Y:S02]  /*dd40*/  ISETP.GT.U32.AND P5, PT, R246.reuse, R81, PT ;  /* 0x00000051f600720c */ /* 0x040fe40003fa4070 */
[--C-:B------:R-:W-:Y:S02]  /*dd50*/  @!P2 IMAD.IADD R79, R79, 0x1, -R246.reuse ;  /* 0x000000014f4fa824 */ /* 0x100fe400078e0af6 */
[----:B-1----:R-:W-:Y:S02]  /*dd60*/  IMAD.MOV.U32 R2, RZ, RZ, R73 ;  /* 0x000000ffff027224 */ /* 0x002fe400078e0049 */
[----:B------:R-:W-:Y:S01]  /*dd70*/  @!P3 IMAD.IADD R77, R77, 0x1, -R246 ;  /* 0x000000014d4db824 */ /* 0x000fe200078e0af6 */
[C---:B------:R-:W-:Y:S01]  /*dd80*/  ISETP.GT.U32.AND P2, PT, R246.reuse, R79, PT ;  /* 0x0000004ff600720c */ /* 0x040fe20003f44070 */
[----:B------:R-:W-:Y:S01]  /*dd90*/  @!P6 IMAD.MOV R2, RZ, RZ, -R2 ;  /* 0x000000ffff02e224 */ /* 0x000fe200078e0a02 */
[----:B------:R-:W-:Y:S01]  /*dda0*/  ISETP.GE.AND P6, PT, R71, RZ, PT ;  /* 0x000000ff4700720c */ /* 0x000fe20003fc6270 */
[----:B------:R-:W-:-:S02]  /*ddb0*/  IMAD R71, R246, R74, R84 ;  /* 0x0000004af6477224 */ /* 0x000fc400078e0254 */
[----:B------:R-:W-:Y:S01]  /*ddc0*/  IMAD.HI.U32 R84, R230, R82, RZ ;  /* 0x00000052e6547227 */ /* 0x000fe200078e00ff */
[----:B------:R1:W-:Y:S01]  /*ddd0*/  STL [R1+0x460], R2 ;  /* 0x0004600201007387 */ /* 0x0003e20000100800 */
[----:B------:R-:W-:Y:S02]  /*dde0*/  @!P5 IADD3 R81, R81, -R246, RZ ;  /* 0x800000f65151d210 */ /* 0x000fe40007ffe0ff */
[----:B------:R-:W-:Y:S01]  /*ddf0*/  ISETP.GT.U32.AND P3, PT, R246, R71, PT ;  /* 0x00000047f600720c */ /* 0x000fe20003f64070 */
[----:B------:R-:W-:Y:S01]  /*de00*/  IMAD.MOV.U32 R74, RZ, RZ, R83 ;  /* 0x000000ffff4a7224 */ /* 0x000fe200078e0053 */
[----:B------:R-:W-:Y:S01]  /*de10*/  ISETP.GE.AND P5, PT, R78, RZ, PT ;  /* 0x000000ff4e00720c */ /* 0x000fe20003fa6270 */
[----:B------:R-:W-:-:S04]  /*de20*/  IMAD.HI.U32 R73, R230, R80, RZ ;  /* 0x00000050e6497227 */ /* 0x000fc800078e00ff */
[----:B-1----:R-:W-:Y:S02]  /*de30*/  IMAD.MOV.U32 R2, RZ, RZ, R77 ;  /* 0x000000ffff027224 */ /* 0x002fe400078e004d */
[----:B------:R-:W-:Y:S02]  /*de40*/  IMAD.MOV R84, RZ, RZ, -R84 ;  /* 0x000000ffff547224 */ /* 0x000fe400078e0a54 */
[----:B------:R-:W-:-:S04]  /*de50*/  IMAD.HI.U32 R83, R230, R74, RZ ;  /* 0x0000004ae6537227 */ /* 0x000fc800078e00ff */
[----:B------:R-:W-:Y:S02]  /*de60*/  @!P3 IMAD.IADD R71, R71, 0x1, -R246 ;  /* 0x000000014747b824 */ /* 0x000fe400078e0af6 */
[----:B------:R-:W-:Y:S02]  /*de70*/  IMAD.MOV R73, RZ, RZ, -R73 ;  /* 0x000000ffff497224 */ /* 0x000fe400078e0a49 */
[----:B------:R-:W-:Y:S01]  /*de80*/  @!P0 IMAD.MOV R2, RZ, RZ, -R2 ;  /* 0x000000ffff028224 */ /* 0x000fe200078e0a02 */
[C---:B------:R-:W-:Y:S01]  /*de90*/  ISETP.GT.U32.AND P0, PT, R246.reuse, R71, PT ;  /* 0x00000047f600720c */ /* 0x040fe20003f04070 */
[----:B------:R-:W-:Y:S01]  /*dea0*/  IMAD R78, R246, R84, R82 ;  /* 0x00000054f64e7224 */ /* 0x000fe200078e0252 */
[----:B------:R-:W-:Y:S01]  /*deb0*/  IADD3 R84, R244, 0x111, RZ ;  /* 0x00000111f4547810 */ /* 0x000fe20007ffe0ff */
[----:B------:R-:W-:Y:S01]  /*dec0*/  IMAD.MOV R82, RZ, RZ, -R83 ;  /* 0x000000ffff527224 */ /* 0x000fe200078e0a53 */
[----:B------:R1:W-:Y:S01]  /*ded0*/  STL [R1+0x42c], R2 ;  /* 0x00042c0201007387 */ /* 0x0003e20000100800 */
[----:B------:R-:W-:Y:S01]  /*dee0*/  IMAD R80, R246, R73, R80 ;  /* 0x00000049f6507224 */ /* 0x000fe200078e0250 */
[----:B------:R-:W-:Y:S01]  /*def0*/  IADD3 R73, R244, 0x10d, RZ ;  /* 0x0000010df4497810 */ /* 0x000fe20007ffe0ff */
[----:B------:R-:W-:Y:S01]  /*df00*/  @!P2 IMAD.IADD R79, R79, 0x1, -R246 ;  /* 0x000000014f4fa824 */ /* 0x000fe200078e0af6 */
[C---:B------:R-:W-:Y:S01]  /*df10*/  ISETP.GT.U32.AND P3, PT, R246.reuse, R78, PT ;  /* 0x0000004ef600720c */ /* 0x040fe20003f64070 */
[C---:B------:R-:W-:Y:S01]  /*df20*/  IMAD R77, R246.reuse, R82, R74 ;  /* 0x00000052f64d7224 */ /* 0x040fe200078e024a */
[----:B------:R-:W-:Y:S01]  /*df30*/  ISETP.GT.U32.AND P2, PT, R246, R80, PT ;  /* 0x00000050f600720c */ /* 0x000fe20003f44070 */
[----:B------:R-:W-:Y:S01]  /*df40*/  IMAD.MOV.U32 R3, RZ, RZ, R81 ;  /* 0x000000ffff037224 */ /* 0x000fe200078e0051 */
[----:B------:R-:W-:Y:S01]  /*df50*/  IABS R74, R73 ;  /* 0x00000049004a7213 */ /* 0x000fe20000000000 */
[----:B------:R-:W-:Y:S01]  /*df60*/  @!P0 IMAD.IADD R71, R71, 0x1, -R246 ;  /* 0x0000000147478824 */ /* 0x000fe200078e0af6 */
[----:B------:R-:W-:Y:S01]  /*df70*/  ISETP.GE.AND P0, PT, R75, RZ, PT ;  /* 0x000000ff4b00720c */ /* 0x000fe20003f06270 */
[----:B-1----:R-:W-:Y:S01]  /*df80*/  IMAD.MOV.U32 R2, RZ, RZ, R79 ;  /* 0x000000ffff027224 */ /* 0x002fe200078e004f */
[----:B------:R-:W-:Y:S01]  /*df90*/  MOV R81, R74 ;  /* 0x0000004a00517202 */ /* 0x000fe20000000f00 */
[----:B------:R-:W-:Y:S01]  /*dfa0*/  @!P4 IMAD.MOV R3, RZ, RZ, -R3 ;  /* 0x000000ffff03c224 */ /* 0x000fe200078e0a03 */
[----:B------:R-:W-:Y:S01]  /*dfb0*/  ISETP.GE.AND P4, PT, R72, RZ, PT ;  /* 0x000000ff4800720c */ /* 0x000fe20003f86270 */
[----:B------:R-:W-:Y:S01]  /*dfc0*/  @!P6 IMAD.MOV R2, RZ, RZ, -R2 ;  /* 0x000000ffff02e224 */ /* 0x000fe200078e0a02 */
[----:B------:R-:W-:Y:S01]  /*dfd0*/  ISETP.GT.U32.AND P6, PT, R246, R77, PT ;  /* 0x0000004df600720c */ /* 0x000fe20003fc4070 */
[----:B------:R-:W-:Y:S01]  /*dfe0*/  IMAD.HI.U32 R74, R230, R81, RZ ;  /* 0x00000051e64a7227 */ /* 0x000fe200078e00ff */
[C---:B------:R-:W-:Y:S01]  /*dff0*/  IADD3 R72, R244.reuse, 0x10e, RZ ;  /* 0x0000010ef4487810 */ /* 0x040fe20007ffe0ff */
[----:B------:R-:W-:Y:S01]  /*e000*/  STL [R1+0x43c], R3 ;  /* 0x00043c0301007387 */ /* 0x000fe20000100800 */
[----:B------:R-:W-:Y:S01]  /*e010*/  IADD3 R79, R244, 0x110, RZ ;  /* 0x00000110f44f7810 */ /* 0x000fe20007ffe0ff */
[--C-:B------:R-:W-:Y:S01]  /*e020*/  @!P3 IMAD.IADD R78, R78, 0x1, -R246.reuse ;  /* 0x000000014e4eb824 */ /* 0x100fe200078e0af6 */
[----:B------:R-:W-:Y:S01]  /*e030*/  IABS R75, R72 ;  /* 0x00000048004b7213 */ /* 0x000fe20000000000 */
[----:B------:R-:W-:Y:S01]  /*e040*/  @!P2 IMAD.IADD R80, R80, 0x1, -R246 ;  /* 0x000000015050a824 */ /* 0x000fe200078e0af6 */
[----:B------:R-:W-:Y:S01]  /*e050*/  ISETP.GE.AND P3, PT, R76, RZ, PT ;  /* 0x000000ff4c00720c */ /* 0x000fe20003f66270 */
[----:B------:R-:W-:Y:S01]  /*e060*/  IMAD.MOV R74, RZ, RZ, -R74 ;  /* 0x000000ffff4a7224 */ /* 0x000fe200078e0a4a */
[----:B------:R-:W-:Y:S01]  /*e070*/  MOV R76, R75 ;  /* 0x0000004b004c7202 */ /* 0x000fe20000000f00 */
[----:B------:R1:W-:Y:S01]  /*e080*/  STL [R1+0x440], R2 ;  /* 0x0004400201007387 */ /* 0x0003e20000100800 */
[C---:B------:R-:W-:Y:S01]  /*e090*/  ISETP.GT.U32.AND P2, PT, R246.reuse, R78, PT ;  /* 0x0000004ef600720c */ /* 0x040fe20003f44070 */
[----:B------:R-:W-:Y:S01]  /*e0a0*/  @!P6 IMAD.IADD R77, R77, 0x1, -R246 ;  /* 0x000000014d4de824 */ /* 0x000fe200078e0af6 */
[C---:B------:R-:W-:Y:S01]  /*e0b0*/  ISETP.GT.U32.AND P6, PT, R246.reuse, R80, PT ;  /* 0x00000050f600720c */ /* 0x040fe20003fc4070 */
[----:B------:R-:W-:Y:S01]  /*e0c0*/  IMAD R81, R246, R74, R81 ;  /* 0x0000004af6517224 */ /* 0x000fe200078e0251 */
[----:B------:R-:W-:Y:S01]  /*e0d0*/  IABS R82, R84 ;  /* 0x0000005400527213 */ /* 0x000fe20000000000 */
[----:B------:R-:W-:-:S04]  /*e0e0*/  IMAD.HI.U32 R74, R230, R76, RZ ;  /* 0x0000004ce64a7227 */ /* 0x000fc800078e00ff */
[----:B------:R-:W-:Y:S02]  /*e0f0*/  IMAD.MOV R74, RZ, RZ, -R74 ;  /* 0x000000ffff4a7224 */ /* 0x000fe400078e0a4a */
[----:B-1----:R-:W-:Y:S01]  /*e100*/  IMAD.MOV.U32 R2, RZ, RZ, R71 ;  /* 0x000000ffff027224 */ /* 0x002fe200078e0047 */
[----:B------:R-:W-:Y:S01]  /*e110*/  IADD3 R71, R244, 0x10f, RZ ;  /* 0x0000010ff4477810 */ /* 0x000fe20007ffe0ff */
[C---:B------:R-:W-:Y:S01]  /*e120*/  IMAD R76, R246.reuse, R74, R76 ;  /* 0x0000004af64c7224 */ /* 0x040fe200078e024c */
[----:B------:R-:W-:Y:S01]  /*e130*/  IABS R74, R79 ;  /* 0x0000004f004a7213 */ /* 0x000fe20000000000 */
[----:B------:R-:W-:Y:S01]  /*e140*/  @!P5 IMAD.MOV R2, RZ, RZ, -R2 ;  /* 0x000000ffff02d224 */ /* 0x000fe200078e0a02 */
[----:B------:R-:W-:Y:S01]  /*e150*/  ISETP.GT.U32.AND P5, PT, R246, R77, PT ;  /* 0x0000004df600720c */ /* 0x000fe20003fa4070 */
[----:B------:R-:W-:Y:S01]  /*e160*/  @!P2 IMAD.IADD R78, R78, 0x1, -R246 ;  /* 0x000000014e4ea824 */ /* 0x000fe200078e0af6 */
[----:B------:R-:W-:Y:S01]  /*e170*/  @!P6 IADD3 R80, R80, -R246, RZ ;  /* 0x800000f65050e210 */ /* 0x000fe20007ffe0ff */
[----:B------:R-:W-:Y:S01]  /*e180*/  IMAD.HI.U32 R83, R230, R74, RZ ;  /* 0x0000004ae6537227 */ /* 0x000fe200078e00ff */
[C---:B------:R-:W-:Y:S01]  /*e190*/  ISETP.GT.U32.AND P6, PT, R246.reuse, R76, PT ;  /* 0x0000004cf600720c */ /* 0x040fe20003fc4070 */
[----:B------:R1:W-:Y:S01]  /*e1a0*/  STL [R1+0x444], R2 ;  /* 0x0004440201007387 */ /* 0x0003e20000100800 */
[----:B------:R-:W-:Y:S01]  /*e1b0*/  ISETP.GT.U32.AND P2, PT, R246, R81, PT ;  /* 0x00000051f600720c */ /* 0x000fe20003f44070 */
[----:B------:R-:W-:Y:S01]  /*e1c0*/  IMAD.MOV.U32 R3, RZ, RZ, R80 ;  /* 0x000000ffff037224 */ /* 0x000fe200078e0050 */
[----:B------:R-:W-:-:S03]  /*e1d0*/  IABS R75, R71 ;  /* 0x00000047004b7213 */ /* 0x000fc60000000000 */
[----:B------:R-:W-:Y:S02]  /*e1e0*/  @!P0 IMAD.MOV R3, RZ, RZ, -R3 ;  /* 0x000000ffff038224 */ /* 0x000fe400078e0a03 */
[----:B------:R-:W-:Y:S01]  /*e1f0*/  @!P5 IMAD.IADD R77, R77, 0x1, -R246 ;  /* 0x000000014d4dd824 */ /* 0x000fe200078e0af6 */
[----:B------:R-:W-:Y:S01]  /*e200*/  ISETP.GE.AND P5, PT, R73, RZ, PT ;  /* 0x000000ff4900720c */ /* 0x000fe20003fa6270 */
[----:B-1----:R-:W-:Y:S02]  /*e210*/  IMAD.MOV.U32 R2, RZ, RZ, R78 ;  /* 0x000000ffff027224 */ /* 0x002fe400078e004e */
[----:B------:R-:W-:Y:S01]  /*e220*/  @!P6 IADD3 R76, R76, -R246, RZ ;  /* 0x800000f64c4ce210 */ /* 0x000fe20007ffe0ff */
[----:B------:R-:W-:Y:S02]  /*e230*/  IMAD.MOV.U32 R73, RZ, RZ, R82 ;  /* 0x000000ffff497224 */ /* 0x000fe400078e0052 */
[----:B------:R-:W-:Y:S01]  /*e240*/  @!P2 IMAD.IADD R81, R81, 0x1, -R246 ;  /* 0x000000015151a824 */ /* 0x000fe200078e0af6 */
[----:B------:R-:W-:Y:S01]  /*e250*/  ISETP.GE.AND P2, PT, R72, RZ, PT ;  /* 0x000000ff4800720c */ /* 0x000fe20003f46270 */
[----:B------:R-:W-:Y:S01]  /*e260*/  @!P4 IMAD.MOV R2, RZ, RZ, -R2 ;  /* 0x000000ffff02c224 */ /* 0x000fe200078e0a02 */
[----:B------:R-:W-:Y:S01]  /*e270*/  ISETP.GT.U32.AND P6, PT, R246, R76, PT ;  /* 0x0000004cf600720c */ /* 0x000fe20003fc4070 */
[----:B------:R-:W-:Y:S01]  /*e280*/  IMAD.HI.U32 R72, R230, R73, RZ ;  /* 0x00000049e6487227 */ /* 0x000fe200078e00ff */
[----:B------:R-:W-:-:S02]  /*e290*/  ISETP.GT.U32.AND P4, PT, R246, R81, PT ;  /* 0x00000051f600720c */ /* 0x000fc40003f84070 */
[----:B------:R1:W-:Y:S01]  /*e2a0*/  STL [R1+0x434], R2 ;  /* 0x0004340201007387 */ /* 0x0003e20000100800 */
[----:B------:R-:W-:Y:S02]  /*e2b0*/  IMAD.MOV R78, RZ, RZ, -R83 ;  /* 0x000000ffff4e7224 */ /* 0x000fe400078e0a53 */
[----:B------:R-:W-:Y:S01]  /*e2c0*/  IMAD.MOV R72, RZ, RZ, -R72 ;  /* 0x000000ffff487224 */ /* 0x000fe200078e0a48 */
[----:B------:R-:W-:Y:S01]  /*e2d0*/  STL [R1+0x410], R3 ;  /* 0x0004100301007387 */ /* 0x000fe20000100800 */
[----:B------:R-:W-:Y:S01]  /*e2e0*/  IMAD R74, R246, R78, R74 ;  /* 0x0000004ef64a7224 */ /* 0x000fe200078e024a */
[----:B------:R-:W-:Y:S01]  /*e2f0*/  IADD3 R78, R244, 0x113, RZ ;  /* 0x00000113f44e7810 */ /* 0x000fe20007ffe0ff */
[----:B------:R-:W-:-:S04]  /*e300*/  IMAD.HI.U32 R82, R230, R75, RZ ;  /* 0x0000004be6527227 */ /* 0x000fc800078e00ff */
[----:B-1----:R-:W-:Y:S01]  /*e310*/  IMAD.MOV.U32 R2, RZ, RZ, R77 ;  /* 0x000000ffff027224 */ /* 0x002fe200078e004d */
[----:B------:R-:W-:Y:S01]  /*e320*/  @!P4 IADD3 R81, R81, -R246, RZ ;  /* 0x800000f65151c210 */ /* 0x000fe20007ffe0ff */
[C---:B------:R-:W-:Y:S01]  /*e330*/  IMAD R73, R246.reuse, R72, R73 ;  /* 0x00000048f6497224 */ /* 0x040fe200078e0249 */
[----:B------:R-:W-:Y:S01]  /*e340*/  ISETP.GE.AND P4, PT, R71, RZ, PT ;  /* 0x000000ff4700720c */ /* 0x000fe20003f86270 */
[----:B------:R-:W-:Y:S01]  /*e350*/  @!P3 IMAD.MOV R2, RZ, RZ, -R2 ;  /* 0x000000ffff02b224 */ /* 0x000fe200078e0a02 */
[----:B------:R-:W-:Y:S01]  /*e360*/  ISETP.GT.U32.AND P3, PT, R246, R74, PT ;  /* 0x0000004af600720c */ /* 0x000fe20003f64070 */
[----:B------:R-:W-:Y:S01]  /*e370*/  IMAD.MOV R82, RZ, RZ, -R82 ;  /* 0x000000ffff527224 */ /* 0x000fe200078e0a52 */
[----:B------:R-:W-:Y:S01]  /*e380*/  IABS R71, R78 ;  /* 0x0000004e00477213 */ /* 0x000fe20000000000 */
[----:B------:R-:W-:Y:S01]  /*e390*/  @!P6 IMAD.IADD R76, R76, 0x1, -R246 ;  /* 0x000000014c4ce824 */ /* 0x000fe200078e0af6 */
[C---:B------:R-:W-:Y:S01]  /*e3a0*/  ISETP.GT.U32.AND P6, PT, R246.reuse, R73, PT ;  /* 0x00000049f600720c */ /* 0x040fe20003fc4070 */
[----:B------:R-:W-:Y:S01]  /*e3b0*/  IMAD R75, R246, R82, R75 ;  /* 0x00000052f64b7224 */ /* 0x000fe200078e024b */
[----:B------:R-:W-:Y:S01]  /*e3c0*/  IADD3 R77, R244, 0x112, RZ ;  /* 0x00000112f44d7810 */ /* 0x000fe20007ffe0ff */
[----:B------:R-:W-:Y:S01]  /*e3d0*/  IMAD.HI.U32 R82, R230, R71, RZ ;  /* 0x00000047e6527227 */ /* 0x000fe200078e00ff */
[----:B------:R1:W-:Y:S02]  /*e3e0*/  STL [R1+0x418], R2 ;  /* 0x0004180201007387 */ /* 0x0003e40000100800 */
[----:B------:R-:W-:Y:S01]  /*e3f0*/  ISETP.GT.U32.AND P0, PT, R246, R75, PT ;  /* 0x0000004bf600720c */ /* 0x000fe20003f04070 */
[----:B------:R-:W-:Y:S01]  /*e400*/  IMAD.MOV R82, RZ, RZ, -R82 ;  /* 0x000000ffff527224 */ /* 0x000fe200078e0a52 */
[----:B------:R-:W-:Y:S01]  /*e410*/  IABS R72, R77 ;  /* 0x0000004d00487213 */ /* 0x000fe20000000000 */
[----:B------:R-:W-:-:S02]  /*e420*/  @!P3 IMAD.IADD R74, R74, 0x1, -R246 ;  /* 0x000000014a4ab824 */ /* 0x000fc400078e0af6 */
[----:B------:R-:W-:Y:S01]  /*e430*/  IMAD R71, R246, R82, R71 ;  /* 0x00000052f6477224 */ /* 0x000fe200078e0247 */
[----:B------:R-:W-:Y:S01]  /*e440*/  IADD3 R82, R244, 0x116, RZ ;  /* 0x00000116f4527810 */ /* 0x000fe20007ffe0ff */
[----:B------:R-:W-:Y:S01]  /*e450*/  @!P6 IMAD.IADD R73, R73, 0x1, -R246 ;  /* 0x000000014949e824 */ /* 0x000fe200078e0af6 */
[----:B------:R-:W-:Y:S01]  /*e460*/  ISETP.GT.U32.AND P6, PT, R246, R74, PT ;  /* 0x0000004af600720c */ /* 0x000fe20003fc4070 */
[----:B-1----:R-:W-:Y:S02]  /*e470*/  IMAD.MOV.U32 R2, RZ, RZ, R81 ;  /* 0x000000ffff027224 */ /* 0x002fe400078e0051 */
[----:B------:R-:W-:-:S03]  /*e480*/  IMAD.HI.U32 R80, R230, R72, RZ ;  /* 0x00000048e6507227 */ /* 0x000fc600078e00ff */
[----:B------:R-:W-:Y:S01]  /*e490*/  @!P5 IADD3 R2, -R2, RZ, RZ ;  /* 0x000000ff0202d210 */ /* 0x000fe20007ffe1ff */
[----:B------:R-:W-:Y:S01]  /*e4a0*/  @!P0 IMAD.IADD R75, R75, 0x1, -R246 ;  /* 0x000000014b4b8824 */ /* 0x000fe200078e0af6 */
[C---:B------:R-:W-:Y:S01]  /*e4b0*/  ISETP.GT.U32.AND P5, PT, R246.reuse, R73, PT ;  /* 0x00000049f600720c */ /* 0x040fe20003fa4070 */
[----:B------:R-:W-:Y:S01]  /*e4c0*/  IMAD.MOV R80, RZ, RZ, -R80 ;  /* 0x000000ffff507224 */ /* 0x000fe200078e0a50 */
[----:B------:R-:W-:Y:S01]  /*e4d0*/  ISETP.GE.AND P0, PT, R79, RZ, PT ;  /* 0x000000ff4f00720c */ /* 0x000fe20003f06270 */
[----:B------:R1:W-:Y:S01]  /*e4e0*/  STL [R1+0x420], R2 ;  /* 0x0004200201007387 */ /* 0x0003e20000100800 */
[----:B------:R-:W-:Y:S01]  /*e4f0*/  ISETP.GT.U32.AND P3, PT, R246, R75, PT ;  /* 0x0000004bf600720c */ /* 0x000fe20003f64070 */
[----:B------:R-:W-:Y:S01]  /*e500*/  @!P6 IMAD.IADD R74, R74, 0x1, -R246 ;  /* 0x000000014a4ae824 */ /* 0x000fe200078e0af6 */
[----:B------:R-:W-:Y:S01]  /*e510*/  IADD3 R79, R244, 0x114, RZ ;  /* 0x00000114f44f7810 */ /* 0x000fe20007ffe0ff */
[C---:B------:R-:W-:Y:S01]  /*e520*/  IMAD R72, R246.reuse, R80, R72 ;  /* 0x00000050f6487224 */ /* 0x040fe200078e0248 */
[----:B------:R-:W-:Y:S01]  /*e530*/  ISETP.GT.U32.AND P6, PT, R246, R71, PT ;  /* 0x00000047f600720c */ /* 0x000fe20003fc4070 */
[----:B------:R-:W-:Y:S01]  /*e540*/  IMAD.MOV.U32 R3, RZ, RZ, R74 ;  /* 0x000000ffff037224 */ /* 0x000fe200078e004a */
[----:B------:R-:W-:-:S02]  /*e550*/  IABS R81, R79 ;  /* 0x0000004f00517213 */ /* 0x000fc40000000000 */
[----:B------:R-:W-:Y:S01]  /*e560*/  IADD3 R80, R244, 0x115, RZ ;  /* 0x00000115f4507810 */ /* 0x000fe20007ffe0ff */
[--C-:B------:R-:W-:Y:S01]  /*e570*/  @!P5 IMAD.IADD R73, R73, 0x1, -R246.reuse ;  /* 0x000000014949d824 */ /* 0x100fe200078e0af6 */
[----:B------:R-:W-:Y:S01]  /*e580*/  ISETP.GE.AND P5, PT, R84, RZ, PT ;  /* 0x000000ff5400720c */ /* 0x000fe20003fa6270 */
[----:B------:R-:W-:Y:S01]  /*e590*/  IMAD.HI.U32 R85, R230, R81, RZ ;  /* 0x00000051e6557227 */ /* 0x000fe200078e00ff */
[----:B------:R-:W-:Y:S02]  /*e5a0*/  IABS R83, R80 ;  /* 0x0000005000537213 */ /* 0x000fe40000000000 */
[----:B-1----:R-:W-:Y:S01]  /*e5b0*/  MOV R2, R76 ;  /* 0x0000004c00027202 */ /* 0x002fe20000000f00 */
[--C-:B------:R-:W-:Y:S01]  /*e5c0*/  @!P3 IMAD.IADD R75, R75, 0x1, -R246.reuse ;  /* 0x000000014b4bb824 */ /* 0x100fe200078e0af6 */
[----:B------:R-:W-:Y:S01]  /*e5d0*/  ISETP.GT.U32.AND P3, PT, R246, R72, PT ;  /* 0x00000048f600720c */ /* 0x000fe20003f64070 */
[----:B------:R-:W-:Y:S01]  /*e5e0*/  IMAD.MOV R84, RZ, RZ, -R85 ;  /* 0x000000ffff547224 */ /* 0x000fe200078e0a55 */
[----:B------:R-:W-:Y:S01]  /*e5f0*/  IABS R85, R82 ;  /* 0x0000005200557213 */ /* 0x000fe20000000000 */
[----:B------:R-:W-:Y:S01]  /*e600*/  @!P6 IMAD.IADD R71, R71, 0x1, -R246 ;  /* 0x000000014747e824 */ /* 0x000fe200078e0af6 */
[C---:B------:R-:W-:Y:S01]  /*e610*/  IADD3 R74, R244.reuse, 0x117, RZ ;  /* 0x00000117f44a7810 */ /* 0x040fe20007ffe0ff */
[----:B------:R-:W-:Y:S01]  /*e620*/  IMAD.MOV.U32 R4, RZ, RZ, R75 ;  /* 0x000000ffff047224 */ /* 0x000fe200078e004b */
[----:B------:R-:W-:Y:S01]  /*e630*/  IADD3 R75, R244, 0x118, RZ ;  /* 0x00000118f44b7810 */ /* 0x000fe20007ffe0ff */
[C---:B------:R-:W-:Y:S01]  /*e640*/  IMAD R81, R246.reuse, R84, R81 ;  /* 0x00000054f6517224 */ /* 0x040fe200078e0251 */
[----:B------:R-:W-:Y:S01]  /*e650*/  ISETP.GT.U32.AND P6, PT, R246, R71, PT ;  /* 0x00000047f600720c */ /* 0x000fe20003fc4070 */
[----:B------:R-:W-:Y:S01]  /*e660*/  IMAD.HI.U32 R86, R230, R83, RZ ;  /* 0x00000053e6567227 */ /* 0x000fe200078e00ff */
[----:B------:R-:W-:-:S02]  /*e670*/  @!P4 IADD3 R4, -R4, RZ, RZ ;  /* 0x000000ff0404c210 */ /* 0x000fc40007ffe1ff */
[----:B------:R-:W-:Y:S01]  /*e680*/  ISETP.GT.U32.AND P4, PT, R246, R81, PT ;  /* 0x00000051f600720c */ /* 0x000fe20003f84070 */
[----:B------:R-:W-:Y:S01]  /*e690*/  @!P3 IMAD.IADD R72, R72, 0x1, -R246 ;  /* 0x000000014848b824 */ /* 0x000fe200078e0af6 */
[----:B------:R-:W-:Y:S01]  /*e6a0*/  ISETP.GE.AND P3, PT, R77, RZ, PT ;  /* 0x000000ff4d00720c */ /* 0x000fe20003f66270 */
[----:B------:R-:W-:Y:S01]  /*e6b0*/  IMAD.MOV R86, RZ, RZ, -R86 ;  /* 0x000000ffff567224 */ /* 0x000fe200078e0a56 */
[----:B------:R-:W-:Y:S01]  /*e6c0*/  IABS R77, R75 ;  /* 0x0000004b004d7213 */ /* 0x000fe20000000000 */
[----:B------:R-:W-:Y:S01]  /*e6d0*/  @!P2 IMAD.MOV R2, RZ, RZ, -R2 ;  /* 0x000000ffff02a224 */ /* 0x000fe200078e0a02 */
[C---:B------:R-:W-:Y:S01]  /*e6e0*/  ISETP.GT.U32.AND P2, PT, R246.reuse, R72, PT ;  /* 0x00000048f600720c */ /* 0x040fe20003f44070 */
[----:B------:R-:W-:Y:S02]  /*e6f0*/  IMAD R83, R246, R86, R83 ;  /* 0x00000056f6537224 */ /* 0x000fe400078e0253 */
[----:B------:R-:W-:Y:S01]  /*e700*/  @!P0 IMAD.MOV R3, RZ, RZ, -R3 ;  /* 0x000000ffff038224 */ /* 0x000fe200078e0a03 */
[----:B------:R1:W-:Y:S01]  /*e710*/  STL [R1+0x408], R2 ;  /* 0x0004080201007387 */ /* 0x0003e20000100800 */
[----:B------:R-:W-:Y:S01]  /*e720*/  ISETP.GE.AND P0, PT, R78, RZ, PT ;  /* 0x000000ff4e00720c */ /* 0x000fe20003f06270 */
[--C-:B------:R-:W-:Y:S01]  /*e730*/  @!P6 IMAD.IADD R71, R71, 0x1, -R246.reuse ;  /* 0x000000014747e824 */ /* 0x100fe200078e0af6 */
[C---:B------:R-:W-:Y:S01]  /*e740*/  ISETP.GT.U32.AND P6, PT, R246.reuse, R83, PT ;  /* 0x00000053f600720c */ /* 0x040fe20003fc4070 */
[----:B------:R-:W-:Y:S01]  /*e750*/  @!P4 IMAD.IADD R81, R81, 0x1, -R246 ;  /* 0x000000015151c824 */ /* 0x000fe200078e0af6 */
[----:B------:R-:W-:Y:S04]  /*e760*/  STL [R1+0x404], R4 ;  /* 0x0004040401007387 */ /* 0x000fe80000100800 */
[----:B------:R2:W-:Y:S01]  /*e770*/  STL [R1+0x400], R3 ;  /* 0x0004000301007387 */ /* 0x0005e20000100800 */
[----:B-1----:R-:W-:Y:S01]  /*e780*/  IMAD.MOV.U32 R2, RZ, RZ, R73 ;  /* 0x000000ffff027224 */ /* 0x002fe200078e0049 */
[----:B------:R-:W-:Y:S01]  /*e790*/  ISETP.GT.U32.AND P4, PT, R246, R81, PT ;  /* 0x00000051f600720c */ /* 0x000fe20003f84070 */
[----:B------:R-:W-:-:S04]  /*e7a0*/  IMAD.HI.U32 R73, R230, R85, RZ ;  /* 0x00000055e6497227 */ /* 0x000fc800078e00ff */
[----:B------:R-:W-:Y:S01]  /*e7b0*/  @!P5 IMAD.MOV R2, RZ, RZ, -R2 ;  /* 0x000000ffff02d224 */ /* 0x000fe200078e0a02 */
[----:B------:R-:W-:Y:S01]  /*e7c0*/  ISETP.GE.AND P5, PT, R79, RZ, PT ;  /* 0x000000ff4f00720c */ /* 0x000fe20003fa6270 */
[----:B------:R-:W-:Y:S01]  /*e7d0*/  IMAD.MOV R73, RZ, RZ, -R73 ;  /* 0x000000ffff497224 */ /* 0x000fe200078e0a49 */
[----:B------:R-:W-:Y:S01]  /*e7e0*/  IABS R79, R74 ;  /* 0x0000004a004f7213 */ /* 0x000fe20000000000 */
[--C-:B------:R-:W-:Y:S01]  /*e7f0*/  @!P2 IMAD.IADD R72, R72, 0x1, -R246.reuse ;  /* 0x000000014848a824 */ /* 0x100fe200078e0af6 */
[----:B------:R1:W-:Y:S01]  /*e800*/  STL [R1+0x3f8], R2 ;  /* 0x0003f80201007387 */ /* 0x0003e20000100800 */
[----:B------:R-:W-:Y:S01]  /*e810*/  IMAD R73, R246, R73, R85 ;  /* 0x00000049f6497224 */ /* 0x000fe200078e0255 */
[----:B------:R-:W-:Y:S01]  /*e820*/  ISETP.GE.AND P2, PT, R80, RZ, PT ;  /* 0x000000ff5000720c */ /* 0x000fe20003f46270 */
[----:B------:R-:W-:Y:S01]  /*e830*/  @!P6 IMAD.IADD R83, R83, 0x1, -R246 ;  /* 0x000000015353e824 */ /* 0x000fe200078e0af6 */
[----:B--2---:R-:W-:Y:S01]  /*e840*/  MOV R3, R72 ;  /* 0x0000004800037202 */ /* 0x004fe20000000f00 */
[----:B------:R-:W-:Y:S01]  /*e850*/  IMAD.HI.U32 R72, R230, R79, RZ ;  /* 0x0000004fe6487227 */ /* 0x000fe200078e00ff */
[----:B------:R-:W-:-:S02]  /*e860*/  IADD3 R85, R244, 0x124, RZ ;  /* 0x00000124f4557810 */ /* 0x000fc40007ffe0ff */
[----:B------:R-:W-:Y:S01]  /*e870*/  ISETP.GT.U32.AND P6, PT, R246, R83, PT ;  /* 0x00000053f600720c */ /* 0x000fe20003fc4070 */
[----:B------:R-:W-:Y:S01]  /*e880*/  @!P3 IMAD.MOV R3, RZ, RZ, -R3 ;  /* 0x000000ffff03b224 */ /* 0x000fe200078e0a03 */
[----:B------:R-:W-:Y:S01]  /*e890*/  ISETP.GE.AND P3, PT, R82, RZ, PT ;  /* 0x000000ff5200720c */ /* 0x000fe20003f66270 */
[----:B-1----:R-:W-:Y:S01]  /*e8a0*/  IMAD.MOV.U32 R2, RZ, RZ, R71 ;  /* 0x000000ffff027224 */ /* 0x002fe200078e0047 */
[----:B------:R-:W-:Y:S01]  /*e8b0*/  IADD3 R71, R244, 0x119, RZ ;  /* 0x00000119f4477810 */ /* 0x000fe20007ffe0ff */
[----:B------:R-:W-:Y:S01]  /*e8c0*/  @!P4 IMAD.IADD R81, R81, 0x1, -R246 ;  /* 0x000000015151c824 */ /* 0x000fe200078e0af6 */
[----:B------:R-:W-:Y:S01]  /*e8d0*/  STL [R1+0x3ec], R3 ;  /* 0x0003ec0301007387 */ /* 0x000fe20000100800 */
[----:B------:R-:W-:Y:S01]  /*e8e0*/  @!P0 IMAD.MOV R2, RZ, RZ, -R2 ;  /* 0x000000ffff028224 */ /* 0x000fe200078e0a02 */
[----:B------:R-:W-:Y:S01]  /*e8f0*/  ISETP.GT.U32.AND P0, PT, R246, R73, PT ;  /* 0x00000049f600720c */ /* 0x000fe20003f04070 */
[----:B------:R-:W-:Y:S01]  /*e900*/  IMAD.MOV R72, RZ, RZ, -R72 ;  /* 0x000000ffff487224 */ /* 0x000fe200078e0a48 */
[----:B------:R-:W-:Y:S01]  /*e910*/  ISETP.GE.AND P4, PT, R74, RZ, PT ;  /* 0x000000ff4a00720c */ /* 0x000fe20003f86270 */
[----:B------:R-:W-:Y:S01]  /*e920*/  IMAD.HI.U32 R74, R230, R77, RZ ;  /* 0x0000004de64a7227 */ /* 0x000fe200078e00ff */
[----:B------:R1:W-:Y:S01]  /*e930*/  STL [R1+0x3dc], R2 ;  /* 0x0003dc0201007387 */ /* 0x0003e20000100800 */
[----:B------:R-:W-:-:S02]  /*e940*/  IABS R76, R71 ;  /* 0x00000047004c7213 */ /* 0x000fc40000000000 */
[----:B------:R-:W-:Y:S01]  /*e950*/  IMAD R79, R246, R72, R79 ;  /* 0x00000048f64f7224 */ /* 0x000fe200078e024f */
[----:B------:R-:W-:Y:S01]  /*e960*/  IADD3 R82, R244, 0x11a, RZ ;  /* 0x0000011af4527810 */ /* 0x000fe20007ffe0ff */
[----:B------:R-:W-:Y:S02]  /*e970*/  @!P6 IMAD.IADD R83, R83, 0x1, -R246 ;  /* 0x000000015353e824 */ /* 0x000fe400078e0af6 */
[----:B------:R-:W-:Y:S01]  /*e980*/  IMAD.MOV R74, RZ, RZ, -R74 ;  /* 0x000000ffff4a7224 */ /* 0x000fe200078e0a4a */
[----:B------:R-:W-:Y:S01]  /*e990*/  ISETP.GT.U32.AND P6, PT, R246, R79, PT ;  /* 0x0000004ff600720c */ /* 0x000fe20003fc4070 */
[----:B------:R-:W-:Y:S01]  /*e9a0*/  IMAD.HI.U32 R78, R230, R76, RZ ;  /* 0x0000004ce64e7227 */ /* 0x000fe200078e00ff */
[----:B------:R-:W-:Y:S02]  /*e9b0*/  @!P0 IADD3 R73, R73, -R246, RZ ;  /* 0x800000f649498210 */ /* 0x000fe40007ffe0ff */
[----:B------:R-:W-:Y:S01]  /*e9c0*/  IABS R72, R82 ;  /* 0x0000005200487213 */ /* 0x000fe20000000000 */
[----:B-1----:R-:W-:Y:S01]  /*e9d0*/  IMAD.MOV.U32 R2, RZ, RZ, R81 ;  /* 0x000000ffff027224 */ /* 0x002fe200078e0051 */
[C---:B------:R-:W-:Y:S01]  /*e9e0*/  ISETP.GT.U32.AND P0, PT, R246.reuse, R73, PT ;  /* 0x00000049f600720c */ /* 0x040fe20003f04070 */
[----:B------:R-:W-:-:S02]  /*e9f0*/  IMAD R77, R246, R74, R77 ;  /* 0x0000004af64d7224 */ /* 0x000fc400078e024d */
[----:B------:R-:W-:Y:S01]  /*ea00*/  @!P5 IMAD.MOV R2, RZ, RZ, -R2 ;  /* 0x000000ffff02d224 */ /* 0x000fe200078e0a02 */
[----:B------:R-:W-:Y:S01]  /*ea10*/  ISETP.GE.AND P5, PT, R75, RZ, PT ;  /* 0x000000ff4b00720c */ /* 0x000fe20003fa6270 */
[----:B------:R-:W-:Y:S01]  /*ea20*/  IMAD.MOV R78, RZ, RZ, -R78 ;  /* 0x000000ffff4e7224 */ /* 0x000fe200078e0a4e */
[----:B------:R-:W-:Y:S01]  /*ea30*/  IADD3 R75, R244, 0x11b, RZ ;  /* 0x0000011bf44b7810 */ /* 0x000fe20007ffe0ff */
[----:B------:R-:W-:Y:S01]  /*ea40*/  @!P6 IMAD.IADD R79, R79, 0x1, -R246 ;  /* 0x000000014f4fe824 */ /* 0x000fe200078e0af6 */
[----:B------:R1:W-:Y:S01]  /*ea50*/  STL [R1+0x3c4], R2 ;  /* 0x0003c40201007387 */ /* 0x0003e20000100800 */
[C---:B------:R-:W-:Y:S01]  /*ea60*/  IMAD R76, R246.reuse, R78, R76 ;  /* 0x0000004ef64c7224 */ /* 0x040fe200078e024c */
[----:B------:R-:W-:Y:S02]  /*ea70*/  IABS R80, R75 ;  /* 0x0000004b00507213 */ /* 0x000fe40000000000 */
[C---:B------:R-:W-:Y:S01]  /*ea80*/  ISETP.GT.U32.AND P6, PT, R246.reuse, R79, PT ;  /* 0x0000004ff600720c */ /* 0x040fe20003fc4070 */
[----:B------:R-:W-:Y:S01]  /*ea90*/  @!P0 IMAD.IADD R73, R73, 0x1, -R246 ;  /* 0x0000000149498824 */ /* 0x000fe200078e0af6 */
[----:B------:R-:W-:Y:S01]  /*eaa0*/  ISETP.GT.U32.AND P0, PT, R246, R77, PT ;  /* 0x0000004df600720c */ /* 0x000fe20003f04070 */
[----:B-1----:R-:W-:-:S02]  /*eab0*/  IMAD.MOV.U32 R2, RZ, RZ, R83 ;  /* 0x000000ffff027224 */ /* 0x002fc400078e0053 */
[----:B------:R-:W-:-:S03]  /*eac0*/  IMAD.HI.U32 R83, R230, R80, RZ ;  /* 0x00000050e6537227 */ /* 0x000fc600078e00ff */
[----:B------:R-:W-:Y:S02]  /*ead0*/  @!P2 IADD3 R2, -R2, RZ, RZ ;  /* 0x000000ff0202a210 */ /* 0x000fe40007ffe1ff */
[----:B------:R-:W-:Y:S01]  /*eae0*/  ISETP.GE.AND P2, PT, R71, RZ, PT ;  /* 0x000000ff4700720c */ /* 0x000fe20003f46270 */
[----:B------:R-:W-:Y:S02]  /*eaf0*/  IMAD.HI.U32 R71, R230, R72, RZ ;  /* 0x00000048e6477227 */ /* 0x000fe400078e00ff */
[----:B------:R-:W-:Y:S01]  /*eb00*/  @!P6 IADD3 R79, R79, -R246, RZ ;  /* 0x800000f64f4fe210 */ /* 0x000fe20007ffe0ff */
[----:B------:R1:W-:Y:S01]  /*eb10*/  STL [R1+0x3d8], R2 ;  /* 0x0003d80201007387 */ /* 0x0003e20000100800 */
[----:B------:R-:W-:Y:S02]  /*eb20*/  IMAD.MOV R71, RZ, RZ, -R71 ;  /* 0x000000ffff477224 */ /* 0x000fe400078e0a47 */
[----:B------:R-:W-:Y:S02]  /*eb30*/  @!P0 IMAD.IADD R77, R77, 0x1, -R246 ;  /* 0x000000014d4d8824 */ /* 0x000fe400078e0af6 */
[----:B------:R-:W-:Y:S01]  /*eb40*/  IMAD R72, R246, R71, R72 ;  /* 0x00000047f6487224 */ /* 0x000fe200078e0248 */
[----:B------:R-:W-:-:S02]  /*eb50*/  IADD3 R71, R244, 0x11d, RZ ;  /* 0x0000011df4477810 */ /* 0x000fc40007ffe0ff */
[----:B------:R-:W-:Y:S01]  /*eb60*/  ISETP.GT.U32.AND P0, PT, R246, R77, PT ;  /* 0x0000004df600720c */ /* 0x000fe20003f04070 */
[----:B-1----:R-:W-:Y:S01]  /*eb70*/  IMAD.MOV.U32 R2, RZ, RZ, R73 ;  /* 0x000000ffff027224 */ /* 0x002fe200078e0049 */
[----:B------:R-:W-:Y:S02]  /*eb80*/  IADD3 R73, R244, 0x11c, RZ ;  /* 0x0000011cf4497810 */ /* 0x000fe40007ffe0ff */
[C---:B------:R-:W-:Y:S01]  /*eb90*/  ISETP.GT.U32.AND P6, PT, R246.reuse, R72, PT ;  /* 0x00000048f600720c */ /* 0x040fe20003fc4070 */
[----:B------:R-:W-:Y:S01]  /*eba0*/  @!P3 IMAD.MOV R2, RZ, RZ, -R2 ;  /* 0x000000ffff02b224 */ /* 0x000fe200078e0a02 */
[----:B------:R-:W-:Y:S02]  /*ebb0*/  ISETP.GT.U32.AND P3, PT, R246, R76, PT ;  /* 0x0000004cf600720c */ /* 0x000fe40003f64070 */
[----:B------:R-:W-:Y:S02]  /*ebc0*/  IABS R78, R73 ;  /* 0x00000049004e7213 */ /* 0x000fe40000000000 */
[----:B------:R1:W-:Y:S01]  /*ebd0*/  STL [R1+0x3e4], R2 ;  /* 0x0003e40201007387 */ /* 0x0003e20000100800 */
[----:B------:R-:W-:-:S02]  /*ebe0*/  IABS R74, R71 ;  /* 0x00000047004a7213 */ /* 0x000fc40000000000 */
[----:B------:R-:W-:Y:S01]  /*ebf0*/  @!P0 IMAD.IADD R77, R77, 0x1, -R246 ;  /* 0x000000014d4d8824 */ /* 0x000fe200078e0af6 */
[----:B------:R-:W-:Y:S02]  /*ec00*/  ISETP.GE.AND P0, PT, R75, RZ, PT ;  /* 0x000000ff4b00720c */ /* 0x000fe40003f06270 */
[----:B------:R-:W-:Y:S01]  /*ec10*/  IMAD.HI.U32 R81, R230, R74, RZ ;  /* 0x0000004ae6517227 */ /* 0x000fe200078e00ff */
[----:B------:R-:W-:-:S03]  /*ec20*/  @!P6 IADD3 R72, R72, -R246, RZ ;  /* 0x800000f64848e210 */ /* 0x000fc60007ffe0ff */
[----:B------:R-:W-:Y:S01]  /*ec30*/  @!P3 IMAD.IADD R76, R76, 0x1, -R246 ;  /* 0x000000014c4cb824 */ /* 0x000fe200078e0af6 */
[----:B------:R-:W-:Y:S01]  /*ec40*/  ISETP.GT.U32.AND P6, PT, R246, R72, PT ;  /* 0x00000048f600720c */ /* 0x000fe20003fc4070 */
[----:B-1----:R-:W-:Y:S02]  /*ec50*/  IMAD.MOV.U32 R2, RZ, RZ, R79 ;  /* 0x000000ffff027224 */ /* 0x002fe400078e004f */
[----:B------:R-:W-:Y:S01]  /*ec60*/  IMAD.HI.U32 R79, R230, R78, RZ ;  /* 0x0000004ee64f7227 */ /* 0x000fe200078e00ff */
[----:B------:R-:W-:-:S03]  /*ec70*/  ISETP.GT.U32.AND P3, PT, R246, R76, PT ;  /* 0x0000004cf600720c */ /* 0x000fc60003f64070 */
[----:B------:R-:W-:Y:S01]  /*ec80*/  @!P4 IMAD.MOV R2, RZ, RZ, -R2 ;  /* 0x000000ffff02c224 */ /* 0x000fe200078e0a02 */
[----:B------:R-:W-:Y:S01]  /*ec90*/  ISETP.GE.AND P4, PT, R82, RZ, PT ;  /* 0x000000ff5200720c */ /* 0x000fe20003f86270 */
[----:B------:R-:W-:Y:S02]  /*eca0*/  IMAD.MOV R82, RZ, RZ, -R83 ;  /* 0x000000ffff527224 */ /* 0x000fe400078e0a53 */
[----:B------:R-:W-:Y:S01]  /*ecb0*/  IMAD.MOV R79, RZ, RZ, -R79 ;  /* 0x000000ffff4f7224 */ /* 0x000fe200078e0a4f */
[----:B------:R1:W-:Y:S01]  /*ecc0*/  STL [R1+0x3e0], R2 ;  /* 0x0003e00201007387 */ /* 0x0003e20000100800 */
[----:B------:R-:W-:Y:S01]  /*ecd0*/  IMAD R75, R246, R82, R80 ;  /* 0x00000052f64b7224 */ /* 0x000fe200078e0250 */
[----:B------:R-:W-:Y:S01]  /*ece0*/  @!P6 IADD3 R72, R72, -R246, RZ ;  /* 0x800000f64848e210 */ /* 0x000fe20007ffe0ff */
[----:B------:R-:W-:Y:S01]  /*ecf0*/  IMAD R78, R246, R79, R78 ;  /* 0x0000004ff64e7224 */ /* 0x000fe200078e024e */
[----:B------:R-:W-:Y:S01]  /*ed00*/  IADD3 R79, R244, 0x11e, RZ ;  /* 0x0000011ef44f7810 */ /* 0x000fe20007ffe0ff */
[----:B------:R-:W-:Y:S01]  /*ed10*/  @!P3 IMAD.IADD R76, R76, 0x1, -R246 ;  /* 0x000000014c4cb824 */ /* 0x000fe200078e0af6 */
[----:B------:R-:W-:Y:S01]  /*ed20*/  ISETP.GT.U32.AND P3, PT, R246, R75, PT ;  /* 0x0000004bf600720c */ /* 0x000fe20003f64070 */
[----:B------:R-:W-:Y:S01]  /*ed30*/  IMAD.MOV.U32 R3, RZ, RZ, R77 ;  /* 0x000000ffff037224 */ /* 0x000fe200078e004d */
[----:B------:R-:W-:Y:S01]  /*ed40*/  IABS R80, R79 ;  /* 0x0000004f00507213 */ /* 0x000fe20000000000 */
[----:B------:R-:W-:Y:S01]  /*ed50*/  IMAD.MOV R81, RZ, RZ, -R81 ;  /* 0x000000ffff517224 */ /* 0x000fe200078e0a51 */
[----:B------:R-:W-:Y:S01]  /*ed60*/  IADD3 R77, R244, 0x11f, RZ ;  /* 0x0000011ff44d7810 */ /* 0x000fe20007ffe0ff */
[----:B------:R-:W-:Y:S01]  /*ed70*/  @!P5 IMAD.MOV R3, RZ, RZ, -R3 ;  /* 0x000000ffff03d224 */ /* 0x000fe200078e0a03 */
[C---:B------:R-:W-:Y:S01]  /*ed80*/  ISETP.GT.U32.AND P5, PT, R246.reuse, R78, PT ;  /* 0x0000004ef600720c */ /* 0x040fe20003fa4070 */
[C---:B------:R-:W-:Y:S01]  /*ed90*/  IMAD R74, R246.reuse, R81, R74 ;  /* 0x00000051f64a7224 */ /* 0x040fe200078e024a */
[----:B------:R-:W-:Y:S01]  /*eda0*/  IABS R82, R77 ;  /* 0x0000004d00527213 */ /* 0x000fe20000000000 */
[----:B-1----:R-:W-:Y:S01]  /*edb0*/  IMAD.MOV.U32 R2, RZ, RZ, R76 ;  /* 0x000000ffff027224 */ /* 0x002fe200078e004c */
[----:B------:R-:W-:Y:S02]  /*edc0*/  STL [R1+0x3cc], R3 ;  /* 0x0003cc0301007387 */ /* 0x000fe40000100800 */
[----:B------:R-:W-:Y:S01]  /*edd0*/  ISETP.GT.U32.AND P6, PT, R246, R74, PT ;  /* 0x0000004af600720c */ /* 0x000fe20003fc4070 */
[----:B------:R-:W-:Y:S01]  /*ede0*/  @!P3 IMAD.IADD R75, R75, 0x1, -R246 ;  /* 0x000000014b4bb824 */ /* 0x000fe200078e0af6 */
[----:B------:R-:W-:Y:S01]  /*edf0*/  ISETP.GE.AND P3, PT, R71, RZ, PT ;  /* 0x000000ff4700720c */ /* 0x000fe20003f66270 */
[----:B------:R-:W-:Y:S01]  /*ee00*/  @!P2 IMAD.MOV R2, RZ, RZ, -R2 ;  /* 0x000000ffff02a224 */ /* 0x000fe200078e0a02 */
[----:B------:R-:W-:Y:S01]  /*ee10*/  ISETP.GE.AND P2, PT, R73, RZ, PT ;  /* 0x000000ff4900720c */ /* 0x000fe20003f46270 */
[----:B------:R-:W-:Y:S01]  /*ee20*/  IMAD.HI.U32 R71, R230, R80, RZ ;  /* 0x00000050e6477227 */ /* 0x000fe200078e00ff */
[----:B------:R-:W-:-:S02]  /*ee30*/  IADD3 R73, R244, 0x120, RZ ;  /* 0x00000120f4497810 */ /* 0x000fc40007ffe0ff */
[----:B------:R1:W-:Y:S01]  /*ee40*/  STL [R1+0x3d0], R2 ;  /* 0x0003d00201007387 */ /* 0x0003e20000100800 */
[--C-:B------:R-:W-:Y:S01]  /*ee50*/  @!P5 IMAD.IADD R78, R78, 0x1, -R246.reuse ;  /* 0x000000014e4ed824 */ /* 0x100fe200078e0af6 */
[----:B------:R-:W-:Y:S01]  /*ee60*/  ISETP.GT.U32.AND P5, PT, R246, R75, PT ;  /* 0x0000004bf600720c */ /* 0x000fe20003fa4070 */
[----:B------:R-:W-:Y:S01]  /*ee70*/  IMAD.MOV R71, RZ, RZ, -R71 ;  /* 0x000000ffff477224 */ /* 0x000fe200078e0a47 */
[----:B------:R-:W-:Y:S01]  /*ee80*/  IABS R83, R73 ;  /* 0x0000004900537213 */ /* 0x000fe20000000000 */
[----:B------:R-:W-:Y:S01]  /*ee90*/  @!P6 IMAD.IADD R74, R74, 0x1, -R246 ;  /* 0x000000014a4ae824 */ /* 0x000fe200078e0af6 */
[C---:B------:R-:W-:Y:S01]  /*eea0*/  ISETP.GT.U32.AND P6, PT, R246.reuse, R78, PT ;  /* 0x0000004ef600720c */ /* 0x040fe20003fc4070 */
[----:B------:R-:W-:Y:S01]  /*eeb0*/  IMAD R80, R246, R71, R80 ;  /* 0x00000047f6507224 */ /* 0x000fe200078e0250 */
[----:B------:R-:W-:Y:S01]  /*eec0*/  IADD3 R71, R244, 0x121, RZ ;  /* 0x00000121f4477810 */ /* 0x000fe20007ffe0ff */
[----:B------:R-:W-:-:S03]  /*eed0*/  IMAD.HI.U32 R84, R230, R83, RZ ;  /* 0x00000053e6547227 */ /* 0x000fc600078e00ff */
[----:B------:R-:W-:Y:S01]  /*eee0*/  IABS R76, R71 ;  /* 0x00000047004c7213 */ /* 0x000fe20000000000 */
[----:B-1----:R-:W-:Y:S02]  /*eef0*/  IMAD.MOV.U32 R2, RZ, RZ, R72 ;  /* 0x000000ffff027224 */ /* 0x002fe400078e0048 */
[----:B------:R-:W-:-:S04]  /*ef00*/  IMAD.HI.U32 R72, R230, R82, RZ ;  /* 0x00000052e6487227 */ /* 0x000fc800078e00ff */
[----:B------:R-:W-:Y:S01]  /*ef10*/  @!P5 IMAD.IADD R75, R75, 0x1, -R246 ;  /* 0x000000014b4bd824 */ /* 0x000fe200078e0af6 */
[----:B------:R-:W-:Y:S01]  /*ef20*/  IADD3 R72, -R72, RZ, RZ ;  /* 0x000000ff48487210 */ /* 0x000fe20007ffe1ff */
[----:B------:R-:W-:Y:S01]  /*ef30*/  @!P4 IMAD.MOV R2, RZ, RZ, -R2 ;  /* 0x000000ffff02c224 */ /* 0x000fe200078e0a02 */
[----:B------:R-:W-:Y:S01]  /*ef40*/  ISETP.GT.U32.AND P5, PT, R246, R80, PT ;  /* 0x00000050f600720c */ /* 0x000fe20003fa4070 */
[----:B------:R-:W-:Y:S01]  /*ef50*/  @!P6 IMAD.IADD R78, R78, 0x1, -R246 ;  /* 0x000000014e4ee824 */ /* 0x000fe200078e0af6 */
[C---:B------:R-:W-:Y:S01]  /*ef60*/  ISETP.GT.U32.AND P4, PT, R246.reuse, R74, PT ;  /* 0x0000004af600720c */ /* 0x040fe20003f84070 */
[----:B------:R-:W-:Y:S01]  /*ef70*/  IMAD R82, R246, R72, R82 ;  /* 0x00000048f6527224 */ /* 0x000fe200078e0252 */
[----:B------:R1:W-:Y:S01]  /*ef80*/  STL [R1+0x3d4], R2 ;  /* 0x0003d40201007387 */ /* 0x0003e20000100800 */
[----:B------:R-:W-:Y:S01]  /*ef90*/  IADD3 R72, R244, 0x122, RZ ;  /* 0x00000122f4487810 */ /* 0x000fe20007ffe0ff */
[----:B------:R-:W-:Y:S02]  /*efa0*/  IMAD.MOV R84, RZ, RZ, -R84 ;  /* 0x000000ffff547224 */ /* 0x000fe400078e0a54 */
[----:B------:R-:W-:Y:S01]  /*efb0*/  ISETP.GT.U32.AND P6, PT, R246, R82, PT ;  /* 0x00000052f600720c */ /* 0x000fe20003fc4070 */
[----:B------:R-:W-:Y:S01]  /*efc0*/  IMAD.MOV.U32 R3, RZ, RZ, R78 ;  /* 0x000000ffff037224 */ /* 0x000fe200078e004e */
[----:B------:R-:W-:-:S02]  /*efd0*/  IABS R81, R72 ;  /* 0x0000004800517213 */ /* 0x000fc40000000000 */
[----:B------:R-:W-:Y:S01]  /*efe0*/  IADD3 R78, R244, 0x125, RZ ;  /* 0x00000125f44e7810 */ /* 0x000fe20007ffe0ff */
[--C-:B------:R-:W-:Y:S01]  /*eff0*/  @!P5 IMAD.IADD R80, R80, 0x1, -R246.reuse ;  /* 0x000000015050d824 */ /* 0x100fe200078e0af6 */
[----:B------:R-:W-:Y:S01]  /*f000*/  ISETP.GE.AND P5, PT, R77, RZ, PT ;  /* 0x000000ff4d00720c */ /* 0x000fe20003fa6270 */
[----:B-1----:R-:W-:Y:S01]  /*f010*/  IMAD.MOV.U32 R2, RZ, RZ, R75 ;  /* 0x000000ffff027224 */ /* 0x002fe200078e004b */
[----:B------:R-:W-:Y:S01]  /*f020*/  MOV R75, R81 ;  /* 0x00000051004b7202 */ /* 0x000fe20000000f00 */
[----:B------:R-:W-:Y:S01]  /*f030*/  @!P4 IMAD.IADD R74, R74, 0x1, -R246 ;  /* 0x000000014a4ac824 */ /* 0x000fe200078e0af6 */
[----:B------:R-:W-:Y:S01]  /*f040*/  ISETP.GE.AND P4, PT, R79, RZ, PT ;  /* 0x000000ff4f00720c */ /* 0x000fe20003f86270 */
[----:B------:R-:W-:Y:S01]  /*f050*/  @!P0 IMAD.MOV R2, RZ, RZ, -R2 ;  /* 0x000000ffff028224 */ /* 0x000fe200078e0a02 */
[----:B------:R-:W-:Y:S01]  /*f060*/  ISETP.GT.U32.AND P0, PT, R246, R80, PT ;  /* 0x00000050f600720c */ /* 0x000fe20003f04070 */
[----:B------:R-:W-:Y:S01]  /*f070*/  IMAD.HI.U32 R79, R230, R76, RZ ;  /* 0x0000004ce64f7227 */ /* 0x000fe200078e00ff */
[----:B------:R-:W-:-:S02]  /*f080*/  @!P2 IADD3 R3, -R3, RZ, RZ ;  /* 0x000000ff0303a210 */ /* 0x000fc40007ffe1ff */
[----:B------:R1:W-:Y:S01]  /*f090*/  STL [R1+0x3c8], R2 ;  /* 0x0003c80201007387 */ /* 0x0003e20000100800 */
[----:B------:R-:W-:Y:S02]  /*f0a0*/  @!P6 IMAD.IADD R82, R82, 0x1, -R246 ;  /* 0x000000015252e824 */ /* 0x000fe400078e0af6 */
[C---:B------:R-:W-:Y:S01]  /*f0b0*/  IMAD R77, R246.reuse, R84, R83 ;  /* 0x00000054f64d7224 */ /* 0x040fe200078e0253 */
[----:B------:R2:W-:Y:S01]  /*f0c0*/  STL [R1+0x3b4], R3 ;  /* 0x0003b40301007387 */ /* 0x0005e20000100800 */
[----:B------:R-:W-:Y:S01]  /*f0d0*/  IMAD.MOV R81, RZ, RZ, -R79 ;  /* 0x000000ffff517224 */ /* 0x000fe200078e0a4f */
[----:B------:R-:W-:Y:S01]  /*f0e0*/  ISETP.GT.U32.AND P6, PT, R246, R82, PT ;  /* 0x00000052f600720c */ /* 0x000fe20003fc4070 */
[----:B------:R-:W-:Y:S01]  /*f0f0*/  IMAD.HI.U32 R79, R230, R75, RZ ;  /* 0x0000004be64f7227 */ /* 0x000fe200078e00ff */
[----:B------:R-:W-:-:S03]  /*f100*/  ISETP.GT.U32.AND P2, PT, R246, R77, PT ;  /* 0x0000004df600720c */ /* 0x000fc60003f44070 */
[----:B------:R-:W-:Y:S01]  /*f110*/  IMAD R76, R246, R81, R76 ;  /* 0x00000051f64c7224 */ /* 0x000fe200078e024c */
[----:B------:R-:W-:Y:S01]  /*f120*/  IABS R81, R78 ;  /* 0x0000004e00517213 */ /* 0x000fe20000000000 */
[----:B------:R-:W-:Y:S02]  /*f130*/  @!P0 IMAD.IADD R80, R80, 0x1, -R246 ;  /* 0x0000000150508824 */ /* 0x000fe400078e0af6 */
[----:B------:R-:W-:Y:S01]  /*f140*/  IMAD.MOV R79, RZ, RZ, -R79 ;  /* 0x000000ffff4f7224 */ /* 0x000fe200078e0a4f */
[----:B------:R-:W-:Y:S01]  /*f150*/  ISETP.GT.U32.AND P0, PT, R246, R76, PT ;  /* 0x0000004cf600720c */ /* 0x000fe20003f04070 */
[----:B-1----:R-:W-:Y:S01]  /*f160*/  IMAD.MOV.U32 R2, RZ, RZ, R74 ;  /* 0x000000ffff027224 */ /* 0x002fe200078e004a */
[----:B------:R-:W-:Y:S01]  /*f170*/  IADD3 R74, R244, 0x123, RZ ;  /* 0x00000123f44a7810 */ /* 0x000fe20007ffe0ff */
[----:B------:R-:W-:Y:S02]  /*f180*/  IMAD R75, R246, R79, R75 ;  /* 0x0000004ff64b7224 */ /* 0x000fe400078e024b */
[--C-:B------:R-:W-:Y:S01]  /*f190*/  @!P6 IMAD.IADD R82, R82, 0x1, -R246.reuse ;  /* 0x000000015252e824 */ /* 0x100fe200078e0af6 */
[----:B------:R-:W-:Y:S01]  /*f1a0*/  IABS R79, R74 ;  /* 0x0000004a004f7213 */ /* 0x000fe20000000000 */
[----:B------:R-:W-:Y:S01]  /*f1b0*/  @!P2 IMAD.IADD R77, R77, 0x1, -R246 ;  /* 0x000000014d4da824 */ /* 0x000fe200078e0af6 */
[----:B------:R-:W-:Y:S01]  /*f1c0*/  ISETP.GT.U32.AND P6, PT, R246, R75, PT ;  /* 0x0000004bf600720c */ /* 0x000fe20003fc4070 */
[----:B------:R-:W-:Y:S01]  /*f1d0*/  @!P3 IMAD.MOV R2, RZ, RZ, -R2 ;  /* 0x000000ffff02b224 */ /* 0x000fe200078e0a02 */
[----:B------:R-:W-:Y:S01]  /*f1e0*/  ISETP.GE.AND P2, PT, R71, RZ, PT ;  /* 0x000000ff4700720c */ /* 0x000fe20003f46270 */
[----:B--2---:R-:W-:Y:S01]  /*f1f0*/  IMAD.MOV.U32 R3, RZ, RZ, R80 ;  /* 0x000000ffff037224 */ /* 0x004fe200078e0050 */
[----:B------:R-:W-:Y:S01]  /*f200*/  ISETP.GE.AND P3, PT, R73, RZ, PT ;  /* 0x000000ff4900720c */ /* 0x000fe20003f66270 */
[----:B------:R-:W-:Y:S01]  /*f210*/  @!P0 IMAD.IADD R76, R76, 0x1, -R246 ;  /* 0x000000014c4c8824 */ /* 0x000fe200078e0af6 */
[----:B------:R-:W-:Y:S01]  /*f220*/  ISETP.GT.U32.AND P0, PT, R246, R77, PT ;  /* 0x0000004df600720c */ /* 0x000fe20003f04070 */
[----:B------:R1:W-:Y:S01]  /*f230*/  STL [R1+0x3c0], R2 ;  /* 0x0003c00201007387 */ /* 0x0003e20000100800 */
[----:B------:R-:W-:Y:S01]  /*f240*/  @!P4 IMAD.MOV R3, RZ, RZ, -R3 ;  /* 0x000000ffff03c224 */ /* 0x000fe200078e0a03 */
[----:B------:R-:W-:Y:S01]  /*f250*/  IABS R73, R85 ;  /* 0x0000005500497213 */ /* 0x000fe20000000000 */
[----:B------:R-:W-:Y:S01]  /*f260*/  IMAD.HI.U32 R71, R230, R79, RZ ;  /* 0x0000004fe6477227 */ /* 0x000fe200078e00ff */
[----:B------:R-:W-:-:S02]  /*f270*/  ISETP.GT.U32.AND P4, PT, R246, R76, PT ;  /* 0x0000004cf600720c */ /* 0x000fc40003f84070 */
[----:B------:R2:W-:Y:S01]  /*f280*/  STL [R1+0x3bc], R3 ;  /* 0x0003bc0301007387 */ /* 0x0005e20000100800 */
[----:B------:R-:W-:Y:S02]  /*f290*/  @!P6 IMAD.IADD R75, R75, 0x1, -R246 ;  /* 0x000000014b4be824 */ /* 0x000fe400078e0af6 */
[----:B------:R-:W-:Y:S01]  /*f2a0*/  IMAD.HI.U32 R80, R230, R73, RZ ;  /* 0x00000049e6507227 */ /* 0x000fe200078e00ff */
[----:B-1----:R-:W-:Y:S02]  /*f2b0*/  MOV R2, R82 ;  /* 0x0000005200027202 */ /* 0x002fe40000000f00 */
[----:B------:R-:W-:Y:S02]  /*f2c0*/  ISETP.GT.U32.AND P6, PT, R246, R75, PT ;  /* 0x0000004bf600720c */ /* 0x000fe40003fc4070 */
[----:B------:R-:W-:Y:S01]  /*f2d0*/  @!P0 IADD3 R77, R77, -R246, RZ ;  /* 0x800000f64d4d8210 */ /* 0x000fe20007ffe0ff */
[----:B------:R-:W-:Y:S01]  /*f2e0*/  @!P5 IMAD.MOV R2, RZ, RZ, -R2 ;  /* 0x000000ffff02d224 */ /* 0x000fe200078e0a02 */
[----:B------:R-:W-:Y:S01]  /*f2f0*/  ISETP.GE.AND P5, PT, R72, RZ, PT ;  /* 0x000000ff4800720c */ /* 0x000fe20003fa6270 */
[----:B------:R-:W-:Y:S01]  /*f300*/  IMAD.MOV.U32 R72, RZ, RZ, R81 ;  /* 0x000000ffff487224 */ /* 0x000fe200078e0051 */
[----:B------:R-:W-:Y:S01]  /*f310*/  ISETP.GE.AND P0, PT, R74, RZ, PT ;  /* 0x000000ff4a00720c */ /* 0x000fe20003f06270 */
[----:B------:R-:W-:Y:S01]  /*f320*/  IMAD.MOV R81, RZ, RZ, -R71 ;  /* 0x000000ffff517224 */ /* 0x000fe200078e0a47 */
[----:B--2---:R-:W-:Y:S01]  /*f330*/  MOV R3, R77 ;  /* 0x0000004d00037202 */ /* 0x004fe20000000f00 */
[----:B------:R-:W-:Y:S01]  /*f340*/  IMAD.MOV R71, RZ, RZ, -R80 ;  /* 0x000000ffff477224 */ /* 0x000fe200078e0a50 */
[----:B------:R-:W-:Y:S01]  /*f350*/  IADD3 R80, R244, 0x127, RZ ;  /* 0x00000127f4507810 */ /* 0x000fe20007ffe0ff */
[----:B------:R-:W-:Y:S01]  /*f360*/  IMAD R74, R246, R81, R79 ;  /* 0x00000051f64a7224 */ /* 0x000fe200078e024f */
[----:B------:R-:W-:Y:S01]  /*f370*/  IADD3 R79, R244, 0x126, RZ ;  /* 0x00000126f44f7810 */ /* 0x000fe20007ffe0ff */
[----:B------:R-:W-:Y:S01]  /*f380*/  @!P4 IMAD.IADD R76, R76, 0x1, -R246 ;  /* 0x000000014c4cc824 */ /* 0x000fe200078e0af6 */
[----:B------:R1:W-:Y:S01]  /*f390*/  STL [R1+0x3b8], R2 ;  /* 0x0003b80201007387 */ /* 0x0003e20000100800 */
[----:B------:R-:W-:Y:S01]  /*f3a0*/  IMAD.HI.U32 R81, R230, R72, RZ ;  /* 0x00000048e6517227 */ /* 0x000fe200078e00ff */
[----:B------:R-:W-:-:S02]  /*f3b0*/  ISETP.GT.U32.AND P4, PT, R246, R74, PT ;  /* 0x0000004af600720c */ /* 0x000fc40003f84070 */
[----:B------:R-:W-:Y:S01]  /*f3c0*/  IABS R83, R80 ;  /* 0x0000005000537213 */ /* 0x000fe20000000000 */
[----:B------:R-:W-:Y:S01]  /*f3d0*/  IMAD R73, R246, R71, R73 ;  /* 0x00000047f6497224 */ /* 0x000fe200078e0249 */
[----:B------:R-:W-:Y:S01]  /*f3e0*/  IABS R71, R79 ;  /* 0x0000004f00477213 */ /* 0x000fe20000000000 */
[----:B------:R-:W-:Y:S01]  /*f3f0*/  IMAD.MOV R81, RZ, RZ, -R81 ;  /* 0x000000ffff517224 */ /* 0x000fe200078e0a51 */
[----:B------:R-:W-:Y:S01]  /*f400*/  IADD3 R82, R244, 0x129, RZ ;  /* 0x00000129f4527810 */ /* 0x000fe20007ffe0ff */
[----:B------:R-:W-:Y:S01]  /*f410*/  @!P6 IMAD.IADD R75, R75, 0x1, -R246 ;  /* 0x000000014b4be824 */ /* 0x000fe200078e0af6 */
[C---:B------:R-:W-:Y:S01]  /*f420*/  ISETP.GT.U32.AND P6, PT, R246.reuse, R73, PT ;  /* 0x00000049f600720c */ /* 0x040fe20003fc4070 */
[----:B------:R-:W-:Y:S01]  /*f430*/  IMAD R72, R246, R81, R72 ;  /* 0x00000051f6487224 */ /* 0x000fe200078e0248 */
[C---:B------:R-:W-:Y:S01]  /*f440*/  IADD3 R81, R244.reuse, 0x128, RZ ;  /* 0x00000128f4517810 */ /* 0x040fe20007ffe0ff */
[----:B-1----:R-:W-:Y:S01]  /*f450*/  IMAD.MOV.U32 R2, RZ, RZ, R76 ;  /* 0x000000ffff027224 */ /* 0x002fe200078e004c */
[----:B------:R-:W-:Y:S01]  /*f460*/  IADD3 R77, R244, 0x12a, RZ ;  /* 0x0000012af44d7810 */ /* 0x000fe20007ffe0ff */
[----:B------:R-:W-:Y:S01]  /*f470*/  @!P4 IMAD.IADD R74, R74, 0x1, -R246 ;  /* 0x000000014a4ac824 */ /* 0x000fe200078e0af6 */
[----:B------:R-:W-:Y:S01]  /*f480*/  ISETP.GT.U32.AND P4, PT, R246, R72, PT ;  /* 0x00000048f600720c */ /* 0x000fe20003f84070 */
[----:B------:R-:W-:Y:S01]  /*f490*/  IMAD.HI.U32 R86, R230, R71, RZ ;  /* 0x00000047e6567227 */ /* 0x000fe200078e00ff */
[----:B------:R-:W-:-:S03]  /*f4a0*/  IABS R84, R81 ;  /* 0x0000005100547213 */ /* 0x000fc60000000000 */
[----:B------:R-:W-:Y:S01]  /*f4b0*/  @!P3 IMAD.MOV R3, RZ, RZ, -R3 ;  /* 0x000000ffff03b224 */ /* 0x000fe200078e0a03 */
[----:B------:R-:W-:Y:S01]  /*f4c0*/  ISETP.GT.U32.AND P3, PT, R246, R74, PT ;  /* 0x0000004af600720c */ /* 0x000fe20003f64070 */
[----:B------:R-:W-:Y:S01]  /*f4d0*/  @!P6 IMAD.IADD R73, R73, 0x1, -R246 ;  /* 0x000000014949e824 */ /* 0x000fe200078e0af6 */
[----:B------:R-:W-:Y:S01]  /*f4e0*/  ISETP.GE.AND P6, PT, R85, RZ, PT ;  /* 0x000000ff5500720c */ /* 0x000fe20003fc6270 */
[----:B------:R-:W-:Y:S01]  /*f4f0*/  @!P2 IMAD.MOV R2, RZ, RZ, -R2 ;  /* 0x000000ffff02a224 */ /* 0x000fe200078e0a02 */
[----:B------:R-:W-:Y:S01]  /*f500*/  STL [R1+0x3b0], R3 ;  /* 0x0003b00301007387 */ /* 0x000fe20000100800 */
[----:B------:R-:W-:Y:S02]  /*f510*/  IMAD.MOV R86, RZ, RZ, -R86 ;  /* 0x000000ffff567224 */ /* 0x000fe400078e0a56 */
[----:B------:R-:W-:Y:S01]  /*f520*/  IMAD.HI.U32 R85, R230, R83, RZ ;  /* 0x00000053e6557227 */ /* 0x000fe200078e00ff */
[----:B------:R1:W-:Y:S03]  /*f530*/  STL [R1+0x3ac], R2 ;  /* 0x0003ac0201007387 */ /* 0x0003e60000100800 */
[----:B------:R-:W-:Y:S01]  /*f540*/  IMAD R71, R246, R86, R71 ;  /* 0x00000056f6477224 */ /* 0x000fe200078e0247 */
[----:B------:R-:W-:Y:S01]  /*f550*/  IABS R86, R82 ;  /* 0x0000005200567213 */ /* 0x000fe20000000000 */
[----:B------:R-:W-:-:S02]  /*f560*/  IMAD.MOV R85, RZ, RZ, -R85 ;  /* 0x000000ffff557224 */ /* 0x000fc400078e0a55 */
[----:B------:R-:W-:-:S04]  /*f570*/  IMAD.HI.U32 R87, R230, R84, RZ ;  /* 0x00000054e6577227 */ /* 0x000fc800078e00ff */
[----:B-1----:R-:W-:Y:S01]  /*f580*/  IMAD.MOV.U32 R2, RZ, RZ, R75 ;  /* 0x000000ffff027224 */ /* 0x002fe200078e004b */
[----:B------:R-:W-:Y:S01]  /*f590*/  IADD3 R87, -R87, RZ, RZ ;  /* 0x000000ff57577210 */ /* 0x000fe20007ffe1ff */
[----:B------:R-:W-:Y:S01]  /*f5a0*/  @!P4 IMAD.IADD R72, R72, 0x1, -R246 ;  /* 0x000000014848c824 */ /* 0x000fe200078e0af6 */
[C---:B------:R-:W-:Y:S01]  /*f5b0*/  ISETP.GT.U32.AND P4, PT, R246.reuse, R73, PT ;  /* 0x00000049f600720c */ /* 0x040fe20003f84070 */
[----:B------:R-:W-:Y:S01]  /*f5c0*/  IMAD R83, R246, R85, R83 ;  /* 0x00000055f6537224 */ /* 0x000fe200078e0253 */
[----:B------:R-:W-:Y:S01]  /*f5d0*/  IADD3 R75, R244, 0x12b, RZ ;  /* 0x0000012bf44b7810 */ /* 0x000fe20007ffe0ff */
[----:B------:R-:W-:Y:S01]  /*f5e0*/  @!P5 IMAD.MOV R2, RZ, RZ, -R2 ;  /* 0x000000ffff02d224 */ /* 0x000fe200078e0a02 */
[----:B------:R-:W-:Y:S01]  /*f5f0*/  ISETP.GT.U32.AND P5, PT, R246, R71, PT ;  /* 0x00000047f600720c */ /* 0x000fe20003fa4070 */
[----:B------:R-:W-:Y:S01]  /*f600*/  @!P3 IMAD.IADD R74, R74, 0x1, -R246 ;  /* 0x000000014a4ab824 */ /* 0x000fe200078e0af6 */
[C---:B------:R-:W-:Y:S01]  /*f610*/  ISETP.GT.U32.AND P2, PT, R246.reuse, R72, PT ;  /* 0x00000048f600720c */ /* 0x040fe20003f44070 */
[C---:B------:R-:W-:Y:S01]  /*f620*/  IMAD R84, R246.reuse, R87, R84 ;  /* 0x00000057f6547224 */ /* 0x040fe200078e0254 */
[----:B------:R-:W-:Y:S01]  /*f630*/  ISETP.GT.U32.AND P3, PT, R246, R83, PT ;  /* 0x00000053f600720c */ /* 0x000fe20003f64070 */
[----:B------:R-:W-:Y:S01]  /*f640*/  IMAD.HI.U32 R76, R230, R86, RZ ;  /* 0x00000056e64c7227 */ /* 0x000fe200078e00ff */
[----:B------:R1:W-:Y:S01]  /*f650*/  STL [R1+0x3a8], R2 ;  /* 0x0003a80201007387 */ /* 0x0003e20000100800 */
[----:B------:R-:W-:-:S02]  /*f660*/  IADD3 R87, R244, 0x13e, RZ ;  /* 0x0000013ef4577810 */ /* 0x000fc40007ffe0ff */
[----:B------:R-:W-:Y:S01]  /*f670*/  @!P4 IMAD.IADD R73, R73, 0x1, -R246 ;  /* 0x000000014949c824 */ /* 0x000fe200078e0af6 */
[----:B------:R-:W-:Y:S01]  /*f680*/  ISETP.GT.U32.AND P4, PT, R246, R84, PT ;  /* 0x00000054f600720c */ /* 0x000fe20003f84070 */
[----:B------:R-:W-:Y:S02]  /*f690*/  IMAD.MOV R76, RZ, RZ, -R76 ;  /* 0x000000ffff4c7224 */ /* 0x000fe400078e0a4c */
[--C-:B------:R-:W-:Y:S01]  /*f6a0*/  @!P5 IMAD.IADD R71, R71, 0x1, -R246.reuse ;  /* 0x000000014747d824 */ /* 0x100fe200078e0af6 */
[----:B------:R-:W-:Y:S01]  /*f6b0*/  ISETP.GE.AND P5, PT, R79, RZ, PT ;  /* 0x000000ff4f00720c */ /* 0x000fe20003fa6270 */
[----:B------:R-:W-:Y:S01]  /*f6c0*/  @!P2 IMAD.IADD R72, R72, 0x1, -R246 ;  /* 0x000000014848a824 */ /* 0x000fe200078e0af6 */
[----:B-1----:R-:W-:Y:S01]  /*f6d0*/  MOV R2, R74 ;  /* 0x0000004a00027202 */ /* 0x002fe20000000f00 */
[----:B------:R-:W-:Y:S01]  /*f6e0*/  IMAD R76, R246, R76, R86 ;  /* 0x0000004cf64c7224 */ /* 0x000fe200078e0256 */
[----:B------:R-:W-:Y:S01]  /*f6f0*/  ISETP.GE.AND P2, PT, R78, RZ, PT ;  /* 0x000000ff4e00720c */ /* 0x000fe20003f46270 */
[----:B------:R-:W-:Y:S01]  /*f700*/  IMAD.MOV.U32 R3, RZ, RZ, R73 ;  /* 0x000000ffff037224 */ /* 0x000fe200078e0049 */
[----:B------:R-:W-:Y:S01]  /*f710*/  IABS R78, R77 ;  /* 0x0000004d004e7213 */ /* 0x000fe20000000000 */
[----:B------:R-:W-:Y:S01]  /*f720*/  @!P3 IMAD.IADD R83, R83, 0x1, -R246 ;  /* 0x000000015353b824 */ /* 0x000fe200078e0af6 */
[C---:B------:R-:W-:Y:S01]  /*f730*/  ISETP.GT.U32.AND P3, PT, R246.reuse, R71, PT ;  /* 0x00000047f600720c */ /* 0x040fe20003f64070 */
[----:B------:R-:W-:Y:S01]  /*f740*/  @!P0 IMAD.MOV R2, RZ, RZ, -R2 ;  /* 0x000000ffff028224 */ /* 0x000fe200078e0a02 */
[----:B------:R-:W-:Y:S01]  /*f750*/  IABS R79, R75 ;  /* 0x0000004b004f7213 */ /* 0x000fe20000000000 */
[----:B------:R-:W-:Y:S01]  /*f760*/  @!P6 IMAD.MOV R3, RZ, RZ, -R3 ;  /* 0x000000ffff03e224 */ /* 0x000fe200078e0a03 */
[----:B------:R-:W-:Y:S01]  /*f770*/  ISETP.GT.U32.AND P6, PT, R246, R76, PT ;  /* 0x0000004cf600720c */ /* 0x000fe20003fc4070 */
[----:B------:R-:W-:Y:S01]  /*f780*/  @!P4 IMAD.IADD R84, R84, 0x1, -R246 ;  /* 0x000000015454c824 */ /* 0x000fe200078e0af6 */
[----:B------:R1:W-:Y:S01]  /*f790*/  STL [R1+0x3a0], R2 ;  /* 0x0003a00201007387 */ /* 0x0003e20000100800 */
[----:B------:R-:W-:-:S02]  /*f7a0*/  ISETP.GT.U32.AND P0, PT, R246, R83, PT ;  /* 0x00000053f600720c */ /* 0x000fc40003f04070 */
[----:B------:R-:W-:Y:S01]  /*f7b0*/  IADD3 R74, R244, 0x12c, RZ ;  /* 0x0000012cf44a7810 */ /* 0x000fe20007ffe0ff */
[----:B------:R-:W-:Y:S01]  /*f7c0*/  STL [R1+0x39c], R3 ;  /* 0x00039c0301007387 */ /* 0x000fe20000100800 */
[----:B------:R-:W-:Y:S02]  /*f7d0*/  ISETP.GT.U32.AND P4, PT, R246, R84, PT ;  /* 0x00000054f600720c */ /* 0x000fe40003f84070 */
[----:B------:R-:W-:Y:S01]  /*f7e0*/  @!P3 IMAD.IADD R71, R71, 0x1, -R246 ;  /* 0x000000014747b824 */ /* 0x000fe200078e0af6 */
[----:B------:R-:W-:Y:S01]  /*f7f0*/  ISETP.GE.AND P3, PT, R81, RZ, PT ;  /* 0x000000ff5100720c */ /* 0x000fe20003f66270 */
[----:B-1----:R-:W-:Y:S01]  /*f800*/  IMAD.MOV.U32 R2, RZ, RZ, R72 ;  /* 0x000000ffff027224 */ /* 0x002fe200078e0048 */
[----:B------:R-:W-:Y:S01]  /*f810*/  IADD3 R81, R244, 0x130, RZ ;  /* 0x00000130f4517810 */ /* 0x000fe20007ffe0ff */
[----:B------:R-:W-:-:S03]  /*f820*/  IMAD.HI.U32 R72, R230, R78, RZ ;  /* 0x0000004ee6487227 */ /* 0x000fc600078e00ff */
[----:B------:R-:W-:Y:S01]  /*f830*/  @!P2 IADD3 R2, -R2, RZ, RZ ;  /* 0x000000ff0202a210 */ /* 0x000fe20007ffe1ff */
[----:B------:R-:W-:Y:S01]  /*f840*/  IMAD.MOV R73, RZ, RZ, -R72 ;  /* 0x000000ffff497224 */ /* 0x000fe200078e0a48 */
[----:B------:R-:W-:Y:S01]  /*f850*/  ISETP.GE.AND P2, PT, R80, RZ, PT ;  /* 0x000000ff5000720c */ /* 0x000fe20003f46270 */
[----:B------:R-:W-:Y:S01]  /*f860*/  @!P6 IMAD.IADD R76, R76, 0x1, -R246 ;  /* 0x000000014c4ce824 */ /* 0x000fe200078e0af6 */
[----:B------:R-:W-:Y:S01]  /*f870*/  IADD3 R80, R244, 0x131, RZ ;  /* 0x00000131f4507810 */ /* 0x000fe20007ffe0ff */
[----:B------:R1:W-:Y:S01]  /*f880*/  STL [R1+0x398], R2 ;  /* 0x0003980201007387 */ /* 0x0003e20000100800 */
[C---:B------:R-:W-:Y:S02]  /*f890*/  IMAD R73, R246.reuse, R73, R78 ;  /* 0x00000049f6497224 */ /* 0x040fe400078e024e */
[----:B------:R-:W-:Y:S01]  /*f8a0*/  ISETP.GT.U32.AND P6, PT, R246, R76, PT ;  /* 0x0000004cf600720c */ /* 0x000fe20003fc4070 */
[----:B------:R-:W-:-:S04]  /*f8b0*/  IMAD.HI.U32 R72, R230, R79, RZ ;  /* 0x0000004fe6487227 */ /* 0x000fc800078e00ff */
[----:B------:R-:W-:Y:S01]  /*f8c0*/  @!P4 IMAD.IADD R84, R84, 0x1, -R246 ;  /* 0x000000015454c824 */ /* 0x000fe200078e0af6 */
[----:B------:R-:W-:Y:S01]  /*f8d0*/  ISETP.GE.AND P4, PT, R77, RZ, PT ;  /* 0x000000ff4d00720c */ /* 0x000fe20003f86270 */
[----:B------:R-:W-:Y:S01]  /*f8e0*/  IMAD.MOV R77, RZ, RZ, -R72 ;  /* 0x000000ffff4d7224 */ /* 0x000fe200078e0a48 */
[----:B-1----:R-:W-:Y:S01]  /*f8f0*/  MOV R2, R71 ;  /* 0x0000004700027202 */ /* 0x002fe20000000f00 */
[----:B------:R-:W-:Y:S02]  /*f900*/  IMAD.MOV.U32 R72, RZ, RZ, R84 ;  /* 0x000000ffff487224 */ /* 0x000fe400078e0054 */
[C---:B------:R-:W-:Y:S02]  /*f910*/  IMAD R84, R246.reuse, R77, R79 ;  /* 0x0000004df6547224 */ /* 0x040fe400078e024f */
[----:B------:R-:W-:Y:S01]  /*f920*/  @!P5 IMAD.MOV R2, RZ, RZ, -R2 ;  /* 0x000000ffff02d224 */ /* 0x000fe200078e0a02 */
[----:B------:R-:W-:Y:S01]  /*f930*/  ISETP.GT.U32.AND P5, PT, R246, R73, PT ;  /* 0x00000049f600720c */ /* 0x000fe20003fa4070 */
[--C-:B------:R-:W-:Y:S01]  /*f940*/  @!P6 IMAD.IADD R76, R76, 0x1, -R246.reuse ;  /* 0x000000014c4ce824 */ /* 0x100fe200078e0af6 */
[----:B------:R-:W-:Y:S01]  /*f950*/  ISETP.GT.U32.AND P6, PT, R246, R84, PT ;  /* 0x00000054f600720c */ /* 0x000fe20003fc4070 */
[----:B------:R-:W-:Y:S01]  /*f960*/  @!P0 IMAD.IADD R83, R83, 0x1, -R246 ;  /* 0x0000000153538824 */ /* 0x000fe200078e0af6 */
[----:B------:R-:W-:Y:S01]  /*f970*/  ISETP.GE.AND P0, PT, R82, RZ, PT ;  /* 0x000000ff5200720c */ /* 0x000fe20003f06270 */
[----:B------:R-:W-:Y:S01]  /*f980*/  @!P3 IMAD.MOV R72, RZ, RZ, -R72 ;  /* 0x000000ffff48b224 */ /* 0x000fe200078e0a48 */
[----:B------:R-:W-:Y:S01]  /*f990*/  IABS R82, R74 ;  /* 0x0000004a00527213 */ /* 0x000fe20000000000 */
[----:B------:R-:W-:Y:S01]  /*f9a0*/  IMAD.MOV.U32 R71, RZ, RZ, R83 ;  /* 0x000000ffff477224 */ /* 0x000fe200078e0053 */
[----:B------:R-:W-:Y:S01]  /*f9b0*/  ISETP.GE.AND P3, PT, R74, RZ, PT ;  /* 0x000000ff4a00720c */ /* 0x000fe20003f66270 */
[----:B------:R1:W-:Y:S01]  /*f9c0*/  STL [R1+0x394], R2 ;  /* 0x0003940201007387 */ /* 0x0003e20000100800 */
[----:B------:R-:W-:Y:S01]  /*f9d0*/  IADD3 R74, R244, 0x12d, RZ ;  /* 0x0000012df44a7810 */ /* 0x000fe20007ffe0ff */
[----:B------:R-:W-:Y:S01]  /*f9e0*/  IMAD.HI.U32 R78, R230, R82, RZ ;  /* 0x00000052e64e7227 */ /* 0x000fe200078e00ff */
[----:B------:R-:W-:-:S02]  /*f9f0*/  IABS R83, R81 ;  /* 0x0000005100537213 */ /* 0x000fc40000000000 */
[----:B------:R-:W-:Y:S01]  /*fa00*/  @!P5 IADD3 R73, R73, -R246, RZ ;  /* 0x800000f64949d210 */ /* 0x000fe20007ffe0ff */
[----:B------:R-:W-:Y:S01]  /*fa10*/  IMAD.MOV R78, RZ, RZ, -R78 ;  /* 0x000000ffff4e7224 */ /* 0x000fe200078e0a4e */
[----:B------:R-:W-:Y:S01]  /*fa20*/  IABS R77, R74 ;  /* 0x0000004a004d7213 */ /* 0x000fe20000000000 */
[----:B------:R-:W-:Y:S01]  /*fa30*/  @!P6 IMAD.IADD R84, R84, 0x1, -R246 ;  /* 0x000000015454e824 */ /* 0x000fe200078e0af6 */
[C---:B------:R-:W-:Y:S01]  /*fa40*/  ISETP.GT.U32.AND P5, PT, R246.reuse, R73, PT ;  /* 0x00000049f600720c */ /* 0x040fe20003fa4070 */
[----:B------:R-:W-:Y:S02]  /*fa50*/  IMAD R82, R246, R78, R82 ;  /* 0x0000004ef6527224 */ /* 0x000fe400078e0252 */
[----:B------:R-:W-:Y:S01]  /*fa60*/  @!P2 IMAD.MOV R71, RZ, RZ, -R71 ;  /* 0x000000ffff47a224 */ /* 0x000fe200078e0a47 */
[----:B------:R-:W-:Y:S01]  /*fa70*/  ISETP.GE.AND P2, PT, R75, RZ, PT ;  /* 0x000000ff4b00720c */ /* 0x000fe20003f46270 */
[----:B-1----:R-:W-:Y:S01]  /*fa80*/  IMAD.MOV.U32 R2, RZ, RZ, R76 ;  /* 0x000000ffff027224 */ /* 0x002fe200078e004c */
[----:B------:R-:W-:Y:S01]  /*fa90*/  IADD3 R75, R244, 0x12e, RZ ;  /* 0x0000012ef44b7810 */ /* 0x000fe20007ffe0ff */
[----:B------:R-:W-:Y:S01]  /*faa0*/  IMAD.HI.U32 R76, R230, R77, RZ ;  /* 0x0000004de64c7227 */ /* 0x000fe200078e00ff */
[----:B------:R-:W-:-:S02]  /*fab0*/  ISETP.GT.U32.AND P6, PT, R246, R84, PT ;  /* 0x00000054f600720c */ /* 0x000fc40003fc4070 */
[----:B------:R-:W-:Y:S01]  /*fac0*/  IABS R79, R75 ;  /* 0x0000004b004f7213 */ /* 0x000fe20000000000 */
[----:B------:R-:W-:Y:S02]  /*fad0*/  IMAD.MOV R76, RZ, RZ, -R76 ;  /* 0x000000ffff4c7224 */ /* 0x000fe400078e0a4c */
[----:B------:R-:W-:Y:S01]  /*fae0*/  @!P5 IMAD.IADD R73, R73, 0x1, -R246 ;  /* 0x000000014949d824 */ /* 0x000fe200078e0af6 */
[----:B------:R-:W-:Y:S01]  /*faf0*/  ISETP.GT.U32.AND P5, PT, R246, R82, PT ;  /* 0x00000052f600720c */ /* 0x000fe20003fa4070 */
[----:B------:R-:W-:-:S04]  /*fb00*/  IMAD.HI.U32 R78, R230, R79, RZ ;  /* 0x0000004fe64e7227 */ /* 0x000fc800078e00ff */
[----:B------:R-:W-:Y:S01]  /*fb10*/  IMAD R77, R246, R76, R77 ;  /* 0x0000004cf64d7224 */ /* 0x000fe200078e024d */
[----:B------:R-:W-:Y:S01]  /*fb20*/  IADD3 R78, -R78, RZ, RZ ;  /* 0x000000ff4e4e7210 */ /* 0x000fe20007ffe1ff */
[----:B------:R-:W-:Y:S01]  /*fb30*/  @!P0 IMAD.MOV R2, RZ, RZ, -R2 ;  /* 0x000000ffff028224 */ /* 0x000fe200078e0a02 */
[----:B------:R-:W-:Y:S01]  /*fb40*/  ISETP.GE.AND P0, PT, R74, RZ, PT ;  /* 0x000000ff4a00720c */ /* 0x000fe20003f06270 */
[--C-:B------:R-:W-:Y:S01]  /*fb50*/  @!P6 IMAD.IADD R84, R84, 0x1, -R246.reuse ;  /* 0x000000015454e824 */ /* 0x100fe200078e0af6 */
[----:B------:R-:W-:Y:S01]  /*fb60*/  IADD3 R74, R244, 0x12f, RZ ;  /* 0x0000012ff44a7810 */ /* 0x000fe20007ffe0ff */
[C---:B------:R-:W-:Y:S01]  /*fb70*/  IMAD R79, R246.reuse, R78, R79 ;  /* 0x0000004ef64f7224 */ /* 0x040fe200078e024f */
[----:B------:R-:W-:Y:S01]  /*fb80*/  ISETP.GT.U32.AND P6, PT, R246, R77, PT ;  /* 0x0000004df600720c */ /* 0x000fe20003fc4070 */
[----:B------:R-:W-:Y:S01]  /*fb90*/  @!P5 IMAD.IADD R82, R82, 0x1, -R246 ;  /* 0x000000015252d824 */ /* 0x000fe200078e0af6 */
[----:B------:R-:W-:Y:S01]  /*fba0*/  IABS R76, R74 ;  /* 0x0000004a004c7213 */ /* 0x000fe20000000000 */
[----:B------:R-:W-:Y:S01]  /*fbb0*/  @!P4 IMAD.MOV R73, RZ, RZ, -R73 ;  /* 0x000000ffff49c224 */ /* 0x000fe200078e0a49 */
[C---:B------:R-:W-:Y:S01]  /*fbc0*/  ISETP.GT.U32.AND P5, PT, R246.reuse, R79, PT ;  /* 0x0000004ff600720c */ /* 0x040fe20003fa4070 */
[----:B------:R1:W-:Y:S01]  /*fbd0*/  STL [R1+0x390], R2 ;  /* 0x0003900201007387 */ /* 0x0003e20000100800 */
[----:B------:R-:W-:Y:S01]  /*fbe0*/  ISETP.GT.U32.AND P4, PT, R246, R82, PT ;  /* 0x00000052f600720c */ /* 0x000fe20003f84070 */
[----:B------:R-:W-:Y:S01]  /*fbf0*/  IMAD.HI.U32 R85, R230, R76, RZ ;  /* 0x0000004ce6557227 */ /* 0x000fe200078e00ff */
[----:B------:R-:W-:-:S03]  /*fc00*/  IABS R78, R80 ;  /* 0x00000050004e7213 */ /* 0x000fc60000000000 */
[----:B------:R-:W-:Y:S02]  /*fc10*/  IMAD.MOV R85, RZ, RZ, -R85 ;  /* 0x000000ffff557224 */ /* 0x000fe400078e0a55 */
[----:B------:R-:W-:Y:S01]  /*fc20*/  @!P6 IADD3 R77, R77, -R246, RZ ;  /* 0x800000f64d4de210 */ /* 0x000fe20007ffe0ff */
[----:B-1----:R-:W-:Y:S02]  /*fc30*/  IMAD.MOV.U32 R2, RZ, RZ, R84 ;  /* 0x000000ffff027224 */ /* 0x002fe400078e0054 */
[C---:B------:R-:W-:Y:S01]  /*fc40*/  IMAD R76, R246.reuse, R85, R76 ;  /* 0x00000055f64c7224 */ /* 0x040fe200078e024c */
[----:B------:R-:W-:Y:S01]  /*fc50*/  ISETP.GT.U32.AND P6, PT, R246, R77, PT ;  /* 0x0000004df600720c */ /* 0x000fe20003fc4070 */
[----:B------:R-:W-:Y:S01]  /*fc60*/  @!P2 IMAD.MOV R2, RZ, RZ, -R2 ;  /* 0x000000ffff02a224 */ /* 0x000fe200078e0a02 */
[----:B------:R-:W-:Y:S01]  /*fc70*/  ISETP.GE.AND P2, PT, R75, RZ, PT ;  /* 0x000000ff4b00720c */ /* 0x000fe20003f46270 */
[--C-:B------:R-:W-:Y:S01]  /*fc80*/  @!P4 IMAD.IADD R82, R82, 0x1, -R246.reuse ;  /* 0x000000015252c824 */ /* 0x100fe200078e0af6 */
[----:B------:R-:W-:Y:S01]  /*fc90*/  ISETP.GT.U32.AND P4, PT, R246, R76, PT ;  /* 0x0000004cf600720c */ /* 0x000fe20003f84070 */
[----:B------:R-:W-:Y:S01]  /*fca0*/  @!P5 IMAD.IADD R79, R79, 0x1, -R246 ;  /* 0x000000014f4fd824 */ /* 0x000fe200078e0af6 */
[----:B------:R1:W-:Y:S01]  /*fcb0*/  STL [R1+0x38c], R2 ;  /* 0x00038c0201007387 */ /* 0x0003e20000100800 */
[----:B------:R-:W-:Y:S01]  /*fcc0*/  IMAD.HI.U32 R84, R230, R83, RZ ;  /* 0x00000053e6547227 */ /* 0x000fe200078e00ff */
[----:B------:R-:W-:-:S02]  /*fcd0*/  IADD3 R85, R244, 0x13b, RZ ;  /* 0x0000013bf4557810 */ /* 0x000fc40007ffe0ff */
[----:B------:R-:W-:Y:S01]  /*fce0*/  ISETP.GT.U32.AND P5, PT, R246, R79, PT ;  /* 0x0000004ff600720c */ /* 0x000fe20003fa4070 */
[----:B------:R-:W-:Y:S02]  /*fcf0*/  IMAD.HI.U32 R75, R230, R78, RZ ;  /* 0x0000004ee64b7227 */ /* 0x000fe400078e00ff */
[----:B------:R-:W-:Y:S02]  /*fd00*/  @!P6 IADD3 R77, R77, -R246, RZ ;  /* 0x800000f64d4de210 */ /* 0x000fe40007ffe0ff */
[----:B------:R-:W-:Y:S02]  /*fd10*/  IMAD.MOV R84, RZ, RZ, -R84 ;  /* 0x000000ffff547224 */ /* 0x000fe400078e0a54 */
[----:B-1----:R-:W-:Y:S02]  /*fd20*/  IMAD.MOV.U32 R2, RZ, RZ, R82 ;  /* 0x000000ffff027224 */ /* 0x002fe400078e0052 */
[----:B------:R-:W-:Y:S02]  /*fd30*/  @!P4 IMAD.IADD R76, R76, 0x1, -R246 ;  /* 0x000000014c4cc824 */ /* 0x000fe400078e0af6 */
[----:B------:R-:W-:Y:S01]  /*fd40*/  @!P3 IMAD.MOV R2, RZ, RZ, -R2 ;  /* 0x000000ffff02b224 */ /* 0x000fe200078e0a02 */
[----:B------:R-:W-:Y:S01]  /*fd50*/  ISETP.GE.AND P3, PT, R74, RZ, PT ;  /* 0x000000ff4a00720c */ /* 0x000fe20003f66270 */
[----:B------:R-:W-:Y:S01]  /*fd60*/  IMAD.MOV R82, RZ, RZ, -R75 ;  /* 0x000000ffff527224 */ /* 0x000fe200078e0a4b */
[----:B------:R-:W-:Y:S01]  /*fd70*/  IADD3 R75, R244, 0x132, RZ ;  /* 0x00000132f44b7810 */ /* 0x000fe20007ffe0ff */
[C---:B------:R-:W-:Y:S01]  /*fd80*/  IMAD R83, R246.reuse, R84, R83 ;  /* 0x00000054f6537224 */ /* 0x040fe200078e0253 */
[----:B------:R1:W-:Y:S01]  /*fd90*/  STL [R1+0x364], R2 ;  /* 0x0003640201007387 */ /* 0x0003e20000100800 */
[C---:B------:R-:W-:Y:S01]  /*fda0*/  IMAD R78, R246.reuse, R82, R78 ;  /* 0x00000052f64e7224 */ /* 0x040fe200078e024e */
[----:B------:R-:W-:Y:S01]  /*fdb0*/  ISETP.GT.U32.AND P4, PT, R246, R76, PT ;  /* 0x0000004cf600720c */ /* 0x000fe20003f84070 */
[----:B------:R-:W-:Y:S01]  /*fdc0*/  @!P5 IMAD.IADD R79, R79, 0x1, -R246 ;  /* 0x000000014f4fd824 */ /* 0x000fe200078e0af6 */
[----:B------:R-:W-:-:S02]  /*fdd0*/  IABS R82, R75 ;  /* 0x0000004b00527213 */ /* 0x000fc40000000000 */
[C---:B------:R-:W-:Y:S02]  /*fde0*/  ISETP.GT.U32.AND P6, PT, R246.reuse, R83, PT ;  /* 0x00000053f600720c */ /* 0x040fe40003fc4070 */
[----:B------:R-:W-:Y:S01]  /*fdf0*/  ISETP.GT.U32.AND P5, PT, R246, R78, PT ;  /* 0x0000004ef600720c */ /* 0x000fe20003fa4070 */
[----:B-1----:R-:W-:Y:S01]  /*fe00*/  IMAD.MOV.U32 R2, RZ, RZ, R77 ;  /* 0x000000ffff027224 */ /* 0x002fe200078e004d */
[----:B------:R-:W-:Y:S01]  /*fe10*/  IADD3 R74, R244, 0x133, RZ ;  /* 0x00000133f44a7810 */ /* 0x000fe20007ffe0ff */
[----:B------:R-:W-:Y:S02]  /*fe20*/  IMAD.MOV.U32 R77, RZ, RZ, R82 ;  /* 0x000000ffff4d7224 */ /* 0x000fe400078e0052 */
[----:B------:R-:W-:Y:S01]  /*fe30*/  @!P0 IMAD.MOV R2, RZ, RZ, -R2 ;  /* 0x000000ffff028224 */ /* 0x000fe200078e0a02 */
[----:B------:R-:W-:Y:S01]  /*fe40*/  ISETP.GE.AND P0, PT, R81, RZ, PT ;  /* 0x000000ff5100720c */ /* 0x000fe20003f06270 */
[----:B------:R-:W-:Y:S01]  /*fe50*/  @!P4 IMAD.IADD R76, R76, 0x1, -R246 ;  /* 0x000000014c4cc824 */ /* 0x000fe200078e0af6 */
[----:B------:R-:W-:-:S02]  /*fe60*/  IABS R82, R74 ;  /* 0x0000004a00527213 */ /* 0x000fc40000000000 */
[----:B------:R1:W-:Y:S01]  /*fe70*/  STL [R1+0x368], R2 ;  /* 0x0003680201007387 */ /* 0x0003e20000100800 */
[----:B------:R-:W-:Y:S02]  /*fe80*/  @!P6 IADD3 R83, R83, -R246, RZ ;  /* 0x800000f65353e210 */ /* 0x000fe40007ffe0ff */
[----:B------:R-:W-:Y:S01]  /*fe90*/  @!P5 IMAD.IADD R78, R78, 0x1, -R246 ;  /* 0x000000014e4ed824 */ /* 0x000fe200078e0af6 */
[----:B------:R-:W-:Y:S01]  /*fea0*/  ISETP.GE.AND P4, PT, R75, RZ, PT ;  /* 0x000000ff4b00720c */ /* 0x000fe20003f86270 */
[----:B------:R-:W-:Y:S01]  /*feb0*/  IMAD.HI.U32 R75, R230, R82, RZ ;  /* 0x00000052e64b7227 */ /* 0x000fe200078e00ff */
[C---:B------:R-:W-:Y:S02]  /*fec0*/  ISETP.GT.U32.AND P6, PT, R246.reuse, R83, PT ;  /* 0x00000053f600720c */ /* 0x040fe40003fc4070 */
[----:B------:R-:W-:Y:S01]  /*fed0*/  ISETP.GT.U32.AND P5, PT, R246, R78, PT ;  /* 0x0000004ef600720c */ /* 0x000fe20003fa4070 */
[----:B------:R-:W-:Y:S01]  /*fee0*/  IMAD.MOV R75, RZ, RZ, -R75 ;  /* 0x000000ffff4b7224 */ /* 0x000fe200078e0a4b */
[----:B------:R-:W-:Y:S01]  /*fef0*/  IADD3 R81, R244, 0x135, RZ ;  /* 0x00000135f4517810 */ /* 0x000fe20007ffe0ff */
[----:B-1----:R-:W-:-:S02]  /*ff00*/  IMAD.MOV.U32 R2, RZ, RZ, R79 ;  /* 0x000000ffff027224 */ /* 0x002fc400078e004f */
[----:B------:R-:W-:-:S04]  /*ff10*/  IMAD.HI.U32 R79, R230, R77, RZ ;  /* 0x0000004de64f7227 */ /* 0x000fc800078e00ff */
[----:B------:R-:W-:Y:S01]  /*ff20*/  @!P2 IMAD.MOV R2, RZ, RZ, -R2 ;  /* 0x000000ffff02a224 */ /* 0x000fe200078e0a02 */
[----:B------:R-:W-:Y:S01]  /*ff30*/  ISETP.GE.AND P2, PT, R80, RZ, PT ;  /* 0x000000ff5000720c */ /* 0x000fe20003f46270 */
[----:B------:R-:W-:Y:S02]  /*ff40*/  IMAD.MOV R79, RZ, RZ, -R79 ;  /* 0x000000ffff4f7224 */ /* 0x000fe400078e0a4f */
[----:B------:R-:W-:Y:S01]  /*ff50*/  @!P6 IMAD.IADD R83, R83, 0x1, -R246 ;  /* 0x000000015353e824 */ /* 0x000fe200078e0af6 */
[----:B------:R1:W-:Y:S01]  /*ff60*/  STL [R1+0x36c], R2 ;  /* 0x00036c0201007387 */ /* 0x0003e20000100800 */
[----:B------:R-:W-:Y:S01]  /*ff70*/  IMAD R77, R246, R79, R77 ;  /* 0x0000004ff64d7224 */ /* 0x000fe200078e024d */
[----:B------:R-:W-:Y:S01]  /*ff80*/  IADD3 R79, R244, 0x134, RZ ;  /* 0x00000134f44f7810 */ /* 0x000fe20007ffe0ff */
[----:B------:R-:W-:Y:S01]  /*ff90*/  IMAD R82, R246, R75, R82 ;  /* 0x0000004bf6527224 */ /* 0x000fe200078e0252 */
[----:B------:R-:W-:Y:S01]  /*ffa0*/  ISETP.GE.AND P6, PT, R74, RZ, PT ;  /* 0x000000ff4a00720c */ /* 0x000fe20003fc6270 */
[----:B------:R-:W-:Y:S01]  /*ffb0*/  @!P5 IMAD.IADD R78, R78, 0x1, -R246 ;  /* 0x000000014e4ed824 */ /* 0x000fe200078e0af6 */
[----:B------:R-:W-:-:S02]  /*ffc0*/  IABS R80, R79 ;  /* 0x0000004f00507213 */ /* 0x000fc40000000000 */
[----:B------:R-:W-:Y:S01]  /*ffd0*/  ISETP.GT.U32.AND P5, PT, R246, R82, PT ;  /* 0x00000052f600720c */ /* 0x000fe20003fa4070 */
[----:B-1----:R-:W-:Y:S01]  /*ffe0*/  IMAD.MOV.U32 R2, RZ, RZ, R76 ;  /* 0x000000ffff027224 */ /* 0x002fe200078e004c */
[----:B------:R-:W-:Y:S02]  /*fff0*/  IADD3 R74, R244, 0x136, RZ ;  /* 0x00000136f44a7810 */ /* 0x000fe40007ffe0ff */
[----:B------:R-:W-:Y:S02]  /*10000*/  IABS R75, R81 ;  /* 0x00000051004b7213 */ /* 0x000fe40000000000 */
[----:B------:R-:W-:Y:S02]  /*10010*/  @!P3 IADD3 R2, -R2, RZ, RZ ;  /* 0x000000ff0202b210 */ /* 0x000fe40007ffe1ff */
[----:B------:R-:W-:Y:S02]  /*10020*/  ISETP.GT.U32.AND P3, PT, R246, R77, PT ;  /* 0x0000004df600720c */ /* 0x000fe40003f64070 */
[----:B------:R-:W-:Y:S01]  /*10030*/  IABS R76, R74 ;  /* 0x0000004a004c7213 */ /* 0x000fe20000000000 */
[----:B------:R1:W-:Y:S02]  /*10040*/  STL [R1+0x384], R2 ;  /* 0x0003840201007387 */ /* 0x0003e40000100800 */
[----:B------:R-:W-:-:S05]  /*10050*/  @!P5 IMAD.IADD R82, R82, 0x1, -R246 ;  /* 0x000000015252d824 */ /* 0x000fca00078e0af6 */
[----:B------:R-:W-:Y:S01]  /*10060*/  ISETP.GT.U32.AND P5, PT, R246, R82, PT ;  /* 0x00000052f600720c */ /* 0x000fe20003fa4070 */
[----:B-1----:R-:W-:Y:S02]  /*10070*/  IMAD.MOV.U32 R2, RZ, RZ, R83 ;  /* 0x000000ffff027224 */ /* 0x002fe400078e0053 */
[----:B------:R-:W-:Y:S01]  /*10080*/  @!P3 IMAD.IADD R77, R77, 0x1, -R246 ;  /* 0x000000014d4db824 */ /* 0x000fe200078e0af6 */
[----:B------:R-:W-:Y:S01]  /*10090*/  ISETP.GE.AND P3, PT, R79, RZ, PT ;  /* 0x000000ff4f00720c */ /* 0x000fe20003f66270 */
[----:B------:R-:W-:Y:S02]  /*100a0*/  @!P0 IMAD.MOV R2, RZ, RZ, -R2 ;  /* 0x000000ffff028224 */ /* 0x000fe400078e0a02 */
[----:B------:R-:W-:Y:S01]  /*100b0*/  IMAD.HI.U32 R83, R230, R80, RZ ;  /* 0x00000050e6537227 */ /* 0x000fe200078e00ff */
[----:B------:R-:W-:Y:S02]  /*100c0*/  ISETP.GT.U32.AND P0, PT, R246, R77, PT ;  /* 0x0000004df600720c */ /* 0x000fe40003f04070 */
[----:B------:R1:W-:Y:S01]  /*100d0*/  STL [R1+0x37c], R2 ;  /* 0x00037c0201007387 */ /* 0x0003e20000100800 */
[----:B------:R-:W-:-:S04]  /*100e0*/  IMAD.HI.U32 R79, R230, R75, RZ ;  /* 0x0000004be64f7227 */ /* 0x000fc800078e00ff */
[----:B------:R-:W-:Y:S02]  /*100f0*/  IMAD.MOV R79, RZ, RZ, -R79 ;  /* 0x000000ffff4f7224 */ /* 0x000fe400078e0a4f */
[----:B------:R-:W-:Y:S02]  /*10100*/  @!P5 IMAD.IADD R82, R82, 0x1, -R246 ;  /* 0x000000015252d824 */ /* 0x000fe400078e0af6 */
[----:B------:R-:W-:Y:S01]  /*10110*/  IMAD R75, R246, R79, R75 ;  /* 0x0000004ff64b7224 */ /* 0x000fe200078e024b */
[----:B------:R-:W-:Y:S01]  /*10120*/  IABS R79, R89 ;  /* 0x00000059004f7213 */ /* 0x000fe20000000000 */
[----:B-1----:R-:W-:Y:S02]  /*10130*/  IMAD.MOV.U32 R2, RZ, RZ, R78 ;  /* 0x000000ffff027224 */ /* 0x002fe400078e004e */
[----:B------:R-:W-:Y:S01]  /*10140*/  @!P0 IMAD.IADD R77, R77, 0x1, -R246 ;  /* 0x000000014d4d8824 */ /* 0x000fe200078e0af6 */
[----:B------:R-:W-:Y:S01]  /*10150*/  ISETP.GE.AND P0, PT, R74, RZ, PT ;  /* 0x000000ff4a00720c */ /* 0x000fe20003f06270 */
[----:B------:R-:W-:Y:S01]  /*10160*/  IMAD.HI.U32 R78, R230, R76, RZ ;  /* 0x0000004ce64e7227 */ /* 0x000fe200078e00ff */
[----:B------:R-:W-:-:S02]  /*10170*/  @!P2 IADD3 R2, -R2, RZ, RZ ;  /* 0x000000ff0202a210 */ /* 0x000fc40007ffe1ff */
[----:B------:R-:W-:Y:S01]  /*10180*/  ISETP.GE.AND P2, PT, R81, RZ, PT ;  /* 0x000000ff5100720c */ /* 0x000fe20003f46270 */
[----:B------:R-:W-:Y:S02]  /*10190*/  IMAD.MOV R81, RZ, RZ, -R83 ;  /* 0x000000ffff517224 */ /* 0x000fe400078e0a53 */
[----:B------:R1:W-:Y:S01]  /*101a0*/  STL [R1+0x380], R2 ;  /* 0x0003800201007387 */ /* 0x0003e20000100800 */
[----:B------:R-:W-:Y:S02]  /*101b0*/  IMAD.MOV R78, RZ, RZ, -R78 ;  /* 0x000000ffff4e7224 */ /* 0x000fe400078e0a4e */
[C---:B------:R-:W-:Y:S01]  /*101c0*/  IMAD R74, R246.reuse, R81, R80 ;  /* 0x00000051f64a7224 */ /* 0x040fe200078e0250 */
[----:B------:R-:W-:Y:S01]  /*101d0*/  IABS R80, R90 ;  /* 0x0000005a00507213 */ /* 0x000fe20000000000 */
[----:B------:R-:W-:Y:S01]  /*101e0*/  IMAD R76, R246, R78, R76 ;  /* 0x0000004ef64c7224 */ /* 0x000fe200078e024c */
[----:B------:R-:W-:Y:S01]  /*101f0*/  IABS R78, R92 ;  /* 0x0000005c004e7213 */ /* 0x000fe20000000000 */
[----:B------:R-:W-:Y:S01]  /*10200*/  IMAD.HI.U32 R84, R230, R79, RZ ;  /* 0x0000004fe6547227 */ /* 0x000fe200078e00ff */
[----:B------:R-:W-:-:S03]  /*10210*/  IABS R81, R85 ;  /* 0x0000005500517213 */ /* 0x000fc60000000000 */
[----:B-1----:R-:W-:Y:S01]  /*10220*/  IMAD.MOV.U32 R2, RZ, RZ, R77 ;  /* 0x000000ffff027224 */ /* 0x002fe200078e004d */
[----:B------:R-:W-:Y:S01]  /*10230*/  IADD3 R77, R244, 0x137, RZ ;  /* 0x00000137f44d7810 */ /* 0x000fe20007ffe0ff */
[----:B------:R-:W-:Y:S01]  /*10240*/  IMAD.HI.U32 R86, R230, R78, RZ ;  /* 0x0000004ee6567227 */ /* 0x000fe200078e00ff */
[----:B------:R-:W-:Y:S02]  /*10250*/  IADD3 R84, -R84, RZ, RZ ;  /* 0x000000ff54547210 */ /* 0x000fe40007ffe1ff */
[----:B------:R-:W-:Y:S01]  /*10260*/  @!P4 IADD3 R2, -R2, RZ, RZ ;  /* 0x000000ff0202c210 */ /* 0x000fe20007ffe1ff */
[----:B------:R-:W-:Y:S01]  /*10270*/  IMAD.HI.U32 R83, R230, R80, RZ ;  /* 0x00000050e6537227 */ /* 0x000fe200078e00ff */
[----:B------:R-:W-:Y:S02]  /*10280*/  ISETP.GT.U32.AND P4, PT, R246, R74, PT ;  /* 0x0000004af600720c */ /* 0x000fe40003f84070 */
[----:B------:R-:W-:Y:S01]  /*10290*/  ISETP.GE.AND P5, PT, R77, RZ, PT ;  /* 0x000000ff4d00720c */ /* 0x000fe20003fa6270 */
[----:B------:R1:W-:Y:S01]  /*102a0*/  STL [R1+0x374], R2 ;  /* 0x0003740201007387 */ /* 0x0003e20000100800 */
[----:B------:R-:W-:Y:S01]  /*102b0*/  IABS R77, R77 ;  /* 0x0000004d004d7213 */ /* 0x000fe20000000000 */
[----:B------:R-:W-:-:S02]  /*102c0*/  IMAD.MOV R86, RZ, RZ, -R86 ;  /* 0x000000ffff567224 */ /* 0x000fc400078e0a56 */
[----:B------:R-:W-:Y:S02]  /*102d0*/  IMAD.MOV R83, RZ, RZ, -R83 ;  /* 0x000000ffff537224 */ /* 0x000fe400078e0a53 */
[----:B------:R-:W-:Y:S01]  /*102e0*/  IMAD R78, R246, R86, R78 ;  /* 0x00000056f64e7224 */ /* 0x000fe200078e024e */
[----:B------:R-:W-:Y:S01]  /*102f0*/  IADD3 R86, R244, 0x13d, RZ ;  /* 0x0000013df4567810 */ /* 0x000fe20007ffe0ff */
[----:B------:R-:W-:Y:S02]  /*10300*/  IMAD R80, R246, R83, R80 ;  /* 0x00000053f6507224 */ /* 0x000fe400078e0250 */
[----:B------:R-:W-:Y:S01]  /*10310*/  @!P4 IMAD.IADD R74, R74, 0x1, -R246 ;  /* 0x000000014a4ac824 */ /* 0x000fe200078e0af6 */
[----:B------:R-:W-:Y:S01]  /*10320*/  IABS R83, R86 ;  /* 0x0000005600537213 */ /* 0x000fe20000000000 */
[----:B-1----:R-:W-:Y:S02]  /*10330*/  IMAD.MOV.U32 R2, RZ, RZ, R82 ;  /* 0x000000ffff027224 */ /* 0x002fe400078e0052 */
[----:B------:R-:W-:Y:S01]  /*10340*/  IMAD.HI.U32 R82, R230, R77, RZ ;  /* 0x0000004de6527227 */ /* 0x000fe200078e00ff */
[----:B------:R-:W-:-:S03]  /*10350*/  ISETP.GT.U32.AND P4, PT, R246, R74, PT ;  /* 0x0000004af600720c */ /* 0x000fc60003f84070 */
[----:B------:R-:W-:Y:S01]  /*10360*/  @!P6 IMAD.MOV R2, RZ, RZ, -R2 ;  /* 0x000000ffff02e224 */ /* 0x000fe200078e0a02 */
[C---:B------:R-:W-:Y:S01]  /*10370*/  ISETP.GT.U32.AND P6, PT, R246.reuse, R75, PT ;  /* 0x0000004bf600720c */ /* 0x040fe20003fc4070 */
[----:B------:R-:W-:Y:S02]  /*10380*/  IMAD.MOV R82, RZ, RZ, -R82 ;  /* 0x000000ffff527224 */ /* 0x000fe400078e0a52 */
[C---:B------:R-:W-:Y:S01]  /*10390*/  IMAD R79, R246.reuse, R84, R79 ;  /* 0x00000054f64f7224 */ /* 0x040fe200078e024f */
[----:B------:R-:W-:Y:S01]  /*103a0*/  IABS R84, R87 ;  /* 0x0000005700547213 */ /* 0x000fe20000000000 */
[----:B------:R-:W-:Y:S01]  /*103b0*/  IMAD R77, R246, R82, R77 ;  /* 0x00000052f64d7224 */ /* 0x000fe200078e024d */
[----:B------:R1:W-:Y:S01]  /*103c0*/  STL [R1+0x370], R2 ;  /* 0x0003700201007387 */ /* 0x0003e20000100800 */
[----:B------:R-:W-:-:S04]  /*103d0*/  IMAD.HI.U32 R82, R230, R81, RZ ;  /* 0x00000051e6527227 */ /* 0x000fc800078e00ff */
[--C-:B------:R-:W-:Y:S01]  /*103e0*/  @!P4 IMAD.IADD R74, R74, 0x1, -R246.reuse ;  /* 0x000000014a4ac824 */ /* 0x100fe200078e0af6 */
[----:B------:R-:W-:Y:S01]  /*103f0*/  ISETP.GT.U32.AND P4, PT, R246, R76, PT ;  /* 0x0000004cf600720c */ /* 0x000fe20003f84070 */
[----:B------:R-:W-:Y:S02]  /*10400*/  @!P6 IMAD.IADD R75, R75, 0x1, -R246 ;  /* 0x000000014b4be824 */ /* 0x000fe400078e0af6 */
[----:B------:R-:W-:Y:S01]  /*10410*/  IMAD.MOV R82, RZ, RZ, -R82 ;  /* 0x000000ffff527224 */ /* 0x000fe200078e0a52 */
[----:B------:R-:W-:Y:S01]  /*10420*/  @!P3 IADD3 R74, -R74, RZ, RZ ;  /* 0x000000ff4a4ab210 */ /* 0x000fe20007ffe1ff */
[----:B------:R-:W-:Y:S01]  /*10430*/  IMAD.HI.U32 R94, R230, R84, RZ ;  /* 0x00000054e65e7227 */ /* 0x000fe200078e00ff */
[C---:B------:R-:W-:Y:S02]  /*10440*/  ISETP.GT.U32.AND P6, PT, R246.reuse, R75, PT ;  /* 0x0000004bf600720c */ /* 0x040fe40003fc4070 */
[C---:B------:R-:W-:Y:S01]  /*10450*/  ISETP.GT.U32.AND P3, PT, R246.reuse, R78, PT ;  /* 0x0000004ef600720c */ /* 0x040fe20003f64070 */
[----:B------:R-:W-:Y:S01]  /*10460*/  IMAD R81, R246, R82, R81 ;  /* 0x00000052f6517224 */ /* 0x000fe200078e0251 */
[----:B------:R-:W-:Y:S01]  /*10470*/  IABS R82, R91 ;  /* 0x0000005b00527213 */ /* 0x000fe20000000000 */
[----:B------:R-:W-:Y:S01]  /*10480*/  IMAD.HI.U32 R93, R230, R83, RZ ;  /* 0x00000053e65d7227 */ /* 0x000fe200078e00ff */
[----:B------:R-:W-:-:S03]  /*10490*/  IADD3 R94, -R94, RZ, RZ ;  /* 0x000000ff5e5e7210 */ /* 0x000fc60007ffe1ff */
[----:B------:R-:W-:Y:S02]  /*104a0*/  @!P4 IMAD.IADD R76, R76, 0x1, -R246 ;  /* 0x000000014c4cc824 */ /* 0x000fe400078e0af6 */
[----:B------:R-:W-:-:S03]  /*104b0*/  IMAD.HI.U32 R88, R230, R82, RZ ;  /* 0x00000052e6587227 */ /* 0x000fc600078e00ff */
[C---:B------:R-:W-:Y:S01]  /*104c0*/  ISETP.GT.U32.AND P4, PT, R246.reuse, R76, PT ;  /* 0x0000004cf600720c */ /* 0x040fe20003f84070 */
[--C-:B------:R-:W-:Y:S01]  /*104d0*/  @!P6 IMAD.IADD R75, R75, 0x1, -R246.reuse ;  /* 0x000000014b4be824 */ /* 0x100fe200078e0af6 */
[----:B------:R-:W-:Y:S01]  /*104e0*/  ISETP.GT.U32.AND P6, PT, R246, R77, PT ;  /* 0x0000004df600720c */ /* 0x000fe20003fc4070 */
[----:B------:R-:W-:Y:S02]  /*104f0*/  @!P3 IMAD.IADD R78, R78, 0x1, -R246 ;  /* 0x000000014e4eb824 */ /* 0x000fe400078e0af6 */
[----:B------:R-:W-:Y:S01]  /*10500*/  @!P2 IMAD.MOV R75, RZ, RZ, -R75 ;  /* 0x000000ffff4ba224 */ /* 0x000fe200078e0a4b */
[C---:B------:R-:W-:Y:S01]  /*10510*/  ISETP.GT.U32.AND P2, PT, R246.reuse, R79, PT ;  /* 0x0000004ff600720c */ /* 0x040fe20003f44070 */
[----:B------:R-:W-:Y:S02]  /*10520*/  IMAD.MOV R88, RZ, RZ, -R88 ;  /* 0x000000ffff587224 */ /* 0x000fe400078e0a58 */
[----:B------:R-:W-:Y:S01]  /*10530*/  IMAD R84, R246, R94, R84 ;  /* 0x0000005ef6547224 */ /* 0x000fe200078e0254 */
[----:B------:R-:W-:Y:S01]  /*10540*/  IADD3 R94, R244, 0x144, RZ ;  /* 0x00000144f45e7810 */ /* 0x000fe20007ffe0ff */
[----:B------:R-:W-:Y:S01]  /*10550*/  IMAD R82, R246, R88, R82 ;  /* 0x00000058f6527224 */ /* 0x000fe200078e0252 */
[----:B------:R-:W-:Y:S01]  /*10560*/  IADD3 R88, R244, 0x13f, RZ ;  /* 0x0000013ff4587810 */ /* 0x000fe20007ffe0ff */
[--C-:B------:R-:W-:Y:S01]  /*10570*/  @!P4 IMAD.IADD R76, R76, 0x1, -R246.reuse ;  /* 0x000000014c4cc824 */ /* 0x100fe200078e0af6 */
[C---:B------:R-:W-:Y:S01]  /*10580*/  ISETP.GT.U32.AND P4, PT, R246.reuse, R80, PT ;  /* 0x00000050f600720c */ /* 0x040fe20003f84070 */
[----:B------:R-:W-:Y:S01]  /*10590*/  @!P6 IMAD.IADD R77, R77, 0x1, -R246 ;  /* 0x000000014d4de824 */ /* 0x000fe200078e0af6 */
[----:B------:R-:W-:Y:S01]  /*105a0*/  ISETP.GT.U32.AND P6, PT, R246, R81, PT ;  /* 0x00000051f600720c */ /* 0x000fe20003fc4070 */
[----:B------:R-:W-:-:S02]  /*105b0*/  IMAD.MOV R93, RZ, RZ, -R93 ;  /* 0x000000ffff5d7224 */ /* 0x000fc400078e0a5d */
[----:B------:R-:W-:Y:S01]  /*105c0*/  @!P2 IMAD.IADD R79, R79, 0x1, -R246 ;  /* 0x000000014f4fa824 */ /* 0x000fe200078e0af6 */
[C---:B------:R-:W-:Y:S01]  /*105d0*/  ISETP.GT.U32.AND P3, PT, R246.reuse, R77, PT ;  /* 0x0000004df600720c */ /* 0x040fe20003f64070 */
[----:B------:R-:W-:Y:S01]  /*105e0*/  @!P0 IMAD.MOV R76, RZ, RZ, -R76 ;  /* 0x000000ffff4c8224 */ /* 0x000fe200078e0a4c */
[C---:B------:R-:W-:Y:S01]  /*105f0*/  ISETP.GT.U32.AND P2, PT, R246.reuse, R78, PT ;  /* 0x0000004ef600720c */ /* 0x040fe20003f44070 */
[----:B------:R-:W-:Y:S01]  /*10600*/  IMAD R83, R246, R93, R83 ;  /* 0x0000005df6537224 */ /* 0x000fe200078e0253 */
[----:B------:R-:W-:-:S03]  /*10610*/  IABS R93, R88 ;  /* 0x00000058005d7213 */ /* 0x000fc60000000000 */
[--C-:B------:R-:W-:Y:S01]  /*10620*/  @!P4 IMAD.IADD R80, R80, 0x1, -R246.reuse ;  /* 0x000000015050c824 */ /* 0x100fe200078e0af6 */
[----:B------:R-:W-:Y:S01]  /*10630*/  ISETP.GT.U32.AND P4, PT, R246, R79, PT ;  /* 0x0000004ff600720c */ /* 0x000fe20003f84070 */
[----:B------:R-:W-:-:S03]  /*10640*/  @!P6 IMAD.IADD R81, R81, 0x1, -R246 ;  /* 0x000000015151e824 */ /* 0x000fc600078e0af6 */
[C---:B------:R-:W-:Y:S01]  /*10650*/  ISETP.GT.U32.AND P6, PT, R246.reuse, R80, PT ;  /* 0x00000050f600720c */ /* 0x040fe20003fc4070 */
[--C-:B------:R-:W-:Y:S01]  /*10660*/  @!P3 IMAD.IADD R77, R77, 0x1, -R246.reuse ;  /* 0x000000014d4db824 */ /* 0x100fe200078e0af6 */
[----:B------:R-:W-:Y:S01]  /*10670*/  ISETP.GT.U32.AND P3, PT, R246, R82, PT ;  /* 0x00000052f600720c */ /* 0x000fe20003f64070 */
[----:B------:R-:W-:Y:S01]  /*10680*/  @!P2 IMAD.IADD R78, R78, 0x1, -R246 ;  /* 0x000000014e4ea824 */ /* 0x000fe200078e0af6 */
[C---:B------:R-:W-:Y:S02]  /*10690*/  ISETP.GT.U32.AND P0, PT, R246.reuse, R81, PT ;  /* 0x00000051f600720c */ /* 0x040fe40003f04070 */
[----:B------:R-:W-:Y:S02]  /*106a0*/  ISETP.GT.U32.AND P2, PT, R246, R83, PT ;  /* 0x00000053f600720c */ /* 0x000fe40003f44070 */
[----:B------:R-:W-:Y:S02]  /*106b0*/  @!P5 IADD3 R77, -R77, RZ, RZ ;  /* 0x000000ff4d4dd210 */ /* 0x000fe40007ffe1ff */
[----:B------:R-:W-:-:S02]  /*106c0*/  @!P4 IADD3 R79, R79, -R246, RZ ;  /* 0x800000f64f4fc210 */ /* 0x000fc40007ffe0ff */
[----:B------:R-:W-:Y:S01]  /*106d0*/  ISETP.GE.AND P4, PT, R92, RZ, PT ;  /* 0x000000ff5c00720c */ /* 0x000fe20003f86270 */
[--C-:B------:R-:W-:Y:S01]  /*106e0*/  @!P6 IMAD.IADD R80, R80, 0x1, -R246.reuse ;  /* 0x000000015050e824 */ /* 0x100fe200078e0af6 */
[----:B------:R-:W-:Y:S01]  /*106f0*/  ISETP.GT.U32.AND P6, PT, R246, R84, PT ;  /* 0x00000054f600720c */ /* 0x000fe20003fc4070 */
[--C-:B------:R-:W-:Y:S01]  /*10700*/  @!P3 IMAD.IADD R82, R82, 0x1, -R246.reuse ;  /* 0x000000015252b824 */ /* 0x100fe200078e0af6 */
[----:B------:R-:W-:Y:S01]  /*10710*/  ISETP.GE.AND P3, PT, R90, RZ, PT ;  /* 0x000000ff5a00720c */ /* 0x000fe20003f66270 */
[----:B------:R-:W-:Y:S01]  /*10720*/  @!P0 IMAD.IADD R81, R81, 0x1, -R246 ;  /* 0x0000000151518824 */ /* 0x000fe200078e0af6 */
[----:B------:R-:W-:Y:S01]  /*10730*/  ISETP.GE.AND P0, PT, R89, RZ, PT ;  /* 0x000000ff5900720c */ /* 0x000fe20003f06270 */
[----:B------:R-:W-:Y:S01]  /*10740*/  IMAD.HI.U32 R92, R230, R93, RZ ;  /* 0x0000005de65c7227 */ /* 0x000fe200078e00ff */
[----:B------:R-:W-:-:S03]  /*10750*/  IADD3 R89, R244, 0x140, RZ ;  /* 0x00000140f4597810 */ /* 0x000fc60007ffe0ff */
[----:B------:R-:W-:Y:S01]  /*10760*/  IMAD.MOV R92, RZ, RZ, -R92 ;  /* 0x000000ffff5c7224 */ /* 0x000fe200078e0a5c */
[----:B------:R-:W-:Y:S01]  /*10770*/  IABS R90, R89 ;  /* 0x00000059005a7213 */ /* 0x000fe20000000000 */
[--C-:B------:R-:W-:Y:S01]  /*10780*/  @!P2 IMAD.IADD R83, R83, 0x1, -R246.reuse ;  /* 0x000000015353a824 */ /* 0x100fe200078e0af6 */
[----:B------:R-:W-:Y:S01]  /*10790*/  ISETP.GE.AND P2, PT, R85, RZ, PT ;  /* 0x000000ff5500720c */ /* 0x000fe20003f46270 */
[----:B------:R-:W-:Y:S01]  /*107a0*/  @!P6 IMAD.IADD R84, R84, 0x1, -R246 ;  /* 0x000000015454e824 */ /* 0x000fe200078e0af6 */
[C---:B------:R-:W-:Y:S01]  /*107b0*/  ISETP.GT.U32.AND P6, PT, R246.reuse, R82, PT ;  /* 0x00000052f600720c */ /* 0x040fe20003fc4070 */
[C---:B------:R-:W-:Y:S02]  /*107c0*/  IMAD R85, R246.reuse, R92, R93 ;  /* 0x0000005cf6557224 */ /* 0x040fe400078e025d */
[----:B------:R-:W-:Y:S01]  /*107d0*/  @!P0 IMAD.MOV R79, RZ, RZ, -R79 ;  /* 0x000000ffff4f8224 */ /* 0x000fe200078e0a4f */
[----:B------:R-:W-:Y:S01]  /*107e0*/  ISETP.GT.U32.AND P5, PT, R246, R84, PT ;  /* 0x00000054f600720c */ /* 0x000fe20003fa4070 */
[----:B------:R-:W-:Y:S01]  /*107f0*/  @!P3 IMAD.MOV R80, RZ, RZ, -R80 ;  /* 0x000000ffff50b224 */ /* 0x000fe200078e0a50 */
[----:B------:R-:W-:Y:S01]  /*10800*/  ISETP.GE.AND P0, PT, R91, RZ, PT ;  /* 0x000000ff5b00720c */ /* 0x000fe20003f06270 */
[----:B------:R-:W-:Y:S01]  /*10810*/  IMAD.HI.U32 R91, R230, R90, RZ ;  /* 0x0000005ae65b7227 */ /* 0x000fe200078e00ff */
[----:B------:R-:W-:-:S03]  /*10820*/  ISETP.GT.U32.AND P3, PT, R246, R85, PT ;  /* 0x00000055f600720c */ /* 0x000fc60003f64070 */
[----:B------:R-:W-:Y:S02]  /*10830*/  IMAD.MOV R91, RZ, RZ, -R91 ;  /* 0x000000ffff5b7224 */ /* 0x000fe400078e0a5b */
[----:B------:R-:W-:Y:S01]  /*10840*/  @!P6 IMAD.IADD R82, R82, 0x1, -R246 ;  /* 0x000000015252e824 */ /* 0x000fe200078e0af6 */
[----:B------:R-:W-:Y:S01]  /*10850*/  ISETP.GE.AND P6, PT, R87, RZ, PT ;  /* 0x000000ff5700720c */ /* 0x000fe20003fc6270 */
[----:B------:R-:W-:Y:S01]  /*10860*/  @!P4 IMAD.MOV R78, RZ, RZ, -R78 ;  /* 0x000000ffff4ec224 */ /* 0x000fe200078e0a4e */
[----:B------:R-:W-:Y:S01]  /*10870*/  ISETP.GT.U32.AND P4, PT, R246, R83, PT ;  /* 0x00000053f600720c */ /* 0x000fe20003f84070 */
[----:B------:R-:W-:Y:S01]  /*10880*/  @!P2 IMAD.MOV R81, RZ, RZ, -R81 ;  /* 0x000000ffff51a224 */ /* 0x000fe200078e0a51 */
[----:B------:R-:W-:Y:S01]  /*10890*/  ISETP.GE.AND P2, PT, R86, RZ, PT ;  /* 0x000000ff5600720c */ /* 0x000fe20003f46270 */
[----:B------:R-:W-:Y:S01]  /*108a0*/  @!P5 IMAD.IADD R84, R84, 0x1, -R246 ;  /* 0x000000015454d824 */ /* 0x000fe200078e0af6 */
[----:B------:R-:W-:Y:S01]  /*108b0*/  IADD3 R87, R244, 0x141, RZ ;  /* 0x00000141f4577810 */ /* 0x000fe20007ffe0ff */
[----:B------:R-:W-:Y:S01]  /*108c0*/  IMAD R86, R246, R91, R90 ;  /* 0x0000005bf6567224 */ /* 0x000fe200078e025a */
[----:B------:R-:W-:Y:S01]  /*108d0*/  ISETP.GE.AND P5, PT, R89, RZ, PT ;  /* 0x000000ff5900720c */ /* 0x000fe20003fa6270 */
[----:B------:R-:W-:Y:S01]  /*108e0*/  @!P3 IMAD.IADD R85, R85, 0x1, -R246 ;  /* 0x000000015555b824 */ /* 0x000fe200078e0af6 */
[----:B------:R-:W-:Y:S01]  /*108f0*/  IADD3 R89, R244, 0x143, RZ ;  /* 0x00000143f4597810 */ /* 0x000fe20007ffe0ff */
[----:B------:R-:W-:Y:S01]  /*10900*/  @!P0 IMAD.MOV R82, RZ, RZ, -R82 ;  /* 0x000000ffff528224 */ /* 0x000fe200078e0a52 */
[----:B------:R-:W-:Y:S01]  /*10910*/  ISETP.GE.AND P0, PT, R87, RZ, PT ;  /* 0x000000ff5700720c */ /* 0x000fe20003f06270 */
[----:B------:R-:W-:Y:S01]  /*10920*/  @!P6 IMAD.MOV R84, RZ, RZ, -R84 ;  /* 0x000000ffff54e224 */ /* 0x000fe200078e0a54 */
[----:B------:R-:W-:-:S02]  /*10930*/  ISETP.GT.U32.AND P6, PT, R246, R86, PT ;  /* 0x00000056f600720c */ /* 0x000fc40003fc4070 */
[----:B------:R-:W-:Y:S02]  /*10940*/  IABS R87, R87 ;  /* 0x0000005700577213 */ /* 0x000fe40000000000 */
[----:B------:R-:W-:Y:S02]  /*10950*/  ISETP.GT.U32.AND P3, PT, R246, R85, PT ;  /* 0x00000055f600720c */ /* 0x000fe40003f64070 */
[----:B------:R-:W-:Y:S01]  /*10960*/  @!P4 IADD3 R83, R83, -R246, RZ ;  /* 0x800000f65353c210 */ /* 0x000fe20007ffe0ff */
[----:B------:R-:W-:Y:S01]  /*10970*/  IMAD.HI.U32 R92, R230, R87, RZ ;  /* 0x00000057e65c7227 */ /* 0x000fe200078e00ff */
[----:B------:R-:W-:Y:S02]  /*10980*/  ISETP.GE.AND P4, PT, R88, RZ, PT ;  /* 0x000000ff5800720c */ /* 0x000fe40003f86270 */
[----:B------:R-:W-:Y:S01]  /*10990*/  IADD3 R88, R244, 0x142, RZ ;  /* 0x00000142f4587810 */ /* 0x000fe20007ffe0ff */
[----:B------:R-:W-:Y:S01]  /*109a0*/  @!P2 IMAD.MOV R83, RZ, RZ, -R83 ;  /* 0x000000ffff53a224 */ /* 0x000fe200078e0a53 */
[----:B------:R-:W-:Y:S01]  /*109b0*/  IADD3 R92, -R92, RZ, RZ ;  /* 0x000000ff5c5c7210 */ /* 0x000fe20007ffe1ff */
[----:B------:R-:W-:Y:S01]  /*109c0*/  @!P6 IMAD.IADD R86, R86, 0x1, -R246 ;  /* 0x000000015656e824 */ /* 0x000fe200078e0af6 */
[----:B------:R-:W-:-:S02]  /*109d0*/  ISETP.GE.AND P2, PT, R88, RZ, PT ;  /* 0x000000ff5800720c */ /* 0x000fc40003f46270 */
[----:B------:R-:W-:Y:S01]  /*109e0*/  IABS R88, R88 ;  /* 0x0000005800587213 */ /* 0x000fe20000000000 */
[----:B------:R-:W-:Y:S01]  /*109f0*/  @!P3 IMAD.IADD R85, R85, 0x1, -R246 ;  /* 0x000000015555b824 */ /* 0x000fe200078e0af6 */
[C---:B------:R-:W-:Y:S01]  /*10a00*/  ISETP.GT.U32.AND P6, PT, R246.reuse, R86, PT ;  /* 0x00000056f600720c */ /* 0x040fe20003fc4070 */
[----:B------:R-:W-:Y:S01]  /*10a10*/  IMAD R87, R246, R92, R87 ;  /* 0x0000005cf6577224 */ /* 0x000fe200078e0257 */
[----:B------:R-:W-:Y:S01]  /*10a20*/  ISETP.GE.AND P3, PT, R89, RZ, PT ;  /* 0x000000ff5900720c */ /* 0x000fe20003f66270 */
[----:B------:R-:W-:Y:S01]  /*10a30*/  IMAD.HI.U32 R96, R230, R88, RZ ;  /* 0x00000058e6607227 */ /* 0x000fe200078e00ff */
[----:B------:R-:W-:Y:S02]  /*10a40*/  IABS R89, R89 ;  /* 0x0000005900597213 */ /* 0x000fe40000000000 */
[----:B------:R-:W-:Y:S01]  /*10a50*/  IABS R91, R98 ;  /* 0x00000062005b7213 */ /* 0x000fe20000000000 */
[----:B------:R-:W-:Y:S01]  /*10a60*/  IMAD.MOV R96, RZ, RZ, -R96 ;  /* 0x000000ffff607224 */ /* 0x000fe200078e0a60 */
[----:B------:R-:W-:Y:S01]  /*10a70*/  IABS R90, R94 ;  /* 0x0000005e005a7213 */ /* 0x000fe20000000000 */
[----:B------:R-:W-:Y:S01]  /*10a80*/  @!P4 IMAD.MOV R85, RZ, RZ, -R85 ;  /* 0x000000ffff55c224 */ /* 0x000fe200078e0a55 */
[----:B------:R-:W-:Y:S01]  /*10a90*/  ISETP.GT.U32.AND P4, PT, R246, R87, PT ;  /* 0x00000057f600720c */ /* 0x000fe20003f84070 */
[----:B------:R-:W-:-:S02]  /*10aa0*/  IMAD.HI.U32 R95, R230, R89, RZ ;  /* 0x00000059e65f7227 */ /* 0x000fc400078e00ff */
[----:B------:R-:W-:Y:S02]  /*10ab0*/  @!P6 IADD3 R86, R86, -R246, RZ ;  /* 0x800000f65656e210 */ /* 0x000fe40007ffe0ff */
[----:B------:R-:W-:Y:S01]  /*10ac0*/  IMAD R88, R246, R96, R88 ;  /* 0x00000060f6587224 */ /* 0x000fe200078e0258 */
[----:B------:R-:W-:Y:S01]  /*10ad0*/  IABS R96, R99 ;  /* 0x0000006300607213 */ /* 0x000fe20000000000 */
[----:B------:R-:W-:Y:S02]  /*10ae0*/  IMAD.MOV R95, RZ, RZ, -R95 ;  /* 0x000000ffff5f7224 */ /* 0x000fe400078e0a5f */
[----:B------:R-:W-:Y:S01]  /*10af0*/  IMAD.HI.U32 R92, R230, R91, RZ ;  /* 0x0000005be65c7227 */ /* 0x000fe200078e00ff */
[----:B------:R-:W-:-:S03]  /*10b00*/  ISETP.GT.U32.AND P6, PT, R246, R88, PT ;  /* 0x00000058f600720c */ /* 0x000fc60003fc4070 */
[----:B------:R-:W-:Y:S01]  /*10b10*/  IMAD R89, R246, R95, R89 ;  /* 0x0000005ff6597224 */ /* 0x000fe200078e0259 */
[----:B------:R-:W-:Y:S01]  /*10b20*/  IABS R95, R102 ;  /* 0x00000066005f7213 */ /* 0x000fe20000000000 */
[----:B------:R-:W-:Y:S02]  /*10b30*/  @!P4 IMAD.IADD R87, R87, 0x1, -R246 ;  /* 0x000000015757c824 */ /* 0x000fe400078e0af6 */
[----:B------:R-:W-:Y:S01]  /*10b40*/  IMAD.HI.U32 R93, R230, R90, RZ ;  /* 0x0000005ae65d7227 */ /* 0x000fe200078e00ff */
[----:B------:R-:W-:-:S03]  /*10b50*/  ISETP.GT.U32.AND P4, PT, R246, R89, PT ;  /* 0x00000059f600720c */ /* 0x000fc60003f84070 */
[----:B------:R-:W-:Y:S02]  /*10b60*/  IMAD.MOV R92, RZ, RZ, -R92 ;  /* 0x000000ffff5c7224 */ /* 0x000fe400078e0a5c */
[----:B------:R-:W-:Y:S01]  /*10b70*/  @!P6 IMAD.IADD R88, R88, 0x1, -R246 ;  /* 0x000000015858e824 */ /* 0x000fe200078e0af6 */
[C---:B------:R-:W-:Y:S01]  /*10b80*/  ISETP.GT.U32.AND P6, PT, R246.reuse, R87, PT ;  /* 0x00000057f600720c */ /* 0x040fe20003fc4070 */
[----:B------:R-:W-:Y:S02]  /*10b90*/  IMAD.MOV R93, RZ, RZ, -R93 ;  /* 0x000000ffff5d7224 */ /* 0x000fe400078e0a5d */
[C---:B------:R-:W-:Y:S01]  /*10ba0*/  IMAD R91, R246.reuse, R92, R91 ;  /* 0x0000005cf65b7224 */ /* 0x040fe200078e025b */
[----:B------:R-:W-:Y:S01]  /*10bb0*/  IABS R92, R97 ;  /* 0x00000061005c7213 */ /* 0x000fe20000000000 */
[----:B------:R-:W-:Y:S01]  /*10bc0*/  @!P5 IMAD.MOV R86, RZ, RZ, -R86 ;  /* 0x000000ffff56d224 */ /* 0x000fe200078e0a56 */
[----:B------:R-:W-:Y:S01]  /*10bd0*/  ISETP.GT.U32.AND P5, PT, R246, R88, PT ;  /* 0x00000058f600720c */ /* 0x000fe20003fa4070 */
[----:B------:R-:W-:-:S02]  /*10be0*/  @!P4 IMAD.IADD R89, R89, 0x1, -R246 ;  /* 0x000000015959c824 */ /* 0x000fc400078e0af6 */
[----:B------:R-:W-:Y:S01]  /*10bf0*/  IMAD R90, R246, R93, R90 ;  /* 0x0000005df65a7224 */ /* 0x000fe200078e025a */
[----:B------:R-:W-:Y:S01]  /*10c00*/  IABS R93, R101 ;  /* 0x00000065005d7213 */ /* 0x000fe20000000000 */
[----:B------:R-:W-:Y:S01]  /*10c10*/  IMAD.HI.U32 R103, R230, R92, RZ ;  /* 0x0000005ce6677227 */ /* 0x000fe200078e00ff */
[----:B------:R-:W-:Y:S02]  /*10c20*/  ISETP.GT.U32.AND P4, PT, R246, R89, PT ;  /* 0x00000059f600720c */ /* 0x000fe40003f84070 */
[----:B------:R-:W-:Y:S01]  /*10c30*/  @!P6 IADD3 R87, R87, -R246, RZ ;  /* 0x800000f65757e210 */ /* 0x000fe20007ffe0ff */
[----:B------:R-:W-:Y:S01]  /*10c40*/  IMAD.HI.U32 R100, R230, R93, RZ ;  /* 0x0000005de6647227 */ /* 0x000fe200078e00ff */
[----:B------:R-:W-:-:S03]  /*10c50*/  ISETP.GT.U32.AND P6, PT, R246, R90, PT ;  /* 0x0000005af600720c */ /* 0x000fc60003fc4070 */
[----:B------:R-:W-:Y:S02]  /*10c60*/  IMAD.MOV R103, RZ, RZ, -R103 ;  /* 0x000000ffff677224 */ /* 0x000fe400078e0a67 */
[----:B------:R-:W-:Y:S02]  /*10c70*/  IMAD.MOV R100, RZ, RZ, -R100 ;  /* 0x000000ffff647224 */ /* 0x000fe400078e0a64 */
[----:B------:R-:W-:Y:S02]  /*10c80*/  IMAD R92, R246, R103, R92 ;  /* 0x00000067f65c7224 */ /* 0x000fe400078e025c */
[--C-:B------:R-:W-:Y:S01]  /*10c90*/  @!P5 IMAD.IADD R88, R88, 0x1, -R246.reuse ;  /* 0x000000015858d824 */ /* 0x100fe200078e0af6 */
[C---:B------:R-:W-:Y:S01]  /*10ca0*/  ISETP.GT.U32.AND P5, PT, R246.reuse, R91, PT ;  /* 0x0000005bf600720c */ /* 0x040fe20003fa4070 */
[C---:B------:R-:W-:Y:S02]  /*10cb0*/  IMAD R93, R246.reuse, R100, R93 ;  /* 0x00000064f65d7224 */ /* 0x040fe400078e025d */
[--C-:B------:R-:W-:Y:S01]  /*10cc0*/  @!P4 IMAD.IADD R89, R89, 0x1, -R246.reuse ;  /* 0x000000015959c824 */ /* 0x100fe200078e0af6 */
[----:B------:R-:W-:Y:S01]  /*10cd0*/  ISETP.GT.U32.AND P4, PT, R246, R92, PT ;  /* 0x0000005cf600720c */ /* 0x000fe20003f84070 */
[----:B------:R-:W-:Y:S01]  /*10ce0*/  @!P6 IMAD.IADD R90, R90, 0x1, -R246 ;  /* 0x000000015a5ae824 */ /* 0x000fe200078e0af6 */
[----:B------:R-:W-:Y:S01]  /*10cf0*/  ISETP.GT.U32.AND P6, PT, R246, R93, PT ;  /* 0x0000005df600720c */ /* 0x000fe20003fc4070 */
[----:B------:R-:W-:-:S04]  /*10d00*/  IMAD.HI.U32 R103, R230, R95, RZ ;  /* 0x0000005fe6677227 */ /* 0x000fc800078e00ff */
[----:B------:R-:W-:Y:S02]  /*10d10*/  @!P3 IMAD.MOV R89, RZ, RZ, -R89 ;  /* 0x000000ffff59b224 */ /* 0x000fe400078e0a59 */
[----:B------:R-:W-:Y:S01]  /*10d20*/  @!P5 IADD3 R91, R91, -R246, RZ ;  /* 0x800000f65b5bd210 */ /* 0x000fe20007ffe0ff */
[----:B------:R-:W-:Y:S01]  /*10d30*/  IMAD.MOV R103, RZ, RZ, -R103 ;  /* 0x000000ffff677224 */ /* 0x000fe200078e0a67 */
[----:B------:R-:W-:Y:S01]  /*10d40*/  ISETP.GE.AND P5, PT, R94, RZ, PT ;  /* 0x000000ff5e00720c */ /* 0x000fe20003fa6270 */
[----:B------:R-:W-:Y:S02]  /*10d50*/  IMAD R94, R246, R106, R105 ;  /* 0x0000006af65e7224 */ /* 0x000fe400078e0269 */
[--C-:B------:R-:W-:Y:S01]  /*10d60*/  @!P4 IMAD.IADD R92, R92, 0x1, -R246.reuse ;  /* 0x000000015c5cc824 */ /* 0x100fe200078e0af6 */
[C---:B------:R-:W-:Y:S01]  /*10d70*/  ISETP.GT.U32.AND P4, PT, R246.reuse, R90, PT ;  /* 0x0000005af600720c */ /* 0x040fe20003f84070 */
[----:B------:R-:W-:Y:S01]  /*10d80*/  @!P6 IMAD.IADD R93, R93, 0x1, -R246 ;  /* 0x000000015d5de824 */ /* 0x000fe200078e0af6 */
[----:B------:R-:W-:Y:S01]  /*10d90*/  ISETP.GT.U32.AND P3, PT, R246, R94, PT ;  /* 0x0000005ef600720c */ /* 0x000fe20003f64070 */
[----:B------:R-:W-:Y:S01]  /*10da0*/  IMAD.HI.U32 R100, R230, R96, RZ ;  /* 0x00000060e6647227 */ /* 0x000fe200078e00ff */
[----:B------:R-:W-:-:S03]  /*10db0*/  ISETP.GT.U32.AND P6, PT, R246, R92, PT ;  /* 0x0000005cf600720c */ /* 0x000fc60003fc4070 */
[----:B------:R-:W-:Y:S01]  /*10dc0*/  @!P0 IMAD.MOV R87, RZ, RZ, -R87 ;  /* 0x000000ffff578224 */ /* 0x000fe200078e0a57 */
[C---:B------:R-:W-:Y:S01]  /*10dd0*/  ISETP.GT.U32.AND P0, PT, R246.reuse, R91, PT ;  /* 0x0000005bf600720c */ /* 0x040fe20003f04070 */
[----:B------:R-:W-:Y:S01]  /*10de0*/  @!P2 IMAD.MOV R88, RZ, RZ, -R88 ;  /* 0x000000ffff58a224 */ /* 0x000fe200078e0a58 */
[C---:B------:R-:W-:Y:S01]  /*10df0*/  ISETP.GT.U32.AND P2, PT, R246.reuse, R93, PT ;  /* 0x0000005df600720c */ /* 0x040fe20003f44070 */
[----:B------:R-:W-:Y:S01]  /*10e00*/  IMAD R95, R246, R103, R95 ;  /* 0x00000067f65f7224 */ /* 0x000fe200078e025f */
[----:B------:R-:W-:Y:S01]  /*10e10*/  IADD3 R103, R244, 0x14b, RZ ;  /* 0x0000014bf4677810 */ /* 0x000fe20007ffe0ff */
[----:B------:R-:W-:Y:S02]  /*10e20*/  IMAD.MOV R100, RZ, RZ, -R100 ;  /* 0x000000ffff647224 */ /* 0x000fe400078e0a64 */
[----:B------:R-:W-:Y:S01]  /*10e30*/  @!P4 IMAD.IADD R90, R90, 0x1, -R246 ;  /* 0x000000015a5ac824 */ /* 0x000fe200078e0af6 */
[----:B------:R-:W-:Y:S01]  /*10e40*/  IABS R105, R103 ;  /* 0x0000006700697213 */ /* 0x000fe20000000000 */
[C---:B------:R-:W-:Y:S01]  /*10e50*/  IMAD R96, R246.reuse, R100, R96 ;  /* 0x00000064f6607224 */ /* 0x040fe200078e0260 */
[----:B------:R-:W-:Y:S01]  /*10e60*/  ISETP.GT.U32.AND P4, PT, R246, R95, PT ;  /* 0x0000005ff600720c */ /* 0x000fe20003f84070 */
[--C-:B------:R-:W-:Y:S01]  /*10e70*/  @!P3 IMAD.IADD R94, R94, 0x1, -R246.reuse ;  /* 0x000000015e5eb824 */ /* 0x100fe200078e0af6 */
[----:B------:R-:W-:Y:S01]  /*10e80*/  ISETP.GE.AND P3, PT, R101, RZ, PT ;  /* 0x000000ff6500720c */ /* 0x000fe20003f66270 */
[----:B------:R-:W-:Y:S01]  /*10e90*/  @!P6 IMAD.IADD R92, R92, 0x1, -R246 ;  /* 0x000000015c5ce824 */ /* 0x000fe200078e0af6 */
[----:B------:R-:W-:Y:S01]  /*10ea0*/  ISETP.GT.U32.AND P6, PT, R246, R96, PT ;  /* 0x00000060f600720c */ /* 0x000fe20003fc4070 */
[----:B------:R-:W-:Y:S01]  /*10eb0*/  IMAD.HI.U32 R106, R230, R105, RZ ;  /* 0x00000069e66a7227 */ /* 0x000fe200078e00ff */
[----:B------:R-:W-:-:S02]  /*10ec0*/  @!P0 IADD3 R91, R91, -R246, RZ ;  /* 0x800000f65b5b8210 */ /* 0x000fc40007ffe0ff */
[----:B------:R-:W-:Y:S01]  /*10ed0*/  ISETP.GE.AND P0, PT, R98, RZ, PT ;  /* 0x000000ff6200720c */ /* 0x000fe20003f06270 */
[----:B------:R-:W-:Y:S01]  /*10ee0*/  @!P2 IMAD.IADD R93, R93, 0x1, -R246 ;  /* 0x000000015d5da824 */ /* 0x000fe200078e0af6 */
[----:B------:R-:W-:Y:S01]  /*10ef0*/  ISETP.GE.AND P2, PT, R97, RZ, PT ;  /* 0x000000ff6100720c */ /* 0x000fe20003f46270 */
[----:B------:R-:W-:Y:S01]  /*10f00*/  IMAD.MOV R106, RZ, RZ, -R106 ;  /* 0x000000ffff6a7224 */ /* 0x000fe200078e0a6a */
[----:B------:R-:W-:Y:S01]  /*10f10*/  IADD3 R100, R244, 0x14c, RZ ;  /* 0x0000014cf4647810 */ /* 0x000fe20007ffe0ff */
[----:B------:R-:W-:Y:S01]  /*10f20*/  @!P4 IMAD.IADD R95, R95, 0x1, -R246 ;  /* 0x000000015f5fc824 */ /* 0x000fe200078e0af6 */
[----:B------:R-:W-:Y:S01]  /*10f30*/  ISETP.GE.AND P4, PT, R104, RZ, PT ;  /* 0x000000ff6800720c */ /* 0x000fe20003f86270 */
[----:B------:R-:W-:Y:S01]  /*10f40*/  IMAD R97, R246, R106, R105 ;  /* 0x0000006af6617224 */ /* 0x000fe200078e0269 */
[----:B------:R-:W-:Y:S01]  /*10f50*/  IABS R98, R100 ;  /* 0x0000006400627213 */ /* 0x000fe20000000000 */
[----:B------:R-:W-:Y:S01]  /*10f60*/  @!P5 IMAD.MOV R90, RZ, RZ, -R90 ;  /* 0x000000ffff5ad224 */ /* 0x000fe200078e0a5a */
[----:B------:R-:W-:Y:S01]  /*10f70*/  @!P6 IADD3 R96, R96, -R246, RZ ;  /* 0x800000f66060e210 */ /* 0x000fe20007ffe0ff */
[----:B------:R-:W-:Y:S01]  /*10f80*/  @!P3 IMAD.MOV R93, RZ, RZ, -R93 ;  /* 0x000000ffff5db224 */ /* 0x000fe200078e0a5d */
[C---:B------:R-:W-:Y:S01]  /*10f90*/  ISETP.GT.U32.AND P5, PT, R246.reuse, R94, PT ;  /* 0x0000005ef600720c */ /* 0x040fe20003fa4070 */
[----:B------:R-:W-:Y:S01]  /*10fa0*/  @!P0 IMAD.MOV R91, RZ, RZ, -R91 ;  /* 0x000000ffff5b8224 */ /* 0x000fe200078e0a5b */
[----:B------:R-:W-:Y:S01]  /*10fb0*/  ISETP.GT.U32.AND P3, PT, R246, R97, PT ;  /* 0x00000061f600720c */ /* 0x000fe20003f64070 */
[----:B------:R-:W-:Y:S01]  /*10fc0*/  IMAD.HI.U32 R101, R230, R98, RZ ;  /* 0x00000062e6657227 */ /* 0x000fe200078e00ff */
[----:B------:R-:W-:-:S02]  /*10fd0*/  ISETP.GT.U32.AND P6, PT, R246, R95, PT ;  /* 0x0000005ff600720c */ /* 0x000fc40003fc4070 */
[----:B------:R-:W-:Y:S01]  /*10fe0*/  ISETP.GT.U32.AND P0, PT, R246, R96, PT ;  /* 0x00000060f600720c */ /* 0x000fe20003f04070 */
[----:B------:R-:W-:Y:S01]  /*10ff0*/  @!P2 IMAD.MOV R92, RZ, RZ, -R92 ;  /* 0x000000ffff5ca224 */ /* 0x000fe200078e0a5c */
[----:B------:R-:W-:Y:S01]  /*11000*/  ISETP.GE.AND P2, PT, R102, RZ, PT ;  /* 0x000000ff6600720c */ /* 0x000fe20003f46270 */
[----:B------:R-:W-:Y:S01]  /*11010*/  IMAD.MOV R101, RZ, RZ, -R101 ;  /* 0x000000ffff657224 */ /* 0x000fe200078e0a65 */
[C---:B------:R-:W-:Y:S02]  /*11020*/  IADD3 R102, R244.reuse, 0x14d, RZ ;  /* 0x0000014df4667810 */ /* 0x040fe40007ffe0ff */
[----:B------:R-:W-:Y:S01]  /*11030*/  IADD3 R105, R244, 0x14f, RZ ;  /* 0x0000014ff4697810 */ /* 0x000fe20007ffe0ff */
[----:B------:R-:W-:Y:S01]  /*11040*/  IMAD R98, R246, R101, R98 ;  /* 0x00000065f6627224 */ /* 0x000fe200078e0262 */
[----:B------:R-:W-:Y:S01]  /*11050*/  IABS R104, R102 ;  /* 0x0000006600687213 */ /* 0x000fe20000000000 */
[--C-:B------:R-:W-:Y:S01]  /*11060*/  @!P5 IMAD.IADD R94, R94, 0x1, -R246.reuse ;  /* 0x000000015e5ed824 */ /* 0x100fe200078e0af6 */
[----:B------:R-:W-:Y:S01]  /*11070*/  ISETP.GE.AND P5, PT, R99, RZ, PT ;  /* 0x000000ff6300720c */ /* 0x000fe20003fa6270 */
[----:B------:R-:W-:Y:S01]  /*11080*/  @!P3 IMAD.IADD R97, R97, 0x1, -R246 ;  /* 0x000000016161b824 */ /* 0x000fe200078e0af6 */
[----:B------:R-:W-:Y:S01]  /*11090*/  @!P6 IADD3 R95, R95, -R246, RZ ;  /* 0x800000f65f5fe210 */ /* 0x000fe20007ffe0ff */
[----:B------:R-:W-:Y:S01]  /*110a0*/  IMAD.MOV.U32 R99, RZ, RZ, R104 ;  /* 0x000000ffff637224 */ /* 0x000fe200078e0068 */
[----:B------:R-:W-:Y:S01]  /*110b0*/  ISETP.GT.U32.AND P6, PT, R246, R98, PT ;  /* 0x00000062f600720c */ /* 0x000fe20003fc4070 */
[----:B------:R-:W-:Y:S01]  /*110c0*/  @!P0 IMAD.IADD R96, R96, 0x1, -R246 ;  /* 0x0000000160608824 */ /* 0x000fe200078e0af6 */
[----:B------:R-:W-:Y:S01]  /*110d0*/  ISETP.GE.AND P0, PT, R103, RZ, PT ;  /* 0x000000ff6700720c */ /* 0x000fe20003f06270 */
[----:B------:R-:W-:Y:S01]  /*110e0*/  @!P4 IMAD.MOV R94, RZ, RZ, -R94 ;  /* 0x000000ffff5ec224 */ /* 0x000fe200078e0a5e */
[----:B------:R-:W-:Y:S01]  /*110f0*/  ISETP.GT.U32.AND P4, PT, R246, R97, PT ;  /* 0x00000061f600720c */ /* 0x000fe20003f84070 */
[----:B------:R-:W-:Y:S01]  /*11100*/  IMAD.HI.U32 R103, R230, R99, RZ ;  /* 0x00000063e6677227 */ /* 0x000fe200078e00ff */
[----:B------:R-:W-:-:S02]  /*11110*/  IADD3 R101, R244, 0x14e, RZ ;  /* 0x0000014ef4657810 */ /* 0x000fc40007ffe0ff */
[----:B------:R-:W-:Y:S01]  /*11120*/  ISETP.GE.AND P3, PT, R100, RZ, PT ;  /* 0x000000ff6400720c */ /* 0x000fe20003f66270 */
[----:B------:R-:W-:Y:S01]  /*11130*/  IMAD.MOV R103, RZ, RZ, -R103 ;  /* 0x000000ffff677224 */ /* 0x000fe200078e0a67 */
[----:B------:R-:W-:Y:S01]  /*11140*/  IABS R104, R101 ;  /* 0x0000006500687213 */ /* 0x000fe20000000000 */
[----:B------:R-:W-:Y:S01]  /*11150*/  @!P5 IMAD.MOV R96, RZ, RZ, -R96 ;  /* 0x000000ffff60d224 */ /* 0x000fe200078e0a60 */
[----:B------:R-:W-:Y:S01]  /*11160*/  @!P2 IADD3 R95, -R95, RZ, RZ ;  /* 0x000000ff5f5fa210 */ /* 0x000fe20007ffe1ff */
[----:B------:R-:W-:Y:S01]  /*11170*/  IMAD R99, R246, R103, R99 ;  /* 0x00000067f6637224 */ /* 0x000fe200078e0263 */
[----:B------:R-:W-:Y:S01]  /*11180*/  ISETP.GE.AND P2, PT, R102, RZ, PT ;  /* 0x000000ff6600720c */ /* 0x000fe20003f46270 */
[--C-:B------:R-:W-:Y:S01]  /*11190*/  @!P6 IMAD.IADD R98, R98, 0x1, -R246.reuse ;  /* 0x000000016262e824 */ /* 0x100fe200078e0af6 */
[----:B------:R-:W-:Y:S01]  /*111a0*/  IABS R107, R105 ;  /* 0x00000069006b7213 */ /* 0x000fe20000000000 */
[----:B------:R-:W-:Y:S01]  /*111b0*/  @!P4 IMAD.IADD R97, R97, 0x1, -R246 ;  /* 0x000000016161c824 */ /* 0x000fe200078e0af6 */
[C---:B------:R-:W-:Y:S01]  /*111c0*/  ISETP.GT.U32.AND P4, PT, R246.reuse, R99, PT ;  /* 0x00000063f600720c */ /* 0x040fe20003f84070 */
[----:B------:R-:W-:Y:S01]  /*111d0*/  IMAD.MOV.U32 R100, RZ, RZ, R104 ;  /* 0x000000ffff647224 */ /* 0x000fe200078e0068 */
[----:B------:R-:W-:Y:S01]  /*111e0*/  ISETP.GT.U32.AND P6, PT, R246, R98, PT ;  /* 0x00000062f600720c */ /* 0x000fe20003fc4070 */
[----:B------:R-:W-:Y:S01]  /*111f0*/  IMAD.HI.U32 R108, R230, R107, RZ ;  /* 0x0000006be66c7227 */ /* 0x000fe200078e00ff */
[----:B------:R-:W-:-:S02]  /*11200*/  ISETP.GE.AND P5, PT, R101, RZ, PT ;  /* 0x000000ff6500720c */ /* 0x000fc40003fa6270 */
[----:B------:R-:W-:Y:S01]  /*11210*/  IADD3 R101, R244, 0x150, RZ ;  /* 0x00000150f4657810 */ /* 0x000fe20007ffe0ff */
[----:B------:R-:W-:Y:S01]  /*11220*/  IMAD.HI.U32 R102, R230, R100, RZ ;  /* 0x00000064e6667227 */ /* 0x000fe200078e00ff */
[----:B------:R-:W-:-:S03]  /*11230*/  IADD3 R104, R244, 0x151, RZ ;  /* 0x00000151f4687810 */ /* 0x000fc60007ffe0ff */
[----:B------:R-:W-:Y:S01]  /*11240*/  IMAD.MOV R102, RZ, RZ, -R102 ;  /* 0x000000ffff667224 */ /* 0x000fe200078e0a66 */
[----:B------:R-:W-:Y:S01]  /*11250*/  IABS R103, R104 ;  /* 0x0000006800677213 */ /* 0x000fe20000000000 */
[----:B------:R-:W-:Y:S02]  /*11260*/  @!P4 IMAD.IADD R99, R99, 0x1, -R246 ;  /* 0x000000016363c824 */ /* 0x000fe400078e0af6 */
[----:B------:R-:W-:Y:S01]  /*11270*/  IMAD R100, R246, R102, R100 ;  /* 0x00000066f6647224 */ /* 0x000fe200078e0264 */
[----:B------:R-:W-:Y:S01]  /*11280*/  IABS R102, R101 ;  /* 0x0000006500667213 */ /* 0x000fe20000000000 */
[----:B------:R-:W-:Y:S01]  /*11290*/  @!P6 IMAD.IADD R98, R98, 0x1, -R246 ;  /* 0x000000016262e824 */ /* 0x000fe200078e0af6 */
[C---:B------:R-:W-:Y:S01]  /*112a0*/  ISETP.GT.U32.AND P4, PT, R246.reuse, R99, PT ;  /* 0x00000063f600720c */ /* 0x040fe20003f84070 */
[----:B------:R-:W-:Y:S01]  /*112b0*/  IMAD.MOV R108, RZ, RZ, -R108 ;  /* 0x000000ffff6c7224 */ /* 0x000fe200078e0a6c */
[C---:B------:R-:W-:Y:S01]  /*112c0*/  ISETP.GT.U32.AND P6, PT, R246.reuse, R100, PT ;  /* 0x00000064f600720c */ /* 0x040fe20003fc4070 */
[----:B------:R-:W-:Y:S01]  /*112d0*/  @!P3 IMAD.MOV R98, RZ, RZ, -R98 ;  /* 0x000000ffff62b224 */ /* 0x000fe200078e0a62 */
[----:B------:R-:W-:Y:S01]  /*112e0*/  ISETP.GE.AND P3, PT, R101, RZ, PT ;  /* 0x000000ff6500720c */ /* 0x000fe20003f66270 */
[----:B------:R-:W-:-:S02]  /*112f0*/  IMAD R101, R246, R108, R107 ;  /* 0x0000006cf6657224 */ /* 0x000fc400078e026b */
[----:B------:R-:W-:Y:S01]  /*11300*/  @!P0 IMAD.MOV R97, RZ, RZ, -R97 ;  /* 0x000000ffff618224 */ /* 0x000fe200078e0a61 */
[----:B------:R-:W-:Y:S01]  /*11310*/  ISETP.GE.AND P0, PT, R105, RZ, PT ;  /* 0x000000ff6900720c */ /* 0x000fe20003f06270 */
[----:B------:R-:W-:-:S04]  /*11320*/  IMAD.HI.U32 R106, R230, R102, RZ ;  /* 0x00000066e66a7227 */ /* 0x000fc800078e00ff */
[----:B------:R-:W-:Y:S01]  /*11330*/  @!P4 IMAD.IADD R99, R99, 0x1, -R246 ;  /* 0x000000016363c824 */ /* 0x000fe200078e0af6 */
[----:B------:R-:W-:Y:S01]  /*11340*/  ISETP.GT.U32.AND P4, PT, R246, R101, PT ;  /* 0x00000065f600720c */ /* 0x000fe20003f84070 */
[----:B------:R-:W-:Y:S01]  /*11350*/  IMAD.HI.U32 R105, R230, R103, RZ ;  /* 0x00000067e6697227 */ /* 0x000fe200078e00ff */
[----:B------:R-:W-:-:S03]  /*11360*/  @!P6 IADD3 R100, R100, -R246, RZ ;  /* 0x800000f66464e210 */ /* 0x000fc60007ffe0ff */
[----:B------:R-:W-:Y:S01]  /*11370*/  IMAD.MOV R106, RZ, RZ, -R106 ;  /* 0x000000ffff6a7224 */ /* 0x000fe200078e0a6a */
[----:B------:R-:W-:Y:S01]  /*11380*/  ISETP.GT.U32.AND P6, PT, R246, R100, PT ;  /* 0x00000064f600720c */ /* 0x000fe20003fc4070 */
[----:B------:R-:W-:Y:S01]  /*11390*/  IMAD.MOV R107, RZ, RZ, -R105 ;  /* 0x000000ffff6b7224 */ /* 0x000fe200078e0a69 */
[----:B------:R-:W-:Y:S01]  /*113a0*/  IADD3 R105, R244, 0x152, RZ ;  /* 0x00000152f4697810 */ /* 0x000fe20007ffe0ff */
[C---:B------:R-:W-:Y:S01]  /*113b0*/  IMAD R102, R246.reuse, R106, R102 ;  /* 0x0000006af6667224 */ /* 0x040fe200078e0266 */
[----:B------:R-:W-:Y:S01]  /*113c0*/  IABS R106, R109 ;  /* 0x0000006d006a7213 */ /* 0x000fe20000000000 */
[C---:B------:R-:W-:Y:S01]  /*113d0*/  IMAD R103, R246.reuse, R107, R103 ;  /* 0x0000006bf6677224 */ /* 0x040fe200078e0267 */
[----:B------:R-:W-:Y:S01]  /*113e0*/  IABS R108, R105 ;  /* 0x00000069006c7213 */ /* 0x000fe20000000000 */
[----:B------:R-:W-:Y:S01]  /*113f0*/  @!P2 IMAD.MOV R99, RZ, RZ, -R99 ;  /* 0x000000ffff63a224 */ /* 0x000fe200078e0a63 */
[----:B------:R-:W-:Y:S02]  /*11400*/  @!P4 IADD3 R101, R101, -R246, RZ ;  /* 0x800000f66565c210 */ /* 0x000fe40007ffe0ff */
[----:B------:R-:W-:Y:S01]  /*11410*/  ISETP.GT.U32.AND P4, PT, R246, R103, PT ;  /* 0x00000067f600720c */ /* 0x000fe20003f84070 */
[----:B------:R-:W-:Y:S01]  /*11420*/  IMAD.HI.U32 R112, R230, R108, RZ ;  /* 0x0000006ce6707227 */ /* 0x000fe200078e00ff */
[----:B------:R-:W-:-:S02]  /*11430*/  ISETP.GT.U32.AND P2, PT, R246, R101, PT ;  /* 0x00000065f600720c */ /* 0x000fc40003f44070 */
[----:B------:R-:W-:Y:S01]  /*11440*/  IABS R107, R110 ;  /* 0x0000006e006b7213 */ /* 0x000fe20000000000 */
[----:B------:R-:W-:Y:S01]  /*11450*/  @!P6 IMAD.IADD R100, R100, 0x1, -R246 ;  /* 0x000000016464e824 */ /* 0x000fe200078e0af6 */
[----:B------:R-:W-:Y:S01]  /*11460*/  ISETP.GT.U32.AND P6, PT, R246, R102, PT ;  /* 0x00000066f600720c */ /* 0x000fe20003fc4070 */
[----:B------:R-:W-:Y:S02]  /*11470*/  IMAD.MOV R112, RZ, RZ, -R112 ;  /* 0x000000ffff707224 */ /* 0x000fe400078e0a70 */
[----:B------:R-:W-:Y:S01]  /*11480*/  @!P5 IMAD.MOV R100, RZ, RZ, -R100 ;  /* 0x000000ffff64d224 */ /* 0x000fe200078e0a64 */
[----:B------:R-:W-:Y:S01]  /*11490*/  ISETP.GE.AND P5, PT, R104, RZ, PT ;  /* 0x000000ff6800720c */ /* 0x000fe20003fa6270 */
[C---:B------:R-:W-:Y:S02]  /*114a0*/  IMAD R104, R246.reuse, R112, R108 ;  /* 0x00000070f6687224 */ /* 0x040fe400078e026c */
[--C-:B------:R-:W-:Y:S02]  /*114b0*/  @!P4 IMAD.IADD R103, R103, 0x1, -R246.reuse ;  /* 0x000000016767c824 */ /* 0x100fe400078e0af6 */
[----:B------:R-:W-:Y:S01]  /*114c0*/  @!P2 IMAD.IADD R101, R101, 0x1, -R246 ;  /* 0x000000016565a824 */ /* 0x000fe200078e0af6 */
[----:B------:R-:W-:Y:S01]  /*114d0*/  ISETP.GT.U32.AND P2, PT, R246, R104, PT ;  /* 0x00000068f600720c */ /* 0x000fe20003f44070 */
[----:B------:R-:W-:Y:S01]  /*114e0*/  IMAD.HI.U32 R112, R230, R106, RZ ;  /* 0x0000006ae6707227 */ /* 0x000fe200078e00ff */
[----:B------:R-:W-:-:S03]  /*114f0*/  ISETP.GT.U32.AND P4, PT, R246, R103, PT ;  /* 0x00000067f600720c */ /* 0x000fc60003f84070 */
[----:B------:R-:W-:Y:S02]  /*11500*/  @!P6 IMAD.IADD R102, R102, 0x1, -R246 ;  /* 0x000000016666e824 */ /* 0x000fe400078e0af6 */
[----:B------:R-:W-:Y:S02]  /*11510*/  IMAD.MOV R112, RZ, RZ, -R112 ;  /* 0x000000ffff707224 */ /* 0x000fe400078e0a70 */
[----:B------:R-:W-:Y:S01]  /*11520*/  IMAD.HI.U32 R108, R230, R107, RZ ;  /* 0x0000006be66c7227 */ /* 0x000fe200078e00ff */
[----:B------:R-:W-:-:S03]  /*11530*/  ISETP.GT.U32.AND P6, PT, R246, R102, PT ;  /* 0x00000066f600720c */ /* 0x000fc60003fc4070 */
[----:B------:R-:W-:Y:S02]  /*11540*/  @!P2 IMAD.IADD R104, R104, 0x1, -R246 ;  /* 0x000000016868a824 */ /* 0x000fe400078e0af6 */
[----:B------:R-:W-:Y:S01]  /*11550*/  IMAD R106, R246, R112, R106 ;  /* 0x00000070f66a7224 */ /* 0x000fe200078e026a */
[----:B------:R-:W-:Y:S01]  /*11560*/  IADD3 R112, R244, 0x156, RZ ;  /* 0x00000156f4707810 */ /* 0x000fe20007ffe0ff */
[----:B------:R-:W-:Y:S01]  /*11570*/  @!P0 IMAD.MOV R101, RZ, RZ, -R101 ;  /* 0x000000ffff658224 */ /* 0x000fe200078e0a65 */
[C---:B------:R-:W-:Y:S01]  /*11580*/  ISETP.GT.U32.AND P0, PT, R246.reuse, R104, PT ;  /* 0x00000068f600720c */ /* 0x040fe20003f04070 */
[----:B------:R-:W-:Y:S01]  /*11590*/  @!P4 IMAD.IADD R103, R103, 0x1, -R246 ;  /* 0x000000016767c824 */ /* 0x000fe200078e0af6 */
[----:B------:R-:W-:Y:S01]  /*115a0*/  ISETP.GT.U32.AND P4, PT, R246, R106, PT ;  /* 0x0000006af600720c */ /* 0x000fe20003f84070 */
[----:B------:R-:W-:Y:S02]  /*115b0*/  IMAD.MOV R108, RZ, RZ, -R108 ;  /* 0x000000ffff6c7224 */ /* 0x000fe400078e0a6c */
[--C-:B------:R-:W-:Y:S01]  /*115c0*/  @!P6 IMAD.IADD R102, R102, 0x1, -R246.reuse ;  /* 0x000000016666e824 */ /* 0x100fe200078e0af6 */
[----:B------:R-:W-:Y:S01]  /*115d0*/  ISETP.GE.AND P6, PT, R105, RZ, PT ;  /* 0x000000ff6900720c */ /* 0x000fe20003fc6270 */
[----:B------:R-:W-:Y:S01]  /*115e0*/  IMAD R105, R246, R114, R113 ;  /* 0x00000072f6697224 */ /* 0x000fe200078e0271 */
[----:B------:R-:W-:Y:S01]  /*115f0*/  IADD3 R114, R244, 0x157, RZ ;  /* 0x00000157f4727810 */ /* 0x000fe20007ffe0ff */
[C---:B------:R-:W-:Y:S01]  /*11600*/  IMAD R107, R246.reuse, R108, R107 ;  /* 0x0000006cf66b7224 */ /* 0x040fe200078e026b */
[----:B------:R-:W-:Y:S01]  /*11610*/  IABS R108, R112 ;  /* 0x00000070006c7213 */ /* 0x000fe20000000000 */
[----:B------:R-:W-:Y:S01]  /*11620*/  @!P5 IMAD.MOV R103, RZ, RZ, -R103 ;  /* 0x000000ffff67d224 */ /* 0x000fe200078e0a67 */
[----:B------:R-:W-:Y:S01]  /*11630*/  ISETP.GT.U32.AND P2, PT, R246, R105, PT ;  /* 0x00000069f600720c */ /* 0x000fe20003f44070 */
[--C-:B------:R-:W-:Y:S01]  /*11640*/  @!P0 IMAD.IADD R104, R104, 0x1, -R246.reuse ;  /* 0x0000000168688824 */ /* 0x100fe200078e0af6 */
[----:B------:R-:W-:Y:S01]  /*11650*/  @!P3 IADD3 R102, -R102, RZ, RZ ;  /* 0x000000ff6666b210 */ /* 0x000fe20007ffe1ff */
[----:B------:R-:W-:Y:S01]  /*11660*/  @!P4 IMAD.IADD R106, R106, 0x1, -R246 ;  /* 0x000000016a6ac824 */ /* 0x000fe200078e0af6 */
[----:B------:R-:W-:Y:S01]  /*11670*/  ISETP.GE.AND P3, PT, R111, RZ, PT ;  /* 0x000000ff6f00720c */ /* 0x000fe20003f66270 */
[----:B------:R-:W-:Y:S01]  /*11680*/  IMAD.HI.U32 R111, R230, R108, RZ ;  /* 0x0000006ce66f7227 */ /* 0x000fe200078e00ff */
[----:B------:R-:W-:-:S02]  /*11690*/  ISETP.GT.U32.AND P5, PT, R246, R107, PT ;  /* 0x0000006bf600720c */ /* 0x000fc40003fa4070 */
[----:B------:R-:W-:Y:S01]  /*116a0*/  ISETP.GE.AND P0, PT, R109, RZ, PT ;  /* 0x000000ff6d00720c */ /* 0x000fe20003f06270 */
[----:B------:R-:W-:Y:S01]  /*116b0*/  IMAD.MOV R111, RZ, RZ, -R111 ;  /* 0x000000ffff6f7224 */ /* 0x000fe200078e0a6f */
[----:B------:R-:W-:Y:S02]  /*116c0*/  IABS R109, R114 ;  /* 0x00000072006d7213 */ /* 0x000fe40000000000 */
[----:B------:R-:W-:Y:S01]  /*116d0*/  @!P6 IADD3 R104, -R104, RZ, RZ ;  /* 0x000000ff6868e210 */ /* 0x000fe20007ffe1ff */
[----:B------:R-:W-:Y:S01]  /*116e0*/  @!P2 IMAD.IADD R105, R105, 0x1, -R246 ;  /* 0x000000016969a824 */ /* 0x000fe200078e0af6 */
[C---:B------:R-:W-:Y:S01]  /*116f0*/  ISETP.GT.U32.AND P6, PT, R246.reuse, R106, PT ;  /* 0x0000006af600720c */ /* 0x040fe20003fc4070 */
[----:B------:R-:W-:Y:S01]  /*11700*/  IMAD R108, R246, R111, R108 ;  /* 0x0000006ff66c7224 */ /* 0x000fe200078e026c */
[----:B------:R-:W-:Y:S01]  /*11710*/  ISETP.GE.AND P2, PT, R110, RZ, PT ;  /* 0x000000ff6e00720c */ /* 0x000fe20003f46270 */
[----:B------:R-:W-:Y:S01]  /*11720*/  IMAD.HI.U32 R111, R230, R109, RZ ;  /* 0x0000006de66f7227 */ /* 0x000fe200078e00ff */
[----:B------:R-:W-:-:S02]  /*11730*/  ISETP.GT.U32.AND P4, PT, R246, R105, PT ;  /* 0x00000069f600720c */ /* 0x000fc40003f84070 */
[----:B------:R-:W-:Y:S01]  /*11740*/  IADD3 R113, R244, 0x158, RZ ;  /* 0x00000158f4717810 */ /* 0x000fe20007ffe0ff */
[----:B------:R-:W-:Y:S02]  /*11750*/  IMAD.MOV R111, RZ, RZ, -R111 ;  /* 0x000000ffff6f7224 */ /* 0x000fe400078e0a6f */
[--C-:B------:R-:W-:Y:S01]  /*11760*/  @!P5 IMAD.IADD R107, R107, 0x1, -R246.reuse ;  /* 0x000000016b6bd824 */ /* 0x100fe200078e0af6 */
[----:B------:R-:W-:Y:S01]  /*11770*/  IABS R110, R113 ;  /* 0x00000071006e7213 */ /* 0x000fe20000000000 */
[----:B------:R-:W-:Y:S01]  /*11780*/  IMAD R109, R246, R111, R109 ;  /* 0x0000006ff66d7224 */ /* 0x000fe200078e026d */
[----:B------:R-:W-:Y:S01]  /*11790*/  IABS R111, R117 ;  /* 0x00000075006f7213 */ /* 0x000fe20000000000 */
[----:B------:R-:W-:Y:S01]  /*117a0*/  @!P6 IMAD.IADD R106, R106, 0x1, -R246 ;  /* 0x000000016a6ae824 */ /* 0x000fe200078e0af6 */
[----:B------:R-:W-:Y:S01]  /*117b0*/  ISETP.GT.U32.AND P5, PT, R246, R107, PT ;  /* 0x0000006bf600720c */ /* 0x000fe20003fa4070 */
[----:B------:R-:W-:Y:S01]  /*117c0*/  IMAD.HI.U32 R116, R230, R110, RZ ;  /* 0x0000006ee6747227 */ /* 0x000fe200078e00ff */
[----:B------:R-:W-:-:S03]  /*117d0*/  ISETP.GT.U32.AND P6, PT, R246, R109, PT ;  /* 0x0000006df600720c */ /* 0x000fc60003fc4070 */
[----:B------:R-:W-:Y:S01]  /*117e0*/  @!P4 IMAD.IADD R105, R105, 0x1, -R246 ;  /* 0x000000016969c824 */ /* 0x000fe200078e0af6 */
[----:B------:R-:W-:Y:S01]  /*117f0*/  ISETP.GT.U32.AND P4, PT, R246, R108, PT ;  /* 0x0000006cf600720c */ /* 0x000fe20003f84070 */
[----:B------:R-:W-:Y:S01]  /*11800*/  @!P0 IMAD.MOV R106, RZ, RZ, -R106 ;  /* 0x000000ffff6a8224 */ /* 0x000fe200078e0a6a */
[----:B------:R-:W-:Y:S01]  /*11810*/  IADD3 R116, -R116, RZ, RZ ;  /* 0x000000ff74747210 */ /* 0x000fe20007ffe1ff */
[----:B------:R-:W-:-:S04]  /*11820*/  @!P3 IMAD.MOV R105, RZ, RZ, -R105 ;  /* 0x000000ffff69b224 */ /* 0x000fc800078e0a69 */
[--C-:B------:R-:W-:Y:S01]  /*11830*/  @!P5 IMAD.IADD R107, R107, 0x1, -R246.reuse ;  /* 0x000000016b6bd824 */ /* 0x100fe200078e0af6 */
[----:B------:R-:W-:Y:S01]  /*11840*/  ISETP.GE.AND P5, PT, R112, RZ, PT ;  /* 0x000000ff7000720c */ /* 0x000fe20003fa6270 */
[----:B------:R-:W-:Y:S02]  /*11850*/  @!P6 IMAD.IADD R109, R109, 0x1, -R246 ;  /* 0x000000016d6de824 */ /* 0x000fe400078e0af6 */
[----:B------:R-:W-:Y:S02]  /*11860*/  IMAD.MOV.U32 R112, RZ, RZ, R115 ;  /* 0x000000ffff707224 */ /* 0x000fe400078e0073 */
[----:B------:R-:W-:Y:S01]  /*11870*/  IMAD.HI.U32 R115, R230, R111, RZ ;  /* 0x0000006fe6737227 */ /* 0x000fe200078e00ff */
[----:B------:R-:W-:-:S03]  /*11880*/  ISETP.GT.U32.AND P6, PT, R246, R109, PT ;  /* 0x0000006df600720c */ /* 0x000fc60003fc4070 */
[----:B------:R-:W-:Y:S01]  /*11890*/  @!P4 IMAD.IADD R108, R108, 0x1, -R246 ;  /* 0x000000016c6cc824 */ /* 0x000fe200078e0af6 */
[----:B------:R-:W-:Y:S01]  /*118a0*/  ISETP.GE.AND P4, PT, R114, RZ, PT ;  /* 0x000000ff7200720c */ /* 0x000fe20003f86270 */
[----:B------:R-:W-:-:S03]  /*118b0*/  IMAD.HI.U32 R114, R230, R112, RZ ;  /* 0x00000070e6727227 */ /* 0x000fc600078e00ff */
[C---:B------:R-:W-:Y:S01]  /*118c0*/  ISETP.GT.U32.AND P3, PT, R246.reuse, R108, PT ;  /* 0x0000006cf600720c */ /* 0x040fe20003f64070 */
[----:B------:R-:W-:Y:S02]  /*118d0*/  IMAD.MOV R115, RZ, RZ, -R115 ;  /* 0x000000ffff737224 */ /* 0x000fe400078e0a73 */
[----:B------:R-:W-:Y:S02]  /*118e0*/  IMAD.MOV R114, RZ, RZ, -R114 ;  /* 0x000000ffff727224 */ /* 0x000fe400078e0a72 */
[----:B------:R-:W-:Y:S01]  /*118f0*/  IMAD R111, R246, R115, R111 ;  /* 0x00000073f66f7224 */ /* 0x000fe200078e026f */
[----:B------:R-:W-:Y:S01]  /*11900*/  IADD3 R115, R244, 0x15b, RZ ;  /* 0x0000015bf4737810 */ /* 0x000fe20007ffe0ff */
[C---:B------:R-:W-:Y:S02]  /*11910*/  IMAD R112, R246.reuse, R114, R112 ;  /* 0x00000072f6707224 */ /* 0x040fe400078e0270 */
[----:B------:R-:W-:Y:S01]  /*11920*/  @!P2 IMAD.MOV R107, RZ, RZ, -R107 ;  /* 0x000000ffff6ba224 */ /* 0x000fe200078e0a6b */
[C---:B------:R-:W-:Y:S01]  /*11930*/  ISETP.GT.U32.AND P2, PT, R246.reuse, R111, PT ;  /* 0x0000006ff600720c */ /* 0x040fe20003f44070 */
[----:B------:R-:W-:Y:S01]  /*11940*/  @!P6 IMAD.IADD R109, R109, 0x1, -R246 ;  /* 0x000000016d6de824 */ /* 0x000fe200078e0af6 */
[C---:B------:R-:W-:Y:S01]  /*11950*/  ISETP.GT.U32.AND P6, PT, R246.reuse, R112, PT ;  /* 0x00000070f600720c */ /* 0x040fe20003fc4070 */
[----:B------:R-:W-:Y:S01]  /*11960*/  IMAD R110, R246, R116, R110 ;  /* 0x00000074f66e7224 */ /* 0x000fe200078e026e */
[----:B------:R-:W-:Y:S01]  /*11970*/  IADD3 R116, R244, 0x15c, RZ ;  /* 0x0000015cf4747810 */ /* 0x000fe20007ffe0ff */
[----:B------:R-:W-:Y:S01]  /*11980*/  @!P4 IMAD.MOV R109, RZ, RZ, -R109 ;  /* 0x000000ffff6dc224 */ /* 0x000fe200078e0a6d */
[----:B------:R-:W-:-:S02]  /*11990*/  @!P3 IADD3 R108, R108, -R246, RZ ;  /* 0x800000f66c6cb210 */ /* 0x000fc40007ffe0ff */
[----:B------:R-:W-:Y:S02]  /*119a0*/  ISETP.GT.U32.AND P0, PT, R246, R110, PT ;  /* 0x0000006ef600720c */ /* 0x000fe40003f04070 */
[----:B------:R-:W-:Y:S01]  /*119b0*/  IABS R114, R116 ;  /* 0x0000007400727213 */ /* 0x000fe20000000000 */
[----:B------:R-:W-:Y:S01]  /*119c0*/  @!P5 IMAD.MOV R108, RZ, RZ, -R108 ;  /* 0x000000ffff6cd224 */ /* 0x000fe200078e0a6c */
[----:B------:R-:W-:Y:S01]  /*119d0*/  ISETP.GE.AND P3, PT, R113, RZ, PT ;  /* 0x000000ff7100720c */ /* 0x000fe20003f66270 */
[----:B------:R-:W-:Y:S01]  /*119e0*/  @!P2 IMAD.IADD R111, R111, 0x1, -R246 ;  /* 0x000000016f6fa824 */ /* 0x000fe200078e0af6 */
[----:B------:R-:W-:Y:S01]  /*119f0*/  IABS R113, R115 ;  /* 0x0000007300717213 */ /* 0x000fe20000000000 */
[----:B------:R-:W-:-:S04]  /*11a00*/  IMAD.HI.U32 R119, R230, R114, RZ ;  /* 0x00000072e6777227 */ /* 0x000fc800078e00ff */
[--C-:B------:R-:W-:Y:S01]  /*11a10*/  @!P6 IMAD.IADD R112, R112, 0x1, -R246.reuse ;  /* 0x000000017070e824 */ /* 0x100fe200078e0af6 */
[----:B------:R-:W-:Y:S01]  /*11a20*/  ISETP.GT.U32.AND P6, PT, R246, R111, PT ;  /* 0x0000006ff600720c */ /* 0x000fe20003fc4070 */
[----:B------:R-:W-:Y:S01]  /*11a30*/  @!P0 IMAD.IADD R110, R110, 0x1, -R246 ;  /* 0x000000016e6e8824 */ /* 0x000fe200078e0af6 */
[----:B------:R-:W-:Y:S02]  /*11a40*/  IADD3 R119, -R119, RZ, RZ ;  /* 0x000000ff77777210 */ /* 0x000fe40007ffe1ff */
[----:B------:R-:W-:Y:S01]  /*11a50*/  ISETP.GE.AND P0, PT, R117, RZ, PT ;  /* 0x000000ff7500720c */ /* 0x000fe20003f06270 */
[----:B------:R-:W-:Y:S01]  /*11a60*/  IMAD.HI.U32 R117, R230, R113, RZ ;  /* 0x00000071e6757227 */ /* 0x000fe200078e00ff */
[C---:B------:R-:W-:Y:S02]  /*11a70*/  ISETP.GT.U32.AND P2, PT, R246.reuse, R110, PT ;  /* 0x0000006ef600720c */ /* 0x040fe40003f44070 */
[C---:B------:R-:W-:Y:S01]  /*11a80*/  ISETP.GT.U32.AND P5, PT, R246.reuse, R112, PT ;  /* 0x00000070f600720c */ /* 0x040fe20003fa4070 */
[----:B------:R-:W-:Y:S01]  /*11a90*/  IMAD R114, R246, R119, R114 ;  /* 0x00000077f6727224 */ /* 0x000fe200078e0272 */
[----:B------:R-:W-:Y:S01]  /*11aa0*/  IADD3 R119, R244, 0x15f, RZ ;  /* 0x0000015ff4777810 */ /* 0x000fe20007ffe0ff */
[----:B------:R-:W-:-:S02]  /*11ab0*/  IMAD.MOV R117, RZ, RZ, -R117 ;  /* 0x000000ffff757224 */ /* 0x000fc400078e0a75 */
[--C-:B------:R-:W-:Y:S01]  /*11ac0*/  @!P6 IMAD.IADD R111, R111, 0x1, -R246.reuse ;  /* 0x000000016f6fe824 */ /* 0x100fe200078e0af6 */
[C---:B------:R-:W-:Y:S01]  /*11ad0*/  ISETP.GT.U32.AND P6, PT, R246.reuse, R114, PT ;  /* 0x00000072f600720c */ /* 0x040fe20003fc4070 */
[----:B------:R-:W-:Y:S01]  /*11ae0*/  IMAD R113, R246, R117, R113 ;  /* 0x00000075f6717224 */ /* 0x000fe200078e0271 */
[----:B------:R-:W-:Y:S01]  /*11af0*/  IADD3 R117, R244, 0x15e, RZ ;  /* 0x0000015ef4757810 */ /* 0x000fe20007ffe0ff */
[----:B------:R-:W-:Y:S01]  /*11b00*/  @!P0 IMAD.MOV R111, RZ, RZ, -R111 ;  /* 0x000000ffff6f8224 */ /* 0x000fe200078e0a6f */
[----:B------:R-:W-:Y:S01]  /*11b10*/  ISETP.GE.AND P0, PT, R116, RZ, PT ;  /* 0x000000ff7400720c */ /* 0x000fe20003f06270 */
[--C-:B------:R-:W-:Y:S01]  /*11b20*/  @!P2 IMAD.IADD R110, R110, 0x1, -R246.reuse ;  /* 0x000000016e6ea824 */ /* 0x100fe200078e0af6 */
[----:B------:R-:W-:Y:S01]  /*11b30*/  ISETP.GT.U32.AND P2, PT, R246, R113, PT ;  /* 0x00000071f600720c */ /* 0x000fe20003f44070 */
[----:B------:R-:W-:Y:S01]  /*11b40*/  @!P5 IMAD.IADD R112, R112, 0x1, -R246 ;  /* 0x000000017070d824 */ /* 0x000fe200078e0af6 */
[----:B------:R-:W-:Y:S01]  /*11b50*/  IABS R121, R117 ;  /* 0x0000007500797213 */ /* 0x000fe20000000000 */
[----:B------:R-:W-:Y:S01]  /*11b60*/  @!P3 IMAD.MOV R110, RZ, RZ, -R110 ;  /* 0x000000ffff6eb224 */ /* 0x000fe200078e0a6e */
[----:B------:R-:W-:-:S02]  /*11b70*/  ISETP.GE.AND P5, PT, R120, RZ, PT ;  /* 0x000000ff7800720c */ /* 0x000fc40003fa6270 */
[----:B------:R-:W-:Y:S01]  /*11b80*/  IABS R120, R119 ;  /* 0x0000007700787213 */ /* 0x000fe20000000000 */
[----:B------:R-:W-:Y:S01]  /*11b90*/  IMAD.HI.U32 R122, R230, R121, RZ ;  /* 0x00000079e67a7227 */ /* 0x000fe200078e00ff */
[----:B------:R-:W-:-:S03]  /*11ba0*/  @!P6 IADD3 R114, R114, -R246, RZ ;  /* 0x800000f67272e210 */ /* 0x000fc60007ffe0ff */
[----:B------:R-:W-:Y:S01]  /*11bb0*/  IMAD.MOV R122, RZ, RZ, -R122 ;  /* 0x000000ffff7a7224 */ /* 0x000fe200078e0a7a */
[C---:B------:R-:W-:Y:S01]  /*11bc0*/  ISETP.GT.U32.AND P6, PT, R246.reuse, R114, PT ;  /* 0x00000072f600720c */ /* 0x040fe20003fc4070 */
[----:B------:R-:W-:Y:S01]  /*11bd0*/  @!P2 IMAD.IADD R113, R113, 0x1, -R246 ;  /* 0x000000017171a824 */ /* 0x000fe200078e0af6 */
[----:B------:R-:W-:Y:S01]  /*11be0*/  ISETP.GE.AND P2, PT, R115, RZ, PT ;  /* 0x000000ff7300720c */ /* 0x000fe20003f46270 */
[----:B------:R-:W-:Y:S01]  /*11bf0*/  IMAD R116, R246, R122, R121 ;  /* 0x0000007af6747224 */ /* 0x000fe200078e0279 */
[----:B------:R-:W-:Y:S01]  /*11c00*/  IADD3 R122, R244, 0x162, RZ ;  /* 0x00000162f47a7810 */ /* 0x000fe20007ffe0ff */
[C---:B------:R-:W-:Y:S01]  /*11c10*/  IMAD R115, R246.reuse, R124, R123 ;  /* 0x0000007cf6737224 */ /* 0x040fe200078e027b */
[----:B------:R-:W-:Y:S01]  /*11c20*/  ISETP.GT.U32.AND P4, PT, R246, R113, PT ;  /* 0x00000071f600720c */ /* 0x000fe20003f84070 */
[----:B------:R-:W-:Y:S01]  /*11c30*/  @!P5 IMAD.MOV R112, RZ, RZ, -R112 ;  /* 0x000000ffff70d224 */ /* 0x000fe200078e0a70 */
[----:B------:R-:W-:Y:S01]  /*11c40*/  ISETP.GE.AND P5, PT, R118, RZ, PT ;  /* 0x000000ff7600720c */ /* 0x000fe20003fa6270 */
[----:B------:R-:W-:Y:S01]  /*11c50*/  IMAD.HI.U32 R123, R230, R120, RZ ;  /* 0x00000078e67b7227 */ /* 0x000fe200078e00ff */
[----:B------:R-:W-:-:S02]  /*11c60*/  ISETP.GT.U32.AND P3, PT, R246, R115, PT ;  /* 0x00000073f600720c */ /* 0x000fc40003f64070 */
[----:B------:R-:W-:Y:S01]  /*11c70*/  IADD3 R118, R244, 0x160, RZ ;  /* 0x00000160f4767810 */ /* 0x000fe20007ffe0ff */
[----:B------:R-:W-:Y:S01]  /*11c80*/  IMAD.MOV R123, RZ, RZ, -R123 ;  /* 0x000000ffff7b7224 */ /* 0x000fe200078e0a7b */
[----:B------:R-:W-:Y:S02]  /*11c90*/  @!P6 IADD3 R114, R114, -R246, RZ ;  /* 0x800000f67272e210 */ /* 0x000fe40007ffe0ff */
[C---:B------:R-:W-:Y:S02]  /*11ca0*/  ISETP.GT.U32.AND P6, PT, R246.reuse, R116, PT ;  /* 0x00000074f600720c */ /* 0x040fe40003fc4070 */
[----:B------:R-:W-:Y:S01]  /*11cb0*/  IABS R121, R118 ;  /* 0x0000007600797213 */ /* 0x000fe20000000000 */
[----:B------:R-:W-:Y:S01]  /*11cc0*/  @!P4 IMAD.IADD R113, R113, 0x1, -R246 ;  /* 0x000000017171c824 */ /* 0x000fe200078e0af6 */
[----:B------:R-:W-:Y:S01]  /*11cd0*/  ISETP.GE.AND P4, PT, R117, RZ, PT ;  /* 0x000000ff7500720c */ /* 0x000fe20003f86270 */
[----:B------:R-:W-:Y:S02]  /*11ce0*/  IMAD R117, R246, R123, R120 ;  /* 0x0000007bf6757224 */ /* 0x000fe400078e0278 */
[----:B------:R-:W-:Y:S01]  /*11cf0*/  IMAD.MOV.U32 R120, RZ, RZ, R121 ;  /* 0x000000ffff787224 */ /* 0x000fe200078e0079 */
[----:B------:R-:W-:Y:S01]  /*11d00*/  IADD3 R121, R244, 0x161, RZ ;  /* 0x00000161f4797810 */ /* 0x000fe20007ffe0ff */
[----:B------:R-:W-:-:S02]  /*11d10*/  @!P3 IMAD.IADD R115, R115, 0x1, -R246 ;  /* 0x000000017373b824 */ /* 0x000fc400078e0af6 */
[----:B------:R-:W-:Y:S01]  /*11d20*/  @!P2 IMAD.MOV R113, RZ, RZ, -R113 ;  /* 0x000000ffff71a224 */ /* 0x000fe200078e0a71 */
[----:B------:R-:W-:Y:S01]  /*11d30*/  ISETP.GE.AND P2, PT, R119, RZ, PT ;  /* 0x000000ff7700720c */ /* 0x000fe20003f46270 */
[----:B------:R-:W-:Y:S01]  /*11d40*/  @!P6 IMAD.IADD R116, R116, 0x1, -R246 ;  /* 0x000000017474e824 */ /* 0x000fe200078e0af6 */
[----:B------:R-:W-:Y:S01]  /*11d50*/  IABS R119, R121 ;  /* 0x0000007900777213 */ /* 0x000fe20000000000 */
[----:B------:R-:W-:Y:S01]  /*11d60*/  @!P0 IMAD.MOV R114, RZ, RZ, -R114 ;  /* 0x000000ffff728224 */ /* 0x000fe200078e0a72 */
[----:B------:R-:W-:Y:S01]  /*11d70*/  ISETP.GT.U32.AND P0, PT, R246, R117, PT ;  /* 0x00000075f600720c */ /* 0x000fe20003f04070 */
[----:B------:R-:W-:Y:S01]  /*11d80*/  IMAD.HI.U32 R123, R230, R120, RZ ;  /* 0x00000078e67b7227 */ /* 0x000fe200078e00ff */
[C---:B------:R-:W-:Y:S02]  /*11d90*/  ISETP.GT.U32.AND P6, PT, R246.reuse, R116, PT ;  /* 0x00000074f600720c */ /* 0x040fe40003fc4070 */
[----:B------:R-:W-:Y:S01]  /*11da0*/  ISETP.GT.U32.AND P3, PT, R246, R115, PT ;  /* 0x00000073f600720c */ /* 0x000fe20003f64070 */
[----:B------:R-:W-:-:S04]  /*11db0*/  IMAD.HI.U32 R124, R230, R119, RZ ;  /* 0x00000077e67c7227 */ /* 0x000fc800078e00ff */
[----:B------:R-:W-:Y:S02]  /*11dc0*/  IMAD.MOV R124, RZ, RZ, -R124 ;  /* 0x000000ffff7c7224 */ /* 0x000fe400078e0a7c */
[----:B------:R-:W-:Y:S02]  /*11dd0*/  IMAD.MOV R123, RZ, RZ, -R123 ;  /* 0x000000ffff7b7224 */ /* 0x000fe400078e0a7b */
[--C-:B------:R-:W-:Y:S02]  /*11de0*/  @!P0 IMAD.IADD R117, R117, 0x1, -R246.reuse ;  /* 0x0000000175758824 */ /* 0x100fe400078e0af6 */
[----:B------:R-:W-:Y:S01]  /*11df0*/  @!P6 IMAD.IADD R116, R116, 0x1, -R246 ;  /* 0x000000017474e824 */ /* 0x000fe200078e0af6 */
[----:B------:R-:W-:Y:S01]  /*11e00*/  ISETP.GE.AND P6, PT, R121, RZ, PT ;  /* 0x000000ff7900720c */ /* 0x000fe20003fc6270 */
[----:B------:R-:W-:Y:S01]  /*11e10*/  IMAD R119, R246, R124, R119 ;  /* 0x0000007cf6777224 */ /* 0x000fe200078e0277 */
[----:B------:R-:W-:Y:S01]  /*11e20*/  @!P3 IADD3 R115, R115, -R246, RZ ;  /* 0x800000f67373b210 */ /* 0x000fe20007ffe0ff */
[----:B------:R-:W-:Y:S01]  /*11e30*/  @!P4 IMAD.MOV R116, RZ, RZ, -R116 ;  /* 0x000000ffff74c224 */ /* 0x000fe200078e0a74 */
[----:B------:R-:W-:Y:S01]  /*11e40*/  ISETP.GE.AND P3, PT, R118, RZ, PT ;  /* 0x000000ff7600720c */ /* 0x000fe20003f66270 */
[C---:B------:R-:W-:Y:S01]  /*11e50*/  IMAD R118, R246.reuse, R123, R120 ;  /* 0x0000007bf6767224 */ /* 0x040fe200078e0278 */
[C---:B------:R-:W-:Y:S01]  /*11e60*/  ISETP.GT.U32.AND P0, PT, R246.reuse, R117, PT ;  /* 0x00000075f600720c */ /* 0x040fe20003f04070 */
[----:B------:R-:W-:Y:S01]  /*11e70*/  @!P5 IMAD.MOV R115, RZ, RZ, -R115 ;  /* 0x000000ffff73d224 */ /* 0x000fe200078e0a73 */
[----:B------:R-:W-:-:S02]  /*11e80*/  ISETP.GT.U32.AND P4, PT, R246, R119, PT ;  /* 0x00000077f600720c */ /* 0x000fc40003f84070 */
[----:B------:R-:W-:Y:S02]  /*11e90*/  ISETP.GT.U32.AND P5, PT, R246, R118, PT ;  /* 0x00000076f600720c */ /* 0x000fe40003fa4070 */
[----:B------:R-:W-:Y:S02]  /*11ea0*/  IABS R120, R122 ;  /* 0x0000007a00787213 */ /* 0x000fe40000000000 */
[----:B------:R-:W-:-:S03]  /*11eb0*/  IABS R121, R126 ;  /* 0x0000007e00797213 */ /* 0x000fc60000000000 */
[----:B------:R-:W-:Y:S02]  /*11ec0*/  IMAD.HI.U32 R123, R230, R120, RZ ;  /* 0x00000078e67b7227 */ /* 0x000fe400078e00ff */
[----:B------:R-:W-:Y:S02]  /*11ed0*/  @!P0 IADD3 R117, R117, -R246, RZ ;  /* 0x800000f675758210 */ /* 0x000fe40007ffe0ff */
[----:B------:R-:W-:Y:S01]  /*11ee0*/  ISETP.GE.AND P0, PT, R122, RZ, PT ;  /* 0x000000ff7a00720c */ /* 0x000fe20003f06270 */
[--C-:B------:R-:W-:Y:S01]  /*11ef0*/  @!P4 IMAD.IADD R119, R119, 0x1, -R246.reuse ;  /* 0x000000017777c824 */ /* 0x100fe200078e0af6 */
[----:B------:R-:W-:Y:S01]  /*11f00*/  IABS R122, R129 ;  /* 0x00000081007a7213 */ /* 0x000fe20000000000 */
[----:B------:R-:W-:Y:S02]  /*11f10*/  @!P5 IMAD.IADD R118, R118, 0x1, -R246 ;  /* 0x000000017676d824 */ /* 0x000fe400078e0af6 */
[----:B------:R-:W-:Y:S01]  /*11f20*/  IMAD.MOV R123, RZ, RZ, -R123 ;  /* 0x000000ffff7b7224 */ /* 0x000fe200078e0a7b */
[----:B------:R-:W-:Y:S01]  /*11f30*/  ISETP.GT.U32.AND P4, PT, R246, R119, PT ;  /* 0x00000077f600720c */ /* 0x000fe20003f84070 */
[----:B------:R-:W-:Y:S01]  /*11f40*/  IMAD.HI.U32 R124, R230, R122, RZ ;  /* 0x0000007ae67c7227 */ /* 0x000fe200078e00ff */
[----:B------:R-:W-:-:S03]  /*11f50*/  ISETP.GT.U32.AND P5, PT, R246, R118, PT ;  /* 0x00000076f600720c */ /* 0x000fc60003fa4070 */
[----:B------:R-:W-:Y:S02]  /*11f60*/  IMAD R120, R246, R123, R120 ;  /* 0x0000007bf6787224 */ /* 0x000fe400078e0278 */
[----:B------:R-:W-:-:S04]  /*11f70*/  IMAD.HI.U32 R123, R230, R121, RZ ;  /* 0x00000079e67b7227 */ /* 0x000fc800078e00ff */
[----:B------:R-:W-:Y:S02]  /*11f80*/  IMAD.MOV R124, RZ, RZ, -R124 ;  /* 0x000000ffff7c7224 */ /* 0x000fe400078e0a7c */
[----:B------:R-:W-:Y:S02]  /*11f90*/  IMAD.MOV R123, RZ, RZ, -R123 ;  /* 0x000000ffff7b7224 */ /* 0x000fe400078e0a7b */
[C---:B------:R-:W-:Y:S01]  /*11fa0*/  IMAD R122, R246.reuse, R124, R122 ;  /* 0x0000007cf67a7224 */ /* 0x040fe200078e027a */
[----:B------:R-:W-:Y:S01]  /*11fb0*/  IABS R124, R127 ;  /* 0x0000007f007c7213 */ /* 0x000fe20000000000 */
[----:B------:R-:W-:Y:S01]  /*11fc0*/  @!P2 IMAD.MOV R117, RZ, RZ, -R117 ;  /* 0x000000ffff75a224 */ /* 0x000fe200078e0a75 */
[C---:B------:R-:W-:Y:S01]  /*11fd0*/  ISETP.GT.U32.AND P2, PT, R246.reuse, R120, PT ;  /* 0x00000078f600720c */ /* 0x040fe20003f44070 */
[C---:B------:R-:W-:Y:S01]  /*11fe0*/  IMAD R121, R246.reuse, R123, R121 ;  /* 0x0000007bf6797224 */ /* 0x040fe200078e0279 */
[----:B------:R-:W-:Y:S01]  /*11ff0*/  IABS R123, R128 ;  /* 0x00000080007b7213 */ /* 0x000fe20000000000 */
[--C-:B------:R-:W-:Y:S01]  /*12000*/  @!P4 IMAD.IADD R119, R119, 0x1, -R246.reuse ;  /* 0x000000017777c824 */ /* 0x100fe200078e0af6 */
[----:B------:R-:W-:Y:S01]  /*12010*/  ISETP.GT.U32.AND P4, PT, R246, R122, PT ;  /* 0x0000007af600720c */ /* 0x000fe20003f84070 */
[----:B------:R-:W-:Y:S01]  /*12020*/  @!P5 IMAD.IADD R118, R118, 0x1, -R246 ;  /* 0x000000017676d824 */ /* 0x000fe200078e0af6 */
[----:B------:R-:W-:Y:S01]  /*12030*/  ISETP.GT.U32.AND P5, PT, R246, R121, PT ;  /* 0x00000079f600720c */ /* 0x000fe20003fa4070 */
[----:B------:R-:W-:Y:S01]  /*12040*/  IMAD.HI.U32 R131, R230, R123, RZ ;  /* 0x0000007be6837227 */ /* 0x000fe200078e00ff */
[----:B------:R-:W-:-:S03]  /*12050*/  @!P6 IADD3 R119, -R119, RZ, RZ ;  /* 0x000000ff7777e210 */ /* 0x000fc60007ffe1ff */
[----:B------:R-:W-:Y:S02]  /*12060*/  IMAD.MOV R131, RZ, RZ, -R131 ;  /* 0x000000ffff837224 */ /* 0x000fe400078e0a83 */
[----:B------:R-:W-:Y:S01]  /*12070*/  @!P2 IADD3 R120, R120, -R246, RZ ;  /* 0x800000f67878a210 */ /* 0x000fe20007ffe0ff */
[----:B------:R-:W-:Y:S02]  /*12080*/  @!P3 IMAD.MOV R118, RZ, RZ, -R118 ;  /* 0x000000ffff76b224 */ /* 0x000fe400078e0a76 */
[C---:B------:R-:W-:Y:S01]  /*12090*/  IMAD R123, R246.reuse, R131, R123 ;  /* 0x00000083f67b7224 */ /* 0x040fe200078e027b */
[----:B------:R-:W-:Y:S01]  /*120a0*/  ISETP.GT.U32.AND P2, PT, R246, R120, PT ;  /* 0x00000078f600720c */ /* 0x000fe20003f44070 */
[--C-:B------:R-:W-:Y:S01]  /*120b0*/  @!P4 IMAD.IADD R122, R122, 0x1, -R246.reuse ;  /* 0x000000017a7ac824 */ /* 0x100fe200078e0af6 */
[----:B------:R-:W-:Y:S01]  /*120c0*/  ISETP.GE.AND P4, PT, R129, RZ, PT ;  /* 0x000000ff8100720c */ /* 0x000fe20003f86270 */
[----:B------:R-:W-:Y:S01]  /*120d0*/  @!P5 IMAD.IADD R121, R121, 0x1, -R246 ;  /* 0x000000017979d824 */ /* 0x000fe200078e0af6 */
[----:B------:R-:W-:Y:S01]  /*120e0*/  ISETP.GE.AND P5, PT, R126, RZ, PT ;  /* 0x000000ff7e00720c */ /* 0x000fe20003fa6270 */
[----:B------:R-:W-:Y:S01]  /*120f0*/  IMAD.HI.U32 R126, R230, R124, RZ ;  /* 0x0000007ce67e7227 */ /* 0x000fe200078e00ff */
[----:B------:R-:W-:-:S02]  /*12100*/  ISETP.GT.U32.AND P6, PT, R246, R122, PT ;  /* 0x0000007af600720c */ /* 0x000fc40003fc4070 */
[----:B------:R-:W-:Y:S01]  /*12110*/  ISETP.GT.U32.AND P3, PT, R246, R121, PT ;  /* 0x00000079f600720c */ /* 0x000fe20003f64070 */
[----:B------:R-:W-:Y:S01]  /*12120*/  IMAD.MOV R126, RZ, RZ, -R126 ;  /* 0x000000ffff7e7224 */ /* 0x000fe200078e0a7e */
[----:B------:R-:W-:Y:S01]  /*12130*/  IADD3 R129, R244, 0x169, RZ ;  /* 0x00000169f4817810 */ /* 0x000fe20007ffe0ff */
[----:B------:R-:W-:-:S04]  /*12140*/  IMAD.HI.U32 R131, R230, R125, RZ ;  /* 0x0000007de6837227 */ /* 0x000fc800078e00ff */
[----:B------:R-:W-:Y:S02]  /*12150*/  IMAD R124, R246, R126, R124 ;  /* 0x0000007ef67c7224 */ /* 0x000fe400078e027c */
[--C-:B------:R-:W-:Y:S01]  /*12160*/  @!P2 IMAD.IADD R120, R120, 0x1, -R246.reuse ;  /* 0x000000017878a824 */ /* 0x100fe200078e0af6 */
[----:B------:R-:W-:Y:S01]  /*12170*/  ISETP.GT.U32.AND P2, PT, R246, R123, PT ;  /* 0x0000007bf600720c */ /* 0x000fe20003f44070 */
[--C-:B------:R-:W-:Y:S01]  /*12180*/  @!P6 IMAD.IADD R122, R122, 0x1, -R246.reuse ;  /* 0x000000017a7ae824 */ /* 0x100fe200078e0af6 */
[----:B------:R-:W-:Y:S01]  /*12190*/  ISETP.GT.U32.AND P6, PT, R246, R124, PT ;  /* 0x0000007cf600720c */ /* 0x000fe20003fc4070 */
[----:B------:R-:W-:Y:S02]  /*121a0*/  IMAD.MOV R131, RZ, RZ, -R131 ;  /* 0x000000ffff837224 */ /* 0x000fe400078e0a83 */
[----:B------:R-:W-:Y:S01]  /*121b0*/  @!P3 IMAD.IADD R121, R121, 0x1, -R246 ;  /* 0x000000017979b824 */ /* 0x000fe200078e0af6 */
[----:B------:R-:W-:Y:S01]  /*121c0*/  ISETP.GE.AND P3, PT, R128, RZ, PT ;  /* 0x000000ff8000720c */ /* 0x000fe20003f66270 */
[----:B------:R-:W-:Y:S01]  /*121d0*/  IMAD R125, R246, R131, R125 ;  /* 0x00000083f67d7224 */ /* 0x000fe200078e027d */
[----:B------:R-:W-:Y:S01]  /*121e0*/  IADD3 R128, R244, 0x168, RZ ;  /* 0x00000168f4807810 */ /* 0x000fe20007ffe0ff */
[----:B------:R-:W-:Y:S01]  /*121f0*/  @!P0 IMAD.MOV R120, RZ, RZ, -R120 ;  /* 0x000000ffff788224 */ /* 0x000fe200078e0a78 */
[----:B------:R-:W-:Y:S01]  /*12200*/  IABS R131, R129 ;  /* 0x0000008100837213 */ /* 0x000fe20000000000 */
[----:B------:R-:W-:Y:S01]  /*12210*/  @!P4 IMAD.MOV R122, RZ, RZ, -R122 ;  /* 0x000000ffff7ac224 */ /* 0x000fe200078e0a7a */
[----:B------:R-:W-:Y:S01]  /*12220*/  ISETP.GT.U32.AND P0, PT, R246, R125, PT ;  /* 0x0000007df600720c */ /* 0x000fe20003f04070 */
[--C-:B------:R-:W-:Y:S01]  /*12230*/  @!P2 IMAD.IADD R123, R123, 0x1, -R246.reuse ;  /* 0x000000017b7ba824 */ /* 0x100fe200078e0af6 */
[----:B------:R-:W-:Y:S01]  /*12240*/  IABS R126, R128 ;  /* 0x00000080007e7213 */ /* 0x000fe20000000000 */
[----:B------:R-:W-:Y:S01]  /*12250*/  @!P6 IMAD.IADD R124, R124, 0x1, -R246 ;  /* 0x000000017c7ce824 */ /* 0x000fe200078e0af6 */
[----:B------:R-:W-:-:S02]  /*12260*/  @!P5 IADD3 R121, -R121, RZ, RZ ;  /* 0x000000ff7979d210 */ /* 0x000fc40007ffe1ff */
[C---:B------:R-:W-:Y:S02]  /*12270*/  ISETP.GT.U32.AND P2, PT, R246.reuse, R123, PT ;  /* 0x0000007bf600720c */ /* 0x040fe40003f44070 */
[----:B------:R-:W-:Y:S01]  /*12280*/  ISETP.GE.AND P5, PT, R127, RZ, PT ;  /* 0x000000ff7f00720c */ /* 0x000fe20003fa6270 */
[----:B------:R-:W-:Y:S01]  /*12290*/  IMAD.MOV.U32 R127, RZ, RZ, R131 ;  /* 0x000000ffff7f7224 */ /* 0x000fe200078e0083 */
[----:B------:R-:W-:Y:S01]  /*122a0*/  ISETP.GT.U32.AND P6, PT, R246, R124, PT ;  /* 0x0000007cf600720c */ /* 0x000fe20003fc4070 */
[----:B------:R-:W-:Y:S01]  /*122b0*/  IMAD.HI.U32 R131, R230, R126, RZ ;  /* 0x0000007ee6837227 */ /* 0x000fe200078e00ff */
[----:B------:R-:W-:-:S03]  /*122c0*/  ISETP.GE.AND P4, PT, R130, RZ, PT ;  /* 0x000000ff8200720c */ /* 0x000fc60003f86270 */
[----:B------:R-:W-:Y:S02]  /*122d0*/  IMAD.MOV R131, RZ, RZ, -R131 ;  /* 0x000000ffff837224 */ /* 0x000fe400078e0a83 */
[----:B------:R-:W-:Y:S02]  /*122e0*/  @!P0 IMAD.IADD R125, R125, 0x1, -R246 ;  /* 0x000000017d7d8824 */ /* 0x000fe400078e0af6 */
[----:B------:R-:W-:Y:S01]  /*122f0*/  IMAD R126, R246, R131, R126 ;  /* 0x00000083f67e7224 */ /* 0x000fe200078e027e */
[----:B------:R-:W-:Y:S01]  /*12300*/  IABS R131, R138 ;  /* 0x0000008a00837213 */ /* 0x000fe20000000000 */
[--C-:B------:R-:W-:Y:S01]  /*12310*/  @!P2 IMAD.IADD R123, R123, 0x1, -R246.reuse ;  /* 0x000000017b7ba824 */ /* 0x100fe200078e0af6 */
[----:B------:R-:W-:Y:S01]  /*12320*/  ISETP.GE.AND P2, PT, R128, RZ, PT ;  /* 0x000000ff8000720c */ /* 0x000fe20003f46270 */
[----:B------:R-:W-:Y:S01]  /*12330*/  IMAD.HI.U32 R130, R230, R127, RZ ;  /* 0x0000007fe6827227 */ /* 0x000fe200078e00ff */
[----:B------:R-:W-:Y:S02]  /*12340*/  ISETP.GT.U32.AND P0, PT, R246, R125, PT ;  /* 0x0000007df600720c */ /* 0x000fe40003f04070 */
[----:B------:R-:W-:Y:S01]  /*12350*/  IABS R128, R134 ;  /* 0x0000008600807213 */ /* 0x000fe20000000000 */
[----:B------:R-:W-:Y:S01]  /*12360*/  @!P6 IMAD.IADD R124, R124, 0x1, -R246 ;  /* 0x000000017c7ce824 */ /* 0x000fe200078e0af6 */
[----:B------:R-:W-:Y:S01]  /*12370*/  ISETP.GT.U32.AND P6, PT, R246, R126, PT ;  /* 0x0000007ef600720c */ /* 0x000fe20003fc4070 */
[----:B------:R-:W-:Y:S01]  /*12380*/  @!P3 IMAD.MOV R123, RZ, RZ, -R123 ;  /* 0x000000ffff7bb224 */ /* 0x000fe200078e0a7b */
[----:B------:R-:W-:Y:S01]  /*12390*/  IADD3 R130, -R130, RZ, RZ ;  /* 0x000000ff82827210 */ /* 0x000fe20007ffe1ff */
[----:B------:R-:W-:-:S04]  /*123a0*/  IMAD.HI.U32 R136, R230, R128, RZ ;  /* 0x00000080e6887227 */ /* 0x000fc800078e00ff */
[C---:B------:R-:W-:Y:S01]  /*123b0*/  IMAD R127, R246.reuse, R130, R127 ;  /* 0x00000082f67f7224 */ /* 0x040fe200078e027f */
[----:B------:R-:W-:Y:S01]  /*123c0*/  IABS R130, R132 ;  /* 0x0000008400827213 */ /* 0x000fe20000000000 */
[----:B------:R-:W-:Y:S02]  /*123d0*/  IMAD.MOV R136, RZ, RZ, -R136 ;  /* 0x000000ffff887224 */ /* 0x000fe400078e0a88 */
[----:B------:R-:W-:Y:S01]  /*123e0*/  @!P0 IMAD.IADD R125, R125, 0x1, -R246 ;  /* 0x000000017d7d8824 */ /* 0x000fe200078e0af6 */
[C---:B------:R-:W-:Y:S01]  /*123f0*/  ISETP.GT.U32.AND P0, PT, R246.reuse, R127, PT ;  /* 0x0000007ff600720c */ /* 0x040fe20003f04070 */
[----:B------:R-:W-:Y:S01]  /*12400*/  IMAD R128, R246, R136, R128 ;  /* 0x00000088f6807224 */ /* 0x000fe200078e0280 */
[----:B------:R-:W-:Y:S01]  /*12410*/  IADD3 R136, R244, 0x16e, RZ ;  /* 0x0000016ef4887810 */ /* 0x000fe20007ffe0ff */
[----:B------:R-:W-:Y:S02]  /*12420*/  @!P6 IMAD.IADD R126, R126, 0x1, -R246 ;  /* 0x000000017e7ee824 */ /* 0x000fe400078e0af6 */
[----:B------:R-:W-:Y:S01]  /*12430*/  IMAD.HI.U32 R139, R230, R130, RZ ;  /* 0x00000082e68b7227 */ /* 0x000fe200078e00ff */
[----:B------:R-:W-:-:S02]  /*12440*/  ISETP.GT.U32.AND P6, PT, R246, R128, PT ;  /* 0x00000080f600720c */ /* 0x000fc40003fc4070 */
[C---:B------:R-:W-:Y:S01]  /*12450*/  ISETP.GT.U32.AND P3, PT, R246.reuse, R126, PT ;  /* 0x0000007ef600720c */ /* 0x040fe20003f64070 */
[----:B------:R-:W-:Y:S02]  /*12460*/  IMAD.MOV R139, RZ, RZ, -R139 ;  /* 0x000000ffff8b7224 */ /* 0x000fe400078e0a8b */
[----:B------:R-:W-:Y:S02]  /*12470*/  @!P4 IMAD.MOV R125, RZ, RZ, -R125 ;  /* 0x000000ffff7dc224 */ /* 0x000fe400078e0a7d */
[----:B------:R-:W-:Y:S01]  /*12480*/  @!P0 IADD3 R127, R127, -R246, RZ ;  /* 0x800000f67f7f8210 */ /* 0x000fe20007ffe0ff */
[C---:B------:R-:W-:Y:S01]  /*12490*/  IMAD R130, R246.reuse, R139, R130 ;  /* 0x0000008bf6827224 */ /* 0x040fe200078e0282 */
[----:B------:R-:W-:Y:S01]  /*124a0*/  ISETP.GE.AND P0, PT, R129, RZ, PT ;  /* 0x000000ff8100720c */ /* 0x000fe20003f06270 */
[----:B------:R-:W-:Y:S01]  /*124b0*/  IMAD R129, R246, R137, R133 ;  /* 0x00000089f6817224 */ /* 0x000fe200078e0285 */
[----:B------:R-:W-:Y:S01]  /*124c0*/  IABS R133, R136 ;  /* 0x0000008800857213 */ /* 0x000fe20000000000 */
[----:B------:R-:W-:Y:S01]  /*124d0*/  IMAD.HI.U32 R137, R230, R131, RZ ;  /* 0x00000083e6897227 */ /* 0x000fe200078e00ff */
[----:B------:R-:W-:-:S03]  /*124e0*/  ISETP.GT.U32.AND P4, PT, R246, R130, PT ;  /* 0x00000082f600720c */ /* 0x000fc60003f84070 */
[--C-:B------:R-:W-:Y:S01]  /*124f0*/  @!P6 IMAD.IADD R128, R128, 0x1, -R246.reuse ;  /* 0x000000018080e824 */ /* 0x100fe200078e0af6 */
[----:B------:R-:W-:Y:S01]  /*12500*/  ISETP.GT.U32.AND P6, PT, R246, R127, PT ;  /* 0x0000007ff600720c */ /* 0x000fe20003fc4070 */
[----:B------:R-:W-:Y:S01]  /*12510*/  @!P3 IMAD.IADD R126, R126, 0x1, -R246 ;  /* 0x000000017e7eb824 */ /* 0x000fe200078e0af6 */
[C---:B------:R-:W-:Y:S01]  /*12520*/  ISETP.GT.U32.AND P3, PT, R246.reuse, R129, PT ;  /* 0x00000081f600720c */ /* 0x040fe20003f64070 */
[----:B------:R-:W-:Y:S02]  /*12530*/  IMAD.MOV R137, RZ, RZ, -R137 ;  /* 0x000000ffff897224 */ /* 0x000fe400078e0a89 */
[----:B------:R-:W-:Y:S01]  /*12540*/  @!P5 IMAD.MOV R124, RZ, RZ, -R124 ;  /* 0x000000ffff7cd224 */ /* 0x000fe200078e0a7c */
[C---:B------:R-:W-:Y:S01]  /*12550*/  ISETP.GT.U32.AND P5, PT, R246.reuse, R128, PT ;  /* 0x00000080f600720c */ /* 0x040fe20003fa4070 */
[----:B------:R-:W-:Y:S01]  /*12560*/  IMAD R131, R246, R137, R131 ;  /* 0x00000089f6837224 */ /* 0x000fe200078e0283 */
[----:B------:R-:W-:Y:S01]  /*12570*/  @!P2 IADD3 R126, -R126, RZ, RZ ;  /* 0x000000ff7e7ea210 */ /* 0x000fe20007ffe1ff */
[----:B------:R-:W-:Y:S01]  /*12580*/  IMAD.HI.U32 R137, R230, R133, RZ ;  /* 0x00000085e6897227 */ /* 0x000fe200078e00ff */
[----:B------:R-:W-:-:S03]  /*12590*/  ISETP.GE.AND P2, PT, R134, RZ, PT ;  /* 0x000000ff8600720c */ /* 0x000fc60003f46270 */
[--C-:B------:R-:W-:Y:S01]  /*125a0*/  @!P6 IMAD.IADD R127, R127, 0x1, -R246.reuse ;  /* 0x000000017f7fe824 */ /* 0x100fe200078e0af6 */
[----:B------:R-:W-:Y:S01]  /*125b0*/  ISETP.GT.U32.AND P6, PT, R246, R131, PT ;  /* 0x00000083f600720c */ /* 0x000fe20003fc4070 */
[--C-:B------:R-:W-:Y:S01]  /*125c0*/  @!P3 IMAD.IADD R129, R129, 0x1, -R246.reuse ;  /* 0x000000018181b824 */ /* 0x100fe200078e0af6 */
[----:B------:R-:W-:Y:S01]  /*125d0*/  ISETP.GE.AND P3, PT, R132, RZ, PT ;  /* 0x000000ff8400720c */ /* 0x000fe20003f66270 */
[--C-:B------:R-:W-:Y:S01]  /*125e0*/  @!P4 IMAD.IADD R130, R130, 0x1, -R246.reuse ;  /* 0x000000018282c824 */ /* 0x100fe200078e0af6 */
[----:B------:R-:W-:Y:S01]  /*125f0*/  @!P0 IADD3 R127, -R127, RZ, RZ ;  /* 0x000000ff7f7f8210 */ /* 0x000fe20007ffe1ff */
[----:B------:R-:W-:Y:S01]  /*12600*/  IMAD.MOV R134, RZ, RZ, -R137 ;  /* 0x000000ffff867224 */ /* 0x000fe200078e0a89 */
[----:B------:R-:W-:Y:S01]  /*12610*/  ISETP.GT.U32.AND P4, PT, R246, R129, PT ;  /* 0x00000081f600720c */ /* 0x000fe20003f84070 */
[----:B------:R-:W-:Y:S01]  /*12620*/  @!P5 IMAD.IADD R128, R128, 0x1, -R246 ;  /* 0x000000018080d824 */ /* 0x000fe200078e0af6 */
[----:B------:R-:W-:Y:S01]  /*12630*/  ISETP.GE.AND P5, PT, R135, RZ, PT ;  /* 0x000000ff8700720c */ /* 0x000fe20003fa6270 */
[----:B------:R-:W-:Y:S01]  /*12640*/  IMAD R132, R246, R134, R133 ;  /* 0x00000086f6847224 */ /* 0x000fe200078e0285 */
[C---:B------:R-:W-:Y:S01]  /*12650*/  IADD3 R137, R244.reuse, 0x16f, RZ ;  /* 0x0000016ff4897810 */ /* 0x040fe20007ffe0ff */
[----:B------:R-:W-:Y:S01]  /*12660*/  @!P2 IMAD.MOV R128, RZ, RZ, -R128 ;  /* 0x000000ffff80a224 */ /* 0x000fe200078e0a80 */
[----:B------:R-:W-:Y:S01]  /*12670*/  IADD3 R135, R244, 0x170, RZ ;  /* 0x00000170f4877810 */ /* 0x000fe20007ffe0ff */
[----:B------:R-:W-:Y:S01]  /*12680*/  @!P6 IMAD.IADD R131, R131, 0x1, -R246 ;  /* 0x000000018383e824 */ /* 0x000fe200078e0af6 */
[----:B------:R-:W-:-:S02]  /*12690*/  IABS R133, R137 ;  /* 0x0000008900857213 */ /* 0x000fc40000000000 */
[----:B------:R-:W-:Y:S02]  /*126a0*/  IABS R134, R135 ;  /* 0x0000008700867213 */ /* 0x000fe40000000000 */
[C---:B------:R-:W-:Y:S01]  /*126b0*/  ISETP.GT.U32.AND P0, PT, R246.reuse, R130, PT ;  /* 0x00000082f600720c */ /* 0x040fe20003f04070 */
[----:B------:R-:W-:Y:S01]  /*126c0*/  @!P4 IMAD.IADD R129, R129, 0x1, -R246 ;  /* 0x000000018181c824 */ /* 0x000fe200078e0af6 */
[----:B------:R-:W-:Y:S01]  /*126d0*/  ISETP.GT.U32.AND P2, PT, R246, R132, PT ;  /* 0x00000084f600720c */ /* 0x000fe20003f44070 */
[----:B------:R-:W-:Y:S01]  /*126e0*/  IMAD.HI.U32 R139, R230, R133, RZ ;  /* 0x00000085e68b7227 */ /* 0x000fe200078e00ff */
[----:B------:R-:W-:Y:S02]  /*126f0*/  ISETP.GT.U32.AND P6, PT, R246, R131, PT ;  /* 0x00000083f600720c */ /* 0x000fe40003fc4070 */
[----:B------:R-:W-:Y:S01]  /*12700*/  ISETP.GE.AND P4, PT, R138, RZ, PT ;  /* 0x000000ff8a00720c */ /* 0x000fe20003f86270 */
[----:B------:R-:W-:-:S04]  /*12710*/  IMAD.HI.U32 R138, R230, R134, RZ ;  /* 0x00000086e68a7227 */ /* 0x000fc800078e00ff */
[----:B------:R-:W-:Y:S02]  /*12720*/  IMAD.MOV R139, RZ, RZ, -R139 ;  /* 0x000000ffff8b7224 */ /* 0x000fe400078e0a8b */
[----:B------:R-:W-:Y:S02]  /*12730*/  IMAD.MOV R138, RZ, RZ, -R138 ;  /* 0x000000ffff8a7224 */ /* 0x000fe400078e0a8a */
[----:B------:R-:W-:Y:S01]  /*12740*/  IMAD R133, R246, R139, R133 ;  /* 0x0000008bf6857224 */ /* 0x000fe200078e0285 */
[----:B------:R-:W-:Y:S01]  /*12750*/  @!P2 IADD3 R132, R132, -R246, RZ ;  /* 0x800000f68484a210 */ /* 0x000fe20007ffe0ff */
[----:B------:R-:W-:Y:S01]  /*12760*/  @!P0 IMAD.IADD R130, R130, 0x1, -R246 ;  /* 0x0000000182828824 */ /* 0x000fe200078e0af6 */
[----:B------:R-:W-:Y:S01]  /*12770*/  IADD3 R139, R244, 0x173, RZ ;  /* 0x00000173f48b7810 */ /* 0x000fe20007ffe0ff */
[----:B------:R-:W-:Y:S01]  /*12780*/  IMAD R134, R246, R138, R134 ;  /* 0x0000008af6867224 */ /* 0x000fe200078e0286 */
[----:B------:R-:W-:Y:S01]  /*12790*/  ISETP.GE.AND P0, PT, R136, RZ, PT ;  /* 0x000000ff8800720c */ /* 0x000fe20003f06270 */
[----:B------:R-:W-:Y:S01]  /*127a0*/  @!P6 IMAD.IADD R131, R131, 0x1, -R246 ;  /* 0x000000018383e824 */ /* 0x000fe200078e0af6 */
[C---:B------:R-:W-:Y:S01]  /*127b0*/  ISETP.GT.U32.AND P6, PT, R246.reuse, R133, PT ;  /* 0x00000085f600720c */ /* 0x040fe20003fc4070 */
[----:B------:R-:W-:Y:S01]  /*127c0*/  @!P5 IMAD.MOV R129, RZ, RZ, -R129 ;  /* 0x000000ffff81d224 */ /* 0x000fe200078e0a81 */
[C---:B------:R-:W-:Y:S01]  /*127d0*/  ISETP.GT.U32.AND P5, PT, R246.reuse, R132, PT ;  /* 0x00000084f600720c */ /* 0x040fe20003fa4070 */
[----:B------:R-:W-:Y:S01]  /*127e0*/  @!P3 IMAD.MOV R130, RZ, RZ, -R130 ;  /* 0x000000ffff82b224 */ /* 0x000fe200078e0a82 */
[C---:B------:R-:W-:Y:S01]  /*127f0*/  ISETP.GT.U32.AND P3, PT, R246.reuse, R134, PT ;  /* 0x00000086f600720c */ /* 0x040fe20003f64070 */
[----:B------:R-:W-:Y:S01]  /*12800*/  @!P4 IMAD.MOV R131, RZ, RZ, -R131 ;  /* 0x000000ffff83c224 */ /* 0x000fe200078e0a83 */
[----:B------:R-:W-:Y:S01]  /*12810*/  ISETP.GE.AND P4, PT, R135, RZ, PT ;  /* 0x000000ff8700720c */ /* 0x000fe20003f86270 */
[----:B------:R-:W-:Y:S01]  /*12820*/  IMAD R135, R246, R144, R142 ;  /* 0x00000090f6877224 */ /* 0x000fe200078e028e */
[----:B------:R-:W-:-:S02]  /*12830*/  ISETP.GE.AND P2, PT, R137, RZ, PT ;  /* 0x000000ff8900720c */ /* 0x000fc40003f46270 */
[----:B------:R-:W-:Y:S02]  /*12840*/  IABS R136, R141 ;  /* 0x0000008d00887213 */ /* 0x000fe40000000000 */
[----:B------:R-:W-:Y:S01]  /*12850*/  IABS R137, R139 ;  /* 0x0000008b00897213 */ /* 0x000fe20000000000 */
[--C-:B------:R-:W-:Y:S01]  /*12860*/  @!P6 IMAD.IADD R133, R133, 0x1, -R246.reuse ;  /* 0x000000018585e824 */ /* 0x100fe200078e0af6 */
[----:B------:R-:W-:Y:S01]  /*12870*/  IABS R138, R140 ;  /* 0x0000008c008a7213 */ /* 0x000fe20000000000 */
[--C-:B------:R-:W-:Y:S01]  /*12880*/  @!P5 IMAD.IADD R132, R132, 0x1, -R246.reuse ;  /* 0x000000018484d824 */ /* 0x100fe200078e0af6 */
[----:B------:R-:W-:Y:S01]  /*12890*/  ISETP.GT.U32.AND P5, PT, R246, R135, PT ;  /* 0x00000087f600720c */ /* 0x000fe20003fa4070 */
[----:B------:R-:W-:Y:S01]  /*128a0*/  @!P3 IMAD.IADD R134, R134, 0x1, -R246 ;  /* 0x000000018686b824 */ /* 0x000fe200078e0af6 */
[----:B------:R-:W-:Y:S01]  /*128b0*/  ISETP.GT.U32.AND P6, PT, R246, R133, PT ;  /* 0x00000085f600720c */ /* 0x000fe20003fc4070 */
[----:B------:R-:W-:-:S03]  /*128c0*/  IMAD.HI.U32 R144, R230, R136, RZ ;  /* 0x00000088e6907227 */ /* 0x000fc600078e00ff */
[----:B------:R-:W-:Y:S01]  /*128d0*/  ISETP.GT.U32.AND P3, PT, R246, R134, PT ;  /* 0x00000086f600720c */ /* 0x000fe20003f64070 */
[----:B------:R-:W-:-:S04]  /*128e0*/  IMAD.HI.U32 R142, R230, R137, RZ ;  /* 0x00000089e68e7227 */ /* 0x000fc800078e00ff */
[----:B------:R-:W-:Y:S02]  /*128f0*/  IMAD.MOV R144, RZ, RZ, -R144 ;  /* 0x000000ffff907224 */ /* 0x000fe400078e0a90 */
[----:B------:R-:W-:Y:S02]  /*12900*/  IMAD.MOV R142, RZ, RZ, -R142 ;  /* 0x000000ffff8e7224 */ /* 0x000fe400078e0a8e */
[C---:B------:R-:W-:Y:S01]  /*12910*/  IMAD R136, R246.reuse, R144, R136 ;  /* 0x00000090f6887224 */ /* 0x040fe200078e0288 */
[----:B------:R-:W-:Y:S01]  /*12920*/  @!P6 IADD3 R133, R133, -R246, RZ ;  /* 0x800000f68585e210 */ /* 0x000fe20007ffe0ff */
[----:B------:R-:W-:Y:S01]  /*12930*/  @!P5 IMAD.IADD R135, R135, 0x1, -R246 ;  /* 0x000000018787d824 */ /* 0x000fe200078e0af6 */
[----:B------:R-:W-:Y:S01]  /*12940*/  ISETP.GE.AND P6, PT, R143, RZ, PT ;  /* 0x000000ff8f00720c */ /* 0x000fe20003fc6270 */
[C---:B------:R-:W-:Y:S01]  /*12950*/  IMAD R137, R246.reuse, R142, R137 ;  /* 0x0000008ef6897224 */ /* 0x040fe200078e0289 */
[C---:B------:R-:W-:Y:S01]  /*12960*/  ISETP.GT.U32.AND P5, PT, R246.reuse, R136, PT ;  /* 0x00000088f600720c */ /* 0x040fe20003fa4070 */
[----:B------:R-:W-:Y:S01]  /*12970*/  @!P0 IMAD.MOV R132, RZ, RZ, -R132 ;  /* 0x000000ffff848224 */ /* 0x000fe200078e0a84 */
[----:B------:R-:W-:Y:S01]  /*12980*/  ISETP.GT.U32.AND P0, PT, R246, R135, PT ;  /* 0x00000087f600720c */ /* 0x000fe20003f04070 */
[----:B------:R-:W-:Y:S01]  /*12990*/  IMAD.HI.U32 R143, R230, R138, RZ ;  /* 0x0000008ae68f7227 */ /* 0x000fe200078e00ff */
[----:B------:R-:W-:-:S02]  /*129a0*/  @!P3 IADD3 R134, R134, -R246, RZ ;  /* 0x800000f68686b210 */ /* 0x000fc40007ffe0ff */
[----:B------:R-:W-:Y:S01]  /*129b0*/  ISETP.GT.U32.AND P3, PT, R246, R137, PT ;  /* 0x00000089f600720c */ /* 0x000fe20003f64070 */
[----:B------:R-:W-:Y:S01]  /*129c0*/  @!P2 IMAD.MOV R133, RZ, RZ, -R133 ;  /* 0x000000ffff85a224 */ /* 0x000fe200078e0a85 */
[----:B------:R-:W-:Y:S01]  /*129d0*/  IABS R142, R148 ;  /* 0x00000094008e7213 */ /* 0x000fe20000000000 */
[----:B------:R-:W-:Y:S01]  /*129e0*/  IMAD.MOV R143, RZ, RZ, -R143 ;  /* 0x000000ffff8f7224 */ /* 0x000fe200078e0a8f */
[----:B------:R-:W-:Y:S01]  /*129f0*/  ISETP.GE.AND P2, PT, R141, RZ, PT ;  /* 0x000000ff8d00720c */ /* 0x000fe20003f46270 */
[----:B------:R-:W-:Y:S01]  /*12a00*/  @!P4 IMAD.MOV R134, RZ, RZ, -R134 ;  /* 0x000000ffff86c224 */ /* 0x000fe200078e0a86 */
[----:B------:R-:W-:Y:S01]  /*12a10*/  IADD3 R141, R244, 0x176, RZ ;  /* 0x00000176f48d7810 */ /* 0x000fe20007ffe0ff */
[----:B------:R-:W-:Y:S02]  /*12a20*/  IMAD R138, R246, R143, R138 ;  /* 0x0000008ff68a7224 */ /* 0x000fe400078e028a */
[----:B------:R-:W-:Y:S01]  /*12a30*/  IMAD.HI.U32 R143, R230, R142, RZ ;  /* 0x0000008ee68f7227 */ /* 0x000fe200078e00ff */
[----:B------:R-:W-:-:S02]  /*12a40*/  IABS R144, R141 ;  /* 0x0000008d00907213 */ /* 0x000fc40000000000 */
[----:B------:R-:W-:Y:S01]  /*12a50*/  ISETP.GT.U32.AND P4, PT, R246, R138, PT ;  /* 0x0000008af600720c */ /* 0x000fe20003f84070 */
[--C-:B------:R-:W-:Y:S01]  /*12a60*/  @!P0 IMAD.IADD R135, R135, 0x1, -R246.reuse ;  /* 0x0000000187878824 */ /* 0x100fe200078e0af6 */
[----:B------:R-:W-:Y:S01]  /*12a70*/  @!P3 IADD3 R137, R137, -R246, RZ ;  /* 0x800000f68989b210 */ /* 0x000fe20007ffe0ff */
[----:B------:R-:W-:Y:S01]  /*12a80*/  @!P5 IMAD.IADD R136, R136, 0x1, -R246 ;  /* 0x000000018888d824 */ /* 0x000fe200078e0af6 */
[----:B------:R-:W-:Y:S01]  /*12a90*/  ISETP.GE.AND P5, PT, R140, RZ, PT ;  /* 0x000000ff8c00720c */ /* 0x000fe20003fa6270 */
[----:B------:R-:W-:Y:S01]  /*12aa0*/  IMAD.MOV R143, RZ, RZ, -R143 ;  /* 0x000000ffff8f7224 */ /* 0x000fe200078e0a8f */
[----:B------:R-:W-:Y:S01]  /*12ab0*/  ISETP.GE.AND P0, PT, R139, RZ, PT ;  /* 0x000000ff8b00720c */ /* 0x000fe20003f06270 */
[----:B------:R-:W-:Y:S01]  /*12ac0*/  IMAD.MOV.U32 R140, RZ, RZ, R144 ;  /* 0x000000ffff8c7224 */ /* 0x000fe200078e0090 */
[C---:B------:R-:W-:Y:S01]  /*12ad0*/  ISETP.GT.U32.AND P3, PT, R246.reuse, R136, PT ;  /* 0x00000088f600720c */ /* 0x040fe20003f64070 */
[----:B------:R-:W-:Y:S01]  /*12ae0*/  @!P6 IMAD.MOV R135, RZ, RZ, -R135 ;  /* 0x000000ffff87e224 */ /* 0x000fe200078e0a87 */
[C---:B------:R-:W-:Y:S01]  /*12af0*/  ISETP.GT.U32.AND P6, PT, R246.reuse, R137, PT ;  /* 0x00000089f600720c */ /* 0x040fe20003fc4070 */
[----:B------:R-:W-:Y:S01]  /*12b00*/  IMAD R139, R246, R143, R142 ;  /* 0x0000008ff68b7224 */ /* 0x000fe200078e028e */
[----:B------:R-:W-:Y:S01]  /*12b10*/  IADD3 R144, R244, 0x179, RZ ;  /* 0x00000179f4907810 */ /* 0x000fe20007ffe0ff */
[----:B------:R-:W-:-:S03]  /*12b20*/  IMAD.HI.U32 R142, R230, R140, RZ ;  /* 0x0000008ce68e7227 */ /* 0x000fc600078e00ff */
[----:B------:R-:W-:Y:S01]  /*12b30*/  IABS R143, R144 ;  /* 0x00000090008f7213 */ /* 0x000fe20000000000 */
[----:B------:R-:W-:Y:S02]  /*12b40*/  IMAD.MOV R142, RZ, RZ, -R142 ;  /* 0x000000ffff8e7224 */ /* 0x000fe400078e0a8e */
[----:B------:R-:W-:Y:S02]  /*12b50*/  @!P4 IMAD.IADD R138, R138, 0x1, -R246 ;  /* 0x000000018a8ac824 */ /* 0x000fe400078e0af6 */
[C---:B------:R-:W-:Y:S01]  /*12b60*/  IMAD R140, R246.reuse, R142, R140 ;  /* 0x0000008ef68c7224 */ /* 0x040fe200078e028c */
[----:B------:R-:W-:Y:S01]  /*12b70*/  IABS R142, R147 ;  /* 0x00000093008e7213 */ /* 0x000fe20000000000 */
[--C-:B------:R-:W-:Y:S01]  /*12b80*/  @!P6 IMAD.IADD R137, R137, 0x1, -R246.reuse ;  /* 0x000000018989e824 */ /* 0x100fe200078e0af6 */
[----:B------:R-:W-:Y:S01]  /*12b90*/  ISETP.GT.U32.AND P4, PT, R246, R138, PT ;  /* 0x0000008af600720c */ /* 0x000fe20003f84070 */
[----:B------:R-:W-:Y:S01]  /*12ba0*/  @!P3 IMAD.IADD R136, R136, 0x1, -R246 ;  /* 0x000000018888b824 */ /* 0x000fe200078e0af6 */
[C---:B------:R-:W-:Y:S01]  /*12bb0*/  ISETP.GT.U32.AND P6, PT, R246.reuse, R140, PT ;  /* 0x0000008cf600720c */ /* 0x040fe20003fc4070 */
[----:B------:R-:W-:Y:S01]  /*12bc0*/  @!P0 IMAD.MOV R137, RZ, RZ, -R137 ;  /* 0x000000ffff898224 */ /* 0x000fe200078e0a89 */
[----:B------:R-:W-:Y:S01]  /*12bd0*/  ISETP.GT.U32.AND P3, PT, R246, R139, PT ;  /* 0x0000008bf600720c */ /* 0x000fe20003f64070 */
[----:B------:R-:W-:-:S08]  /*12be0*/  @!P2 IMAD.MOV R136, RZ, RZ, -R136 ;  /* 0x000000ffff88a224 */ /* 0x000fd000078e0a88 */
[--C-:B------:R-:W-:Y:S01]  /*12bf0*/  @!P4 IMAD.IADD R138, R138, 0x1, -R246.reuse ;  /* 0x000000018a8ac824 */ /* 0x100fe200078e0af6 */
[----:B------:R-:W-:Y:S01]  /*12c00*/  ISETP.GE.AND P4, PT, R148, RZ, PT ;  /* 0x000000ff9400720c */ /* 0x000fe20003f86270 */
[--C-:B------:R-:W-:Y:S02]  /*12c10*/  @!P6 IMAD.IADD R140, R140, 0x1, -R246.reuse ;  /* 0x000000018c8ce824 */ /* 0x100fe400078e0af6 */
[----:B------:R-:W-:Y:S01]  /*12c20*/  @!P3 IMAD.IADD R139, R139, 0x1, -R246 ;  /* 0x000000018b8bb824 */ /* 0x000fe200078e0af6 */
[----:B------:R-:W-:Y:S01]  /*12c30*/  ISETP.GE.AND P3, PT, R141, RZ, PT ;  /* 0x000000ff8d00720c */ /* 0x000fe20003f66270 */
[C---:B------:R-:W-:Y:S01]  /*12c40*/  IMAD R141, R246.reuse, R149, R146 ;  /* 0x00000095f68d7224 */ /* 0x040fe200078e0292 */
[----:B------:R-:W-:Y:S01]  /*12c50*/  ISETP.GT.U32.AND P6, PT, R246, R140, PT ;  /* 0x0000008cf600720c */ /* 0x000fe20003fc4070 */
[----:B------:R-:W-:Y:S01]  /*12c60*/  IMAD.HI.U32 R146, R230, R143, RZ ;  /* 0x0000008fe6927227 */ /* 0x000fe200078e00ff */
[C---:B------:R-:W-:Y:S02]  /*12c70*/  ISETP.GT.U32.AND P2, PT, R246.reuse, R139, PT ;  /* 0x0000008bf600720c */ /* 0x040fe40003f44070 */
[----:B------:R-:W-:Y:S01]  /*12c80*/  ISETP.GT.U32.AND P0, PT, R246, R141, PT ;  /* 0x0000008df600720c */ /* 0x000fe20003f04070 */
[----:B------:R-:W-:Y:S01]  /*12c90*/  IMAD.HI.U32 R148, R230, R142, RZ ;  /* 0x0000008ee6947227 */ /* 0x000fe200078e00ff */
[----:B------:R-:W-:-:S02]  /*12ca0*/  @!P5 IADD3 R138, -R138, RZ, RZ ;  /* 0x000000ff8a8ad210 */ /* 0x000fc40007ffe1ff */
[----:B------:R-:W-:Y:S01]  /*12cb0*/  IADD3 R149, R244, 0x17b, RZ ;  /* 0x0000017bf4957810 */ /* 0x000fe20007ffe0ff */
[----:B------:R-:W-:Y:S02]  /*12cc0*/  IMAD.MOV R146, RZ, RZ, -R146 ;  /* 0x000000ffff927224 */ /* 0x000fe400078e0a92 */
[----:B------:R-:W-:Y:S02]  /*12cd0*/  IMAD.MOV R148, RZ, RZ, -R148 ;  /* 0x000000ffff947224 */ /* 0x000fe400078e0a94 */
[----:B------:R-:W-:Y:S01]  /*12ce0*/  IMAD R143, R246, R146, R143 ;  /* 0x00000092f68f7224 */ /* 0x000fe200078e028f */
[----:B------:R-:W-:Y:S01]  /*12cf0*/  IADD3 R146, R244, 0x17a, RZ ;  /* 0x0000017af4927810 */ /* 0x000fe20007ffe0ff */
[----:B------:R-:W-:Y:S02]  /*12d00*/  IMAD R142, R246, R148, R142 ;  /* 0x00000094f68e7224 */ /* 0x000fe400078e028e */
[--C-:B------:R-:W-:Y:S01]  /*12d10*/  @!P6 IMAD.IADD R140, R140, 0x1, -R246.reuse ;  /* 0x000000018c8ce824 */ /* 0x100fe200078e0af6 */
[C---:B------:R-:W-:Y:S01]  /*12d20*/  ISETP.GT.U32.AND P6, PT, R246.reuse, R143, PT ;  /* 0x0000008ff600720c */ /* 0x040fe20003fc4070 */
[--C-:B------:R-:W-:Y:S01]  /*12d30*/  @!P0 IMAD.IADD R141, R141, 0x1, -R246.reuse ;  /* 0x000000018d8d8824 */ /* 0x100fe200078e0af6 */
[----:B------:R-:W-:Y:S01]  /*12d40*/  ISETP.GT.U32.AND P5, PT, R246, R142, PT ;  /* 0x0000008ef600720c */ /* 0x000fe20003fa4070 */
[----:B------:R-:W-:Y:S01]  /*12d50*/  @!P2 IMAD.IADD R139, R139, 0x1, -R246 ;  /* 0x000000018b8ba824 */ /* 0x000fe200078e0af6 */
[----:B------:R-:W-:Y:S01]  /*12d60*/  IABS R148, R146 ;  /* 0x0000009200947213 */ /* 0x000fe20000000000 */
[----:B------:R-:W-:Y:S01]  /*12d70*/  @!P3 IMAD.MOV R140, RZ, RZ, -R140 ;  /* 0x000000ffff8cb224 */ /* 0x000fe200078e0a8c */
[----:B------:R-:W-:Y:S01]  /*12d80*/  ISETP.GE.AND P2, PT, R145, RZ, PT ;  /* 0x000000ff9100720c */ /* 0x000fe20003f46270 */
[----:B------:R-:W-:Y:S01]  /*12d90*/  @!P4 IMAD.MOV R139, RZ, RZ, -R139 ;  /* 0x000000ffff8bc224 */ /* 0x000fe200078e0a8b */
[----:B------:R-:W-:Y:S01]  /*12da0*/  IABS R145, R149 ;  /* 0x0000009500917213 */ /* 0x000fe20000000000 */
[----:B------:R-:W-:Y:S01]  /*12db0*/  IMAD.HI.U32 R150, R230, R148, RZ ;  /* 0x00000094e6967227 */ /* 0x000fe200078e00ff */
[----:B------:R-:W-:-:S03]  /*12dc0*/  ISETP.GE.AND P0, PT, R147, RZ, PT ;  /* 0x000000ff9300720c */ /* 0x000fc60003f06270 */
[----:B------:R-:W-:Y:S01]  /*12dd0*/  @!P6 IADD3 R143, R143, -R246, RZ ;  /* 0x800000f68f8fe210 */ /* 0x000fe20007ffe0ff */
[----:B------:R-:W-:Y:S01]  /*12de0*/  IMAD.HI.U32 R147, R230, R145, RZ ;  /* 0x00000091e6937227 */ /* 0x000fe200078e00ff */
[----:B------:R-:W-:Y:S02]  /*12df0*/  ISETP.GE.AND P6, PT, R144, RZ, PT ;  /* 0x000000ff9000720c */ /* 0x000fe40003fc6270 */
[----:B------:R-:W-:Y:S01]  /*12e00*/  ISETP.GT.U32.AND P3, PT, R246, R143, PT ;  /* 0x0000008ff600720c */ /* 0x000fe20003f64070 */
[----:B------:R-:W-:Y:S01]  /*12e10*/  @!P5 IMAD.IADD R142, R142, 0x1, -R246 ;  /* 0x000000018e8ed824 */ /* 0x000fe200078e0af6 */
[C---:B------:R-:W-:Y:S01]  /*12e20*/  ISETP.GT.U32.AND P5, PT, R246.reuse, R141, PT ;  /* 0x0000008df600720c */ /* 0x040fe20003fa4070 */
[----:B------:R-:W-:Y:S02]  /*12e30*/  IMAD.MOV R150, RZ, RZ, -R150 ;  /* 0x000000ffff967224 */ /* 0x000fe400078e0a96 */
[----:B------:R-:W-:Y:S01]  /*12e40*/  IMAD.MOV R147, RZ, RZ, -R147 ;  /* 0x000000ffff937224 */ /* 0x000fe200078e0a93 */
[C---:B------:R-:W-:Y:S01]  /*12e50*/  ISETP.GT.U32.AND P4, PT, R246.reuse, R142, PT ;  /* 0x0000008ef600720c */ /* 0x040fe20003f84070 */
[C---:B------:R-:W-:Y:S01]  /*12e60*/  IMAD R144, R246.reuse, R150, R148 ;  /* 0x00000096f6907224 */ /* 0x040fe200078e0294 */
[----:B------:R-:W-:Y:S01]  /*12e70*/  IABS R148, R152 ;  /* 0x0000009800947213 */ /* 0x000fe20000000000 */
[----:B------:R-:W-:Y:S01]  /*12e80*/  IMAD R145, R246, R147, R145 ;  /* 0x00000093f6917224 */ /* 0x000fe200078e0291 */
[----:B------:R-:W-:-:S02]  /*12e90*/  IADD3 R150, R244, 0x17e, RZ ;  /* 0x0000017ef4967810 */ /* 0x000fc40007ffe0ff */
[----:B------:R-:W-:Y:S01]  /*12ea0*/  IABS R147, R153 ;  /* 0x0000009900937213 */ /* 0x000fe20000000000 */
[--C-:B------:R-:W-:Y:S01]  /*12eb0*/  @!P3 IMAD.IADD R143, R143, 0x1, -R246.reuse ;  /* 0x000000018f8fb824 */ /* 0x100fe200078e0af6 */
[C---:B------:R-:W-:Y:S01]  /*12ec0*/  ISETP.GT.U32.AND P3, PT, R246.reuse, R145, PT ;  /* 0x00000091f600720c */ /* 0x040fe20003f64070 */
[--C-:B------:R-:W-:Y:S01]  /*12ed0*/  @!P5 IMAD.IADD R141, R141, 0x1, -R246.reuse ;  /* 0x000000018d8dd824 */ /* 0x100fe200078e0af6 */
[----:B------:R-:W-:Y:S01]  /*12ee0*/  ISETP.GT.U32.AND P5, PT, R246, R144, PT ;  /* 0x00000090f600720c */ /* 0x000fe20003fa4070 */
[----:B------:R-:W-:Y:S01]  /*12ef0*/  IMAD.HI.U32 R155, R230, R147, RZ ;  /* 0x00000093e69b7227 */ /* 0x000fe200078e00ff */
[----:B------:R-:W-:Y:S02]  /*12f00*/  @!P6 IADD3 R143, -R143, RZ, RZ ;  /* 0x000000ff8f8fe210 */ /* 0x000fe40007ffe1ff */
[----:B------:R-:W-:Y:S01]  /*12f10*/  ISETP.GE.AND P6, PT, R152, RZ, PT ;  /* 0x000000ff9800720c */ /* 0x000fe20003fc6270 */
[----:B------:R-:W-:Y:S01]  /*12f20*/  @!P4 IMAD.IADD R142, R142, 0x1, -R246 ;  /* 0x000000018e8ec824 */ /* 0x000fe200078e0af6 */
[----:B------:R-:W-:Y:S01]  /*12f30*/  ISETP.GE.AND P4, PT, R146, RZ, PT ;  /* 0x000000ff9200720c */ /* 0x000fe20003f86270 */
[----:B------:R-:W-:Y:S01]  /*12f40*/  IMAD.MOV.U32 R146, RZ, RZ, R148 ;  /* 0x000000ffff927224 */ /* 0x000fe200078e0094 */
[----:B------:R-:W-:Y:S01]  /*12f50*/  IABS R148, R150 ;  /* 0x0000009600947213 */ /* 0x000fe20000000000 */
[----:B------:R-:W-:-:S02]  /*12f60*/  @!P2 IMAD.MOV R141, RZ, RZ, -R141 ;  /* 0x000000ffff8da224 */ /* 0x000fc400078e0a8d */
[----:B------:R-:W-:-:S04]  /*12f70*/  IMAD.HI.U32 R151, R230, R146, RZ ;  /* 0x00000092e6977227 */ /* 0x000fc800078e00ff */
[--C-:B------:R-:W-:Y:S01]  /*12f80*/  @!P5 IMAD.IADD R144, R144, 0x1, -R246.reuse ;  /* 0x000000019090d824 */ /* 0x100fe200078e0af6 */
[----:B------:R-:W-:Y:S01]  /*12f90*/  IADD3 R151, -R151, RZ, RZ ;  /* 0x000000ff97977210 */ /* 0x000fe20007ffe1ff */
[----:B------:R-:W-:Y:S01]  /*12fa0*/  @!P3 IMAD.IADD R145, R145, 0x1, -R246 ;  /* 0x000000019191b824 */ /* 0x000fe200078e0af6 */
[----:B------:R-:W-:Y:S01]  /*12fb0*/  ISETP.GE.AND P5, PT, R149, RZ, PT ;  /* 0x000000ff9500720c */ /* 0x000fe20003fa6270 */
[----:B------:R-:W-:Y:S01]  /*12fc0*/  IMAD.MOV R155, RZ, RZ, -R155 ;  /* 0x000000ffff9b7224 */ /* 0x000fe200078e0a9b */
[C---:B------:R-:W-:Y:S01]  /*12fd0*/  ISETP.GT.U32.AND P2, PT, R246.reuse, R144, PT ;  /* 0x00000090f600720c */ /* 0x040fe20003f44070 */
[C---:B------:R-:W-:Y:S01]  /*12fe0*/  IMAD R146, R246.reuse, R151, R146 ;  /* 0x00000097f6927224 */ /* 0x040fe200078e0292 */
[----:B------:R-:W-:Y:S01]  /*12ff0*/  ISETP.GT.U32.AND P3, PT, R246, R145, PT ;  /* 0x00000091f600720c */ /* 0x000fe20003f64070 */
[----:B------:R-:W-:Y:S01]  /*13000*/  IMAD.HI.U32 R151, R230, R148, RZ ;  /* 0x00000094e6977227 */ /* 0x000fe200078e00ff */
[----:B------:R-:W-:-:S03]  /*13010*/  IABS R149, R154 ;  /* 0x0000009a00957213 */ /* 0x000fc60000000000 */
[----:B------:R-:W-:Y:S02]  /*13020*/  IMAD.MOV R151, RZ, RZ, -R151 ;  /* 0x000000ffff977224 */ /* 0x000fe400078e0a97 */
[----:B------:R-:W-:Y:S01]  /*13030*/  @!P0 IMAD.MOV R142, RZ, RZ, -R142 ;  /* 0x000000ffff8e8224 */ /* 0x000fe200078e0a8e */
[C---:B------:R-:W-:Y:S01]  /*13040*/  ISETP.GT.U32.AND P0, PT, R246.reuse, R146, PT ;  /* 0x00000092f600720c */ /* 0x040fe20003f04070 */
        /* <DEDUP_REMOVED lines=8> */
[----:B------:R-:W-:Y:S01]  /*130d0*/  IMAD.HI.U32 R152, R230, R149, RZ ;  /* 0x00000095e6987227 */ /* 0x000fe200078e00ff */
[----:B------:R-:W-:-:S02]  /*130e0*/  IABS R156, R151 ;  /* 0x00000097009c7213 */ /* 0x000fc40000000000 */
[----:B------:R-:W-:Y:S01]  /*130f0*/  @!P4 IADD3 R144, -R144, RZ, RZ ;  /* 0x000000ff9090c210 */ /* 0x000fe20007ffe1ff */
[----:B------:R-:W-:Y:S01]  /*13100*/  @!P0 IMAD.IADD R146, R146, 0x1, -R246 ;  /* 0x0000000192928824 */ /* 0x000fe200078e0af6 */
[----:B------:R-:W-:Y:S01]  /*13110*/  ISETP.GE.AND P0, PT, R153, RZ, PT ;  /* 0x000000ff9900720c */ /* 0x000fe20003f06270 */
[----:B------:R-:W-:Y:S01]  /*13120*/  IMAD.HI.U32 R157, R230, R156, RZ ;  /* 0x0000009ce69d7227 */ /* 0x000fe200078e00ff */
[----:B------:R-:W-:-:S03]  /*13130*/  IABS R153, R155 ;  /* 0x0000009b00997213 */ /* 0x000fc60000000000 */
[--C-:B------:R-:W-:Y:S01]  /*13140*/  @!P2 IMAD.IADD R147, R147, 0x1, -R246.reuse ;  /* 0x000000019393a824 */ /* 0x100fe200078e0af6 */
[----:B------:R-:W-:Y:S01]  /*13150*/  ISETP.GT.U32.AND P2, PT, R246, R146, PT ;  /* 0x00000092f600720c */ /* 0x000fe20003f44070 */
[----:B------:R-:W-:Y:S02]  /*13160*/  @!P3 IMAD.IADD R148, R148, 0x1, -R246 ;  /* 0x000000019494b824 */ /* 0x000fe400078e0af6 */
[----:B------:R-:W-:Y:S01]  /*13170*/  IMAD.MOV R152, RZ, RZ, -R152 ;  /* 0x000000ffff987224 */ /* 0x000fe200078e0a98 */
[C---:B------:R-:W-:Y:S01]  /*13180*/  ISETP.GT.U32.AND P4, PT, R246.reuse, R147, PT ;  /* 0x00000093f600720c */ /* 0x040fe20003f84070 */
[----:B------:R-:W-:Y:S01]  /*13190*/  IMAD.MOV R157, RZ, RZ, -R157 ;  /* 0x000000ffff9d7224 */ /* 0x000fe200078e0a9d */
[C---:B------:R-:W-:Y:S01]  /*131a0*/  ISETP.GT.U32.AND P3, PT, R246.reuse, R148, PT ;  /* 0x00000094f600720c */ /* 0x040fe20003f64070 */
[----:B------:R-:W-:Y:S01]  /*131b0*/  IMAD R149, R246, R152, R149 ;  /* 0x00000098f6957224 */ /* 0x000fe200078e0295 */
[----:B------:R-:W-:Y:S01]  /*131c0*/  IABS R152, R160 ;  /* 0x000000a000987213 */ /* 0x000fe20000000000 */
[----:B------:R-:W-:-:S03]  /*131d0*/  @!P5 IMAD.MOV R145, RZ, RZ, -R145 ;  /* 0x000000ffff91d224 */ /* 0x000fc600078e0a91 */
[----:B------:R-:W-:Y:S01]  /*131e0*/  ISETP.GT.U32.AND P5, PT, R246, R149, PT ;  /* 0x00000095f600720c */ /* 0x000fe20003fa4070 */
[----:B------:R-:W-:Y:S01]  /*131f0*/  @!P2 IMAD.IADD R146, R146, 0x1, -R246 ;  /* 0x000000019292a824 */ /* 0x000fe200078e0af6 */
[----:B------:R-:W-:Y:S01]  /*13200*/  ISETP.GE.AND P2, PT, R150, RZ, PT ;  /* 0x000000ff9600720c */ /* 0x000fe20003f46270 */
[----:B------:R-:W-:Y:S02]  /*13210*/  IMAD R150, R246, R157, R156 ;  /* 0x0000009df6967224 */ /* 0x000fe400078e029c */
[----:B------:R-:W-:-:S04]  /*13220*/  IMAD.HI.U32 R156, R230, R152, RZ ;  /* 0x00000098e69c7227 */ /* 0x000fc800078e00ff */
[----:B------:R-:W-:Y:S01]  /*13230*/  @!P3 IMAD.IADD R148, R148, 0x1, -R246 ;  /* 0x000000019494b824 */ /* 0x000fe200078e0af6 */
[----:B------:R-:W-:Y:S01]  /*13240*/  ISETP.GT.U32.AND P3, PT, R246, R150, PT ;  /* 0x00000096f600720c */ /* 0x000fe20003f64070 */
[----:B------:R-:W-:-:S04]  /*13250*/  IMAD.HI.U32 R157, R230, R153, RZ ;  /* 0x00000099e69d7227 */ /* 0x000fc800078e00ff */
[--C-:B------:R-:W-:Y:S01]  /*13260*/  @!P4 IMAD.IADD R147, R147, 0x1, -R246.reuse ;  /* 0x000000019393c824 */ /* 0x100fe200078e0af6 */
[----:B------:R-:W-:Y:S01]  /*13270*/  ISETP.GE.AND P4, PT, R154, RZ, PT ;  /* 0x000000ff9a00720c */ /* 0x000fe20003f86270 */
[----:B------:R-:W-:Y:S01]  /*13280*/  IMAD.MOV R157, RZ, RZ, -R157 ;  /* 0x000000ffff9d7224 */ /* 0x000fe200078e0a9d */
[----:B------:R-:W-:Y:S01]  /*13290*/  IADD3 R154, -R156, RZ, RZ ;  /* 0x000000ff9c9a7210 */ /* 0x000fe20007ffe1ff */
[--C-:B------:R-:W-:Y:S01]  /*132a0*/  @!P5 IMAD.IADD R149, R149, 0x1, -R246.reuse ;  /* 0x000000019595d824 */ /* 0x100fe200078e0af6 */
[----:B------:R-:W-:Y:S01]  /*132b0*/  IADD3 R156, R244, 0x183, RZ ;  /* 0x00000183f49c7810 */ /* 0x000fe20007ffe0ff */
[----:B------:R-:W-:Y:S01]  /*132c0*/  @!P0 IMAD.MOV R147, RZ, RZ, -R147 ;  /* 0x000000ffff938224 */ /* 0x000fe200078e0a93 */
[----:B------:R-:W-:Y:S01]  /*132d0*/  ISETP.GE.AND P5, PT, R151, RZ, PT ;  /* 0x000000ff9700720c */ /* 0x000fe20003fa6270 */
[----:B------:R-:W-:Y:S01]  /*132e0*/  IMAD R151, R246, R157, R153 ;  /* 0x0000009df6977224 */ /* 0x000fe200078e0299 */
[----:B------:R-:W-:Y:S01]  /*132f0*/  IABS R153, R156 ;  /* 0x0000009c00997213 */ /* 0x000fe20000000000 */
[----:B------:R-:W-:Y:S01]  /*13300*/  @!P3 IMAD.IADD R150, R150, 0x1, -R246 ;  /* 0x000000019696b824 */ /* 0x000fe200078e0af6 */
[C---:B------:R-:W-:Y:S01]  /*13310*/  ISETP.GT.U32.AND P3, PT, R246.reuse, R149, PT ;  /* 0x00000095f600720c */ /* 0x040fe20003f64070 */
[----:B------:R-:W-:Y:S01]  /*13320*/  @!P6 IMAD.MOV R146, RZ, RZ, -R146 ;  /* 0x000000ffff92e224 */ /* 0x000fe200078e0a92 */
[----:B------:R-:W-:Y:S01]  /*13330*/  ISETP.GT.U32.AND P6, PT, R246, R151, PT ;  /* 0x00000097f600720c */ /* 0x000fe20003fc4070 */
[----:B------:R-:W-:Y:S01]  /*13340*/  IMAD.HI.U32 R161, R230, R153, RZ ;  /* 0x00000099e6a17227 */ /* 0x000fe200078e00ff */
[----:B------:R-:W-:-:S02]  /*13350*/  ISETP.GT.U32.AND P0, PT, R246, R150, PT ;  /* 0x00000096f600720c */ /* 0x000fc40003f04070 */
[----:B------:R-:W-:Y:S01]  /*13360*/  IADD3 R157, R244, 0x184, RZ ;  /* 0x00000184f49d7810 */ /* 0x000fe20007ffe0ff */
[C---:B------:R-:W-:Y:S02]  /*13370*/  IMAD R152, R246.reuse, R154, R152 ;  /* 0x0000009af6987224 */ /* 0x040fe400078e0298 */
[----:B------:R-:W-:Y:S01]  /*13380*/  IMAD.MOV R161, RZ, RZ, -R161 ;  /* 0x000000ffffa17224 */ /* 0x000fe200078e0aa1 */
[----:B------:R-:W-:Y:S01]  /*13390*/  IABS R154, R157 ;  /* 0x0000009d009a7213 */ /* 0x000fe20000000000 */
[----:B------:R-:W-:Y:S01]  /*133a0*/  @!P2 IMAD.MOV R148, RZ, RZ, -R148 ;  /* 0x000000ffff94a224 */ /* 0x000fe200078e0a94 */
[C---:B------:R-:W-:Y:S01]  /*133b0*/  ISETP.GT.U32.AND P2, PT, R246.reuse, R152, PT ;  /* 0x00000098f600720c */ /* 0x040fe20003f44070 */
[----:B------:R-:W-:Y:S01]  /*133c0*/  IMAD R153, R246, R161, R153 ;  /* 0x000000a1f6997224 */ /* 0x000fe200078e0299 */
[----:B------:R-:W-:Y:S01]  /*133d0*/  @!P3 IADD3 R149, R149, -R246, RZ ;  /* 0x800000f69595b210 */ /* 0x000fe20007ffe0ff */
[--C-:B------:R-:W-:Y:S01]  /*133e0*/  @!P6 IMAD.IADD R151, R151, 0x1, -R246.reuse ;  /* 0x000000019797e824 */ /* 0x100fe200078e0af6 */
[----:B------:R-:W-:Y:S01]  /*133f0*/  ISETP.GE.AND P3, PT, R155, RZ, PT ;  /* 0x000000ff9b00720c */ /* 0x000fe20003f66270 */
[----:B------:R-:W-:Y:S01]  /*13400*/  @!P0 IMAD.IADD R150, R150, 0x1, -R246 ;  /* 0x0000000196968824 */ /* 0x000fe200078e0af6 */
[----:B------:R-:W-:Y:S01]  /*13410*/  ISETP.GT.U32.AND P0, PT, R246, R153, PT ;  /* 0x00000099f600720c */ /* 0x000fe20003f04070 */
[----:B------:R-:W-:Y:S01]  /*13420*/  IMAD.HI.U32 R162, R230, R154, RZ ;  /* 0x0000009ae6a27227 */ /* 0x000fe200078e00ff */
[----:B------:R-:W-:-:S02]  /*13430*/  ISETP.GT.U32.AND P6, PT, R246, R151, PT ;  /* 0x00000097f600720c */ /* 0x000fc40003fc4070 */
[----:B------:R-:W-:Y:S01]  /*13440*/  IADD3 R161, R244, 0x186, RZ ;  /* 0x00000186f4a17810 */ /* 0x000fe20007ffe0ff */
[----:B------:R-:W-:Y:S02]  /*13450*/  IMAD.MOV.U32 R155, RZ, RZ, R159 ;  /* 0x000000ffff9b7224 */ /* 0x000fe400078e009f */
[----:B------:R-:W-:Y:S02]  /*13460*/  IMAD.MOV R162, RZ, RZ, -R162 ;  /* 0x000000ffffa27224 */ /* 0x000fe400078e0aa2 */
[----:B------:R-:W-:Y:S01]  /*13470*/  @!P2 IMAD.IADD R152, R152, 0x1, -R246 ;  /* 0x000000019898a824 */ /* 0x000fe200078e0af6 */
[----:B------:R-:W-:Y:S01]  /*13480*/  ISETP.GE.AND P2, PT, R160, RZ, PT ;  /* 0x000000ffa000720c */ /* 0x000fe20003f46270 */
[----:B------:R-:W-:Y:S01]  /*13490*/  IMAD.HI.U32 R159, R230, R155, RZ ;  /* 0x0000009be69f7227 */ /* 0x000fe200078e00ff */
[----:B------:R-:W-:-:S03]  /*134a0*/  IABS R160, R161 ;  /* 0x000000a100a07213 */ /* 0x000fc60000000000 */
[C---:B------:R-:W-:Y:S02]  /*134b0*/  IMAD R154, R246.reuse, R162, R154 ;  /* 0x000000a2f69a7224 */ /* 0x040fe400078e029a */
[--C-:B------:R-:W-:Y:S01]  /*134c0*/  @!P0 IMAD.IADD R153, R153, 0x1, -R246.reuse ;  /* 0x0000000199998824 */ /* 0x100fe200078e0af6 */
[C---:B------:R-:W-:Y:S01]  /*134d0*/  ISETP.GT.U32.AND P0, PT, R246.reuse, R152, PT ;  /* 0x00000098f600720c */ /* 0x040fe20003f04070 */
[----:B------:R-:W-:Y:S01]  /*134e0*/  IMAD.MOV R162, RZ, RZ, -R159 ;  /* 0x000000ffffa27224 */ /* 0x000fe200078e0a9f */
[----:B------:R-:W-:Y:S01]  /*134f0*/  MOV R159, R160 ;  /* 0x000000a0009f7202 */ /* 0x000fe20000000f00 */
[----:B------:R-:W-:Y:S01]  /*13500*/  @!P6 IMAD.IADD R151, R151, 0x1, -R246 ;  /* 0x000000019797e824 */ /* 0x000fe200078e0af6 */
[----:B------:R-:W-:Y:S01]  /*13510*/  ISETP.GT.U32.AND P6, PT, R246, R154, PT ;  /* 0x0000009af600720c */ /* 0x000fe20003fc4070 */
[----:B------:R-:W-:Y:S01]  /*13520*/  @!P5 IMAD.MOV R150, RZ, RZ, -R150 ;  /* 0x000000ffff96d224 */ /* 0x000fe200078e0a96 */
[----:B------:R-:W-:Y:S01]  /*13530*/  ISETP.GE.AND P5, PT, R156, RZ, PT ;  /* 0x000000ff9c00720c */ /* 0x000fe20003fa6270 */
[----:B------:R-:W-:-:S04]  /*13540*/  IMAD.HI.U32 R160, R230, R159, RZ ;  /* 0x0000009fe6a07227 */ /* 0x000fc800078e00ff */
[----:B------:R-:W-:Y:S02]  /*13550*/  IMAD.MOV R160, RZ, RZ, -R160 ;  /* 0x000000ffffa07224 */ /* 0x000fe400078e0aa0 */
[----:B------:R-:W-:Y:S01]  /*13560*/  @!P0 IADD3 R152, R152, -R246, RZ ;  /* 0x800000f698988210 */ /* 0x000fe20007ffe0ff */
[C---:B------:R-:W-:Y:S01]  /*13570*/  IMAD R155, R246.reuse, R162, R155 ;  /* 0x000000a2f69b7224 */ /* 0x040fe200078e029b */
[----:B------:R-:W-:Y:S01]  /*13580*/  ISETP.GE.AND P0, PT, R157, RZ, PT ;  /* 0x000000ff9d00720c */ /* 0x000fe20003f06270 */
[----:B------:R-:W-:Y:S01]  /*13590*/  IMAD R156, R246, R160, R159 ;  /* 0x000000a0f69c7224 */ /* 0x000fe200078e029f */
[----:B------:R-:W-:Y:S01]  /*135a0*/  IADD3 R157, R244, 0x188, RZ ;  /* 0x00000188f49d7810 */ /* 0x000fe20007ffe0ff */
[----:B------:R-:W-:Y:S01]  /*135b0*/  @!P6 IMAD.IADD R154, R154, 0x1, -R246 ;  /* 0x000000019a9ae824 */ /* 0x000fe200078e0af6 */
[----:B------:R-:W-:Y:S01]  /*135c0*/  IADD3 R159, R244, 0x187, RZ ;  /* 0x00000187f49f7810 */ /* 0x000fe20007ffe0ff */
[----:B------:R-:W-:Y:S01]  /*135d0*/  @!P2 IMAD.MOV R152, RZ, RZ, -R152 ;  /* 0x000000ffff98a224 */ /* 0x000fe200078e0a98 */
[C---:B------:R-:W-:Y:S01]  /*135e0*/  ISETP.GT.U32.AND P2, PT, R246.reuse, R156, PT ;  /* 0x0000009cf600720c */ /* 0x040fe20003f44070 */
[----:B------:R-:W-:Y:S01]  /*135f0*/  @!P3 IMAD.MOV R151, RZ, RZ, -R151 ;  /* 0x000000ffff97b224 */ /* 0x000fe200078e0a97 */
[C---:B------:R-:W-:Y:S01]  /*13600*/  ISETP.GT.U32.AND P6, PT, R246.reuse, R154, PT ;  /* 0x0000009af600720c */ /* 0x040fe20003fc4070 */
[----:B------:R-:W-:Y:S01]  /*13610*/  @!P4 IMAD.MOV R149, RZ, RZ, -R149 ;  /* 0x000000ffff95c224 */ /* 0x000fe200078e0a95 */
[----:B------:R-:W-:-:S02]  /*13620*/  ISETP.GT.U32.AND P3, PT, R246, R155, PT ;  /* 0x0000009bf600720c */ /* 0x000fc40003f64070 */
[----:B------:R-:W-:Y:S02]  /*13630*/  ISETP.GT.U32.AND P4, PT, R246, R153, PT ;  /* 0x00000099f600720c */ /* 0x000fe40003f84070 */
[----:B------:R-:W-:Y:S02]  /*13640*/  IABS R175, R157 ;  /* 0x0000009d00af7213 */ /* 0x000fe40000000000 */
[----:B------:R-:W-:-:S03]  /*13650*/  IABS R160, R159 ;  /* 0x0000009f00a07213 */ /* 0x000fc60000000000 */
[--C-:B------:R-:W-:Y:S02]  /*13660*/  @!P2 IMAD.IADD R156, R156, 0x1, -R246.reuse ;  /* 0x000000019c9ca824 */ /* 0x100fe400078e0af6 */
[--C-:B------:R-:W-:Y:S01]  /*13670*/  @!P6 IMAD.IADD R154, R154, 0x1, -R246.reuse ;  /* 0x000000019a9ae824 */ /* 0x100fe200078e0af6 */
[----:B------:R-:W-:Y:S01]  /*13680*/  ISETP.GE.AND P6, PT, R159, RZ, PT ;  /* 0x000000ff9f00720c */ /* 0x000fe20003fc6270 */
[----:B------:R-:W-:Y:S01]  /*13690*/  @!P3 IMAD.IADD R155, R155, 0x1, -R246 ;  /* 0x000000019b9bb824 */ /* 0x000fe200078e0af6 */
[----:B------:R-:W-:Y:S01]  /*136a0*/  ISETP.GT.U32.AND P2, PT, R246, R156, PT ;  /* 0x0000009cf600720c */ /* 0x000fe20003f44070 */
[----:B------:R-:W-:-:S03]  /*136b0*/  IMAD.HI.U32 R159, R230, R175, RZ ;  /* 0x000000afe69f7227 */ /* 0x000fc600078e00ff */
[----:B------:R-:W-:Y:S01]  /*136c0*/  ISETP.GT.U32.AND P3, PT, R246, R155, PT ;  /* 0x0000009bf600720c */ /* 0x000fe20003f64070 */
[--C-:B------:R-:W-:Y:S01]  /*136d0*/  @!P4 IMAD.IADD R153, R153, 0x1, -R246.reuse ;  /* 0x000000019999c824 */ /* 0x100fe200078e0af6 */
[----:B------:R-:W-:Y:S01]  /*136e0*/  ISETP.GE.AND P4, PT, R158, RZ, PT ;  /* 0x000000ff9e00720c */ /* 0x000fe20003f86270 */
[----:B------:R-:W-:Y:S01]  /*136f0*/  IMAD.MOV R159, RZ, RZ, -R159 ;  /* 0x000000ffff9f7224 */ /* 0x000fe200078e0a9f */
[----:B------:R-:W-:Y:S01]  /*13700*/  IADD3 R158, R244, 0x189, RZ ;  /* 0x00000189f49e7810 */ /* 0x000fe20007ffe0ff */
[----:B------:R-:W-:Y:S01]  /*13710*/  @!P5 IMAD.MOV R153, RZ, RZ, -R153 ;  /* 0x000000ffff99d224 */ /* 0x000fe200078e0a99 */
[----:B------:R-:W-:Y:S01]  /*13720*/  ISETP.GE.AND P5, PT, R161, RZ, PT ;  /* 0x000000ffa100720c */ /* 0x000fe20003fa6270 */
[----:B------:R-:W-:Y:S01]  /*13730*/  IMAD.HI.U32 R161, R230, R160, RZ ;  /* 0x000000a0e6a17227 */ /* 0x000fe200078e00ff */
[----:B------:R-:W-:Y:S02]  /*13740*/  IABS R174, R158 ;  /* 0x0000009e00ae7213 */ /* 0x000fe40000000000 */
[----:B------:R-:W-:Y:S01]  /*13750*/  @!P2 IADD3 R156, R156, -R246, RZ ;  /* 0x800000f69c9ca210 */ /* 0x000fe20007ffe0ff */
[----:B------:R-:W-:Y:S01]  /*13760*/  IMAD R175, R246, R159, R175 ;  /* 0x0000009ff6af7224 */ /* 0x000fe200078e02af */
[----:B------:R-:W-:Y:S01]  /*13770*/  IADD3 R161, -R161, RZ, RZ ;  /* 0x000000ffa1a17210 */ /* 0x000fe20007ffe1ff */
[----:B------:R-:W-:Y:S01]  /*13780*/  @!P3 IMAD.IADD R155, R155, 0x1, -R246 ;  /* 0x000000019b9bb824 */ /* 0x000fe200078e0af6 */
[----:B------:R-:W-:Y:S01]  /*13790*/  ISETP.GE.AND P3, PT, R157, RZ, PT ;  /* 0x000000ff9d00720c */ /* 0x000fe20003f66270 */
[----:B------:R-:W-:Y:S01]  /*137a0*/  IMAD.HI.U32 R157, R230, R174, RZ ;  /* 0x000000aee69d7227 */ /* 0x000fe200078e00ff */
[----:B------:R-:W-:-:S03]  /*137b0*/  ISETP.GT.U32.AND P2, PT, R246, R175, PT ;  /* 0x000000aff600720c */ /* 0x000fc60003f44070 */
[----:B------:R-:W-:Y:S01]  /*137c0*/  IMAD R160, R246, R161, R160 ;  /* 0x000000a1f6a07224 */ /* 0x000fe200078e02a0 */
[----:B------:R-:W-:Y:S01]  /*137d0*/  @!P5 IADD3 R156, -R156, RZ, RZ ;  /* 0x000000ff9c9cd210 */ /* 0x000fe20007ffe1ff */
[----:B------:R-:W-:Y:S02]  /*137e0*/  @!P4 IMAD.MOV R155, RZ, RZ, -R155 ;  /* 0x000000ffff9bc224 */ /* 0x000fe400078e0a9b */
[----:B------:R-:W-:Y:S01]  /*137f0*/  @!P0 IMAD.MOV R154, RZ, RZ, -R154 ;  /* 0x000000ffff9a8224 */ /* 0x000fe200078e0a9a */
[----:B------:R-:W-:Y:S01]  /*13800*/  ISETP.GT.U32.AND P4, PT, R246, R160, PT ;  /* 0x000000a0f600720c */ /* 0x000fe20003f84070 */
[----:B------:R-:W-:Y:S01]  /*13810*/  IMAD.MOV R157, RZ, RZ, -R157 ;  /* 0x000000ffff9d7224 */ /* 0x000fe200078e0a9d */
[----:B------:R-:W-:Y:S01]  /*13820*/  ISETP.GE.AND P0, PT, R158, RZ, PT ;  /* 0x000000ff9e00720c */ /* 0x000fe20003f06270 */
[----:B------:R-:W-:Y:S01]  /*13830*/  IMAD.HI.U32 R159, R230, R167, RZ ;  /* 0x000000a7e69f7227 */ /* 0x000fe200078e00ff */
[----:B------:R-:W-:-:S03]  /*13840*/  IADD3 R158, R244, 0x18b, RZ ;  /* 0x0000018bf49e7810 */ /* 0x000fc60007ffe0ff */
[----:B------:R-:W-:Y:S01]  /*13850*/  @!P2 IMAD.IADD R175, R175, 0x1, -R246 ;  /* 0x00000001afafa824 */ /* 0x000fe200078e0af6 */
[----:B------:R-:W-:Y:S01]  /*13860*/  IABS R172, R158 ;  /* 0x0000009e00ac7213 */ /* 0x000fe20000000000 */
[----:B------:R-:W-:Y:S01]  /*13870*/  IMAD R174, R246, R157, R174 ;  /* 0x0000009df6ae7224 */ /* 0x000fe200078e02ae */
[----:B------:R-:W-:Y:S01]  /*13880*/  IADD3 R157, R244, 0x18c, RZ ;  /* 0x0000018cf49d7810 */ /* 0x000fe20007ffe0ff */
[----:B------:R-:W-:Y:S01]  /*13890*/  IMAD.MOV R159, RZ, RZ, -R159 ;  /* 0x000000ffff9f7224 */ /* 0x000fe200078e0a9f */
[----:B------:R-:W-:Y:S01]  /*138a0*/  ISETP.GT.U32.AND P2, PT, R246, R175, PT ;  /* 0x000000aff600720c */ /* 0x000fe20003f44070 */
[----:B------:R-:W-:Y:S01]  /*138b0*/  @!P4 IMAD.IADD R160, R160, 0x1, -R246 ;  /* 0x00000001a0a0c824 */ /* 0x000fe200078e0af6 */
[----:B------:R-:W-:Y:S01]  /*138c0*/  ISETP.GT.U32.AND P5, PT, R246, R174, PT ;  /* 0x000000aef600720c */ /* 0x000fe20003fa4070 */
[----:B------:R-:W-:Y:S01]  /*138d0*/  IMAD.HI.U32 R162, R230, R172, RZ ;  /* 0x000000ace6a27227 */ /* 0x000fe200078e00ff */
[----:B------:R-:W-:Y:S02]  /*138e0*/  IABS R168, R157 ;  /* 0x0000009d00a87213 */ /* 0x000fe40000000000 */
[----:B------:R-:W-:Y:S01]  /*138f0*/  ISETP.GT.U32.AND P4, PT, R246, R160, PT ;  /* 0x000000a0f600720c */ /* 0x000fe20003f84070 */
[----:B------:R-:W-:-:S02]  /*13900*/  IMAD.MOV R162, RZ, RZ, -R162 ;  /* 0x000000ffffa27224 */ /* 0x000fc400078e0aa2 */
[----:B------:R-:W-:-:S04]  /*13910*/  IMAD.HI.U32 R161, R230, R168, RZ ;  /* 0x000000a8e6a17227 */ /* 0x000fc800078e00ff */
[----:B------:R-:W-:Y:S01]  /*13920*/  IMAD R172, R246, R162, R172 ;  /* 0x000000a2f6ac7224 */ /* 0x000fe200078e02ac */
[----:B------:R-:W-:Y:S01]  /*13930*/  IADD3 R162, R244, 0x190, RZ ;  /* 0x00000190f4a27810 */ /* 0x000fe20007ffe0ff */
[--C-:B------:R-:W-:Y:S01]  /*13940*/  @!P2 IMAD.IADD R175, R175, 0x1, -R246.reuse ;  /* 0x00000001afafa824 */ /* 0x100fe200078e0af6 */
[----:B------:R-:W-:Y:S01]  /*13950*/  ISETP.GT.U32.AND P2, PT, R246, R173, PT ;  /* 0x000000adf600720c */ /* 0x000fe20003f44070 */
[--C-:B------:R-:W-:Y:S01]  /*13960*/  @!P5 IMAD.IADD R174, R174, 0x1, -R246.reuse ;  /* 0x00000001aeaed824 */ /* 0x100fe200078e0af6 */
[----:B------:R-:W-:Y:S01]  /*13970*/  ISETP.GT.U32.AND P5, PT, R246, R172, PT ;  /* 0x000000acf600720c */ /* 0x000fe20003fa4070 */
[----:B------:R-:W-:Y:S01]  /*13980*/  @!P4 IMAD.IADD R160, R160, 0x1, -R246 ;  /* 0x00000001a0a0c824 */ /* 0x000fe200078e0af6 */
[----:B------:R-:W-:Y:S01]  /*13990*/  ISETP.GE.AND P4, PT, R163, RZ, PT ;  /* 0x000000ffa300720c */ /* 0x000fe20003f86270 */
[----:B------:R-:W-:Y:S01]  /*139a0*/  IMAD.MOV R161, RZ, RZ, -R161 ;  /* 0x000000ffffa17224 */ /* 0x000fe200078e0aa1 */
[----:B------:R-:W-:Y:S01]  /*139b0*/  IABS R164, R162 ;  /* 0x000000a200a47213 */ /* 0x000fe20000000000 */
[----:B-1----:R-:W-:-:S02]  /*139c0*/  IMAD.MOV.U32 R2, RZ, RZ, R160 ;  /* 0x000000ffff027224 */ /* 0x002fc400078e00a0 */
[C---:B------:R-:W-:Y:S02]  /*139d0*/  IMAD R168, R246.reuse, R161, R168 ;  /* 0x000000a1f6a87224 */ /* 0x040fe400078e02a8 */
[----:B------:R-:W-:Y:S02]  /*139e0*/  @!P6 IMAD.MOV R2, RZ, RZ, -R2 ;  /* 0x000000ffff02e224 */ /* 0x000fe400078e0a02 */
[----:B------:R-:W-:Y:S01]  /*139f0*/  @!P2 IMAD.IADD R173, R173, 0x1, -R246 ;  /* 0x00000001adada824 */ /* 0x000fe200078e0af6 */
[----:B------:R-:W-:Y:S01]  /*13a00*/  ISETP.GT.U32.AND P2, PT, R246, R174, PT ;  /* 0x000000aef600720c */ /* 0x000fe20003f44070 */
[----:B------:R-:W-:Y:S01]  /*13a10*/  IMAD.HI.U32 R161, R230, R166, RZ ;  /* 0x000000a6e6a17227 */ /* 0x000fe200078e00ff */
[----:B------:R-:W-:Y:S01]  /*13a20*/  @!P5 IADD3 R172, R172, -R246, RZ ;  /* 0x800000f6acacd210 */ /* 0x000fe20007ffe0ff */
[----:B------:R1:W-:Y:S01]  /*13a30*/  STL [R1+0x204], R2 ;  /* 0x0002040201007387 */ /* 0x0003e20000100800 */
[C---:B------:R-:W-:Y:S01]  /*13a40*/  ISETP.GT.U32.AND P6, PT, R246.reuse, R173, PT ;  /* 0x000000adf600720c */ /* 0x040fe20003fc4070 */
[C---:B------:R-:W-:Y:S01]  /*13a50*/  IMAD R167, R246.reuse, R159, R167 ;  /* 0x0000009ff6a77224 */ /* 0x040fe200078e02a7 */
[----:B------:R-:W-:Y:S01]  /*13a60*/  ISETP.GT.U32.AND P5, PT, R246, R172, PT ;  /* 0x000000acf600720c */ /* 0x000fe20003fa4070 */
[----:B------:R-:W-:Y:S01]  /*13a70*/  IMAD.MOV R161, RZ, RZ, -R161 ;  /* 0x000000ffffa17224 */ /* 0x000fe200078e0aa1 */
[----:B------:R-:W-:Y:S01]  /*13a80*/  IADD3 R159, R244, 0x191, RZ ;  /* 0x00000191f49f7810 */ /* 0x000fe20007ffe0ff */
[----:B------:R-:W-:-:S03]  /*13a90*/  IMAD.HI.U32 R160, R230, R165, RZ ;  /* 0x000000a5e6a07227 */ /* 0x000fc600078e00ff */
[----:B------:R-:W-:Y:S01]  /*13aa0*/  IABS R163, R159 ;  /* 0x0000009f00a37213 */ /* 0x000fe20000000000 */
[----:B-1----:R-:W-:Y:S02]  /*13ab0*/  IMAD.MOV.U32 R2, RZ, RZ, R175 ;  /* 0x000000ffff027224 */ /* 0x002fe400078e00af */
[----:B------:R-:W-:Y:S01]  /*13ac0*/  @!P2 IMAD.IADD R174, R174, 0x1, -R246 ;  /* 0x00000001aeaea824 */ /* 0x000fe200078e0af6 */
[C---:B------:R-:W-:Y:S01]  /*13ad0*/  ISETP.GT.U32.AND P2, PT, R246.reuse, R167, PT ;  /* 0x000000a7f600720c */ /* 0x040fe20003f44070 */
[----:B------:R-:W-:Y:S01]  /*13ae0*/  @!P3 IMAD.MOV R2, RZ, RZ, -R2 ;  /* 0x000000ffff02b224 */ /* 0x000fe200078e0a02 */
[C---:B------:R-:W-:Y:S01]  /*13af0*/  ISETP.GT.U32.AND P3, PT, R246.reuse, R168, PT ;  /* 0x000000a8f600720c */ /* 0x040fe20003f64070 */
[----:B------:R-:W-:Y:S01]  /*13b00*/  IMAD R166, R246, R161, R166 ;  /* 0x000000a1f6a67224 */ /* 0x000fe200078e02a6 */
[----:B------:R-:W-:Y:S01]  /*13b10*/  @!P5 IADD3 R172, R172, -R246, RZ ;  /* 0x800000f6acacd210 */ /* 0x000fe20007ffe0ff */
[----:B------:R-:W-:Y:S01]  /*13b20*/  IMAD.MOV R160, RZ, RZ, -R160 ;  /* 0x000000ffffa07224 */ /* 0x000fe200078e0aa0 */
[----:B------:R1:W-:Y:S01]  /*13b30*/  STL [R1+0x1b8], R2 ;  /* 0x0001b80201007387 */ /* 0x0003e20000100800 */
[----:B------:R-:W-:Y:S01]  /*13b40*/  @!P6 IMAD.IADD R173, R173, 0x1, -R246 ;  /* 0x00000001adade824 */ /* 0x000fe200078e0af6 */
[C---:B------:R-:W-:Y:S01]  /*13b50*/  ISETP.GT.U32.AND P5, PT, R246.reuse, R166, PT ;  /* 0x000000a6f600720c */ /* 0x040fe20003fa4070 */
[----:B------:R-:W-:Y:S01]  /*13b60*/  IMAD R165, R246, R160, R165 ;  /* 0x000000a0f6a57224 */ /* 0x000fe200078e02a5 */
[----:B------:R-:W-:Y:S01]  /*13b70*/  ISETP.GE.AND P6, PT, R158, RZ, PT ;  /* 0x000000ff9e00720c */ /* 0x000fe20003fc6270 */
[----:B------:R-:W-:Y:S01]  /*13b80*/  IMAD.MOV.U32 R3, RZ, RZ, R174 ;  /* 0x000000ffff037224 */ /* 0x000fe200078e00ae */
[----:B------:R-:W-:Y:S01]  /*13b90*/  IADD3 R160, R244, 0x193, RZ ;  /* 0x00000193f4a07810 */ /* 0x000fe20007ffe0ff */
[--C-:B------:R-:W-:Y:S01]  /*13ba0*/  @!P2 IMAD.IADD R167, R167, 0x1, -R246.reuse ;  /* 0x00000001a7a7a824 */ /* 0x100fe200078e0af6 */
[----:B------:R-:W-:Y:S01]  /*13bb0*/  ISETP.GE.AND P2, PT, R157, RZ, PT ;  /* 0x000000ff9d00720c */ /* 0x000fe20003f46270 */
[----:B------:R-:W-:Y:S01]  /*13bc0*/  @!P3 IMAD.IADD R168, R168, 0x1, -R246 ;  /* 0x00000001a8a8b824 */ /* 0x000fe200078e0af6 */
[----:B-1----:R-:W-:Y:S01]  /*13bd0*/  MOV R2, R173 ;  /* 0x000000ad00027202 */ /* 0x002fe20000000f00 */
[----:B------:R-:W-:Y:S01]  /*13be0*/  IMAD.HI.U32 R161, R230, R164, RZ ;  /* 0x000000a4e6a17227 */ /* 0x000fe200078e00ff */
[----:B------:R-:W-:-:S02]  /*13bf0*/  ISETP.GT.U32.AND P3, PT, R246, R165, PT ;  /* 0x000000a5f600720c */ /* 0x000fc40003f64070 */
[----:B------:R-:W-:Y:S01]  /*13c00*/  IADD3 R157, R244, 0x192, RZ ;  /* 0x00000192f49d7810 */ /* 0x000fe20007ffe0ff */
[----:B------:R-:W-:Y:S01]  /*13c10*/  @!P0 IMAD.MOV R3, RZ, RZ, -R3 ;  /* 0x000000ffff038224 */ /* 0x000fe200078e0a03 */
[----:B------:R-:W-:Y:S01]  /*13c20*/  ISETP.GT.U32.AND P0, PT, R246, R167, PT ;  /* 0x000000a7f600720c */ /* 0x000fe20003f04070 */
[----:B------:R-:W-:Y:S02]  /*13c30*/  @!P4 IMAD.MOV R2, RZ, RZ, -R2 ;  /* 0x000000ffff02c224 */ /* 0x000fe400078e0a02 */
[----:B------:R-:W-:Y:S01]  /*13c40*/  IMAD.HI.U32 R158, R230, R163, RZ ;  /* 0x000000a3e69e7227 */ /* 0x000fe200078e00ff */
[----:B------:R-:W-:Y:S03]  /*13c50*/  STL [R1+0x1c0], R3 ;  /* 0x0001c00301007387 */ /* 0x000fe60000100800 */
[----:B------:R-:W-:Y:S01]  /*13c60*/  IMAD.MOV R161, RZ, RZ, -R161 ;  /* 0x000000ffffa17224 */ /* 0x000fe200078e0aa1 */
[----:B------:R1:W-:Y:S01]  /*13c70*/  STL [R1+0x1c4], R2 ;  /* 0x0001c40201007387 */ /* 0x0003e20000100800 */
[----:B------:R-:W-:Y:S01]  /*13c80*/  @!P5 IMAD.IADD R166, R166, 0x1, -R246 ;  /* 0x00000001a6a6d824 */ /* 0x000fe200078e0af6 */
[----:B------:R-:W-:Y:S01]  /*13c90*/  ISETP.GT.U32.AND P5, PT, R246, R168, PT ;  /* 0x000000a8f600720c */ /* 0x000fe20003fa4070 */
[----:B------:R-:W-:-:S02]  /*13ca0*/  IMAD.MOV R158, RZ, RZ, -R158 ;  /* 0x000000ffff9e7224 */ /* 0x000fc400078e0a9e */
[C---:B------:R-:W-:Y:S01]  /*13cb0*/  IMAD R164, R246.reuse, R161, R164 ;  /* 0x000000a1f6a47224 */ /* 0x040fe200078e02a4 */
[----:B------:R-:W-:Y:S01]  /*13cc0*/  IABS R161, R157 ;  /* 0x0000009d00a17213 */ /* 0x000fe20000000000 */
[----:B------:R-:W-:Y:S01]  /*13cd0*/  @!P3 IMAD.IADD R165, R165, 0x1, -R246 ;  /* 0x00000001a5a5b824 */ /* 0x000fe200078e0af6 */
[----:B------:R-:W-:Y:S01]  /*13ce0*/  @!P0 IADD3 R167, R167, -R246, RZ ;  /* 0x800000f6a7a78210 */ /* 0x000fe20007ffe0ff */
[C---:B------:R-:W-:Y:S01]  /*13cf0*/  IMAD R163, R246.reuse, R158, R163 ;  /* 0x0000009ef6a37224 */ /* 0x040fe200078e02a3 */
[C---:B------:R-:W-:Y:S01]  /*13d00*/  ISETP.GT.U32.AND P4, PT, R246.reuse, R166, PT ;  /* 0x000000a6f600720c */ /* 0x040fe20003f84070 */
[----:B-1----:R-:W-:Y:S01]  /*13d10*/  IMAD.MOV.U32 R2, RZ, RZ, R172 ;  /* 0x000000ffff027224 */ /* 0x002fe200078e00ac */
[----:B------:R-:W-:Y:S01]  /*13d20*/  ISETP.GT.U32.AND P3, PT, R246, R165, PT ;  /* 0x000000a5f600720c */ /* 0x000fe20003f64070 */
[----:B------:R-:W-:Y:S01]  /*13d30*/  IMAD.HI.U32 R172, R230, R161, RZ ;  /* 0x000000a1e6ac7227 */ /* 0x000fe200078e00ff */
[C---:B------:R-:W-:Y:S02]  /*13d40*/  ISETP.GT.U32.AND P0, PT, R246.reuse, R163, PT ;  /* 0x000000a3f600720c */ /* 0x040fe40003f04070 */
[----:B------:R-:W-:Y:S01]  /*13d50*/  IABS R158, R160 ;  /* 0x000000a0009e7213 */ /* 0x000fe20000000000 */
[----:B------:R-:W-:Y:S01]  /*13d60*/  @!P6 IMAD.MOV R2, RZ, RZ, -R2 ;  /* 0x000000ffff02e224 */ /* 0x000fe200078e0a02 */
[----:B------:R-:W-:Y:S01]  /*13d70*/  ISETP.GT.U32.AND P6, PT, R246, R164, PT ;  /* 0x000000a4f600720c */ /* 0x000fe20003fc4070 */
[----:B------:R-:W-:Y:S01]  /*13d80*/  @!P5 IMAD.IADD R168, R168, 0x1, -R246 ;  /* 0x00000001a8a8d824 */ /* 0x000fe200078e0af6 */
[----:B------:R-:W-:Y:S01]  /*13d90*/  ISETP.GE.AND P5, PT, R169, RZ, PT ;  /* 0x000000ffa900720c */ /* 0x000fe20003fa6270 */
[----:B------:R-:W-:Y:S01]  /*13da0*/  IMAD.MOV R172, RZ, RZ, -R172 ;  /* 0x000000ffffac7224 */ /* 0x000fe200078e0aac */
[----:B------:R1:W-:Y:S01]  /*13db0*/  STL [R1+0x1f8], R2 ;  /* 0x0001f80201007387 */ /* 0x0003e20000100800 */
[----:B------:R-:W-:-:S02]  /*13dc0*/  IMAD.MOV.U32 R3, RZ, RZ, R168 ;  /* 0x000000ffff037224 */ /* 0x000fc400078e00a8 */
[----:B------:R-:W-:Y:S01]  /*13dd0*/  IMAD R161, R246, R172, R161 ;  /* 0x000000acf6a17224 */ /* 0x000fe200078e02a1 */
[----:B------:R-:W-:Y:S01]  /*13de0*/  IADD3 R172, R244, 0x1a3, RZ ;  /* 0x000001a3f4ac7810 */ /* 0x000fe20007ffe0ff */
[--C-:B------:R-:W-:Y:S01]  /*13df0*/  @!P3 IMAD.IADD R165, R165, 0x1, -R246.reuse ;  /* 0x00000001a5a5b824 */ /* 0x100fe200078e0af6 */
[----:B------:R-:W-:Y:S01]  /*13e00*/  ISETP.GE.AND P3, PT, R171, RZ, PT ;  /* 0x000000ffab00720c */ /* 0x000fe20003f66270 */
[--C-:B------:R-:W-:Y:S01]  /*13e10*/  @!P4 IMAD.IADD R166, R166, 0x1, -R246.reuse ;  /* 0x00000001a6a6c824 */ /* 0x100fe200078e0af6 */
[----:B------:R-:W-:Y:S01]  /*13e20*/  @!P0 IADD3 R163, R163, -R246, RZ ;  /* 0x800000f6a3a38210 */ /* 0x000fe20007ffe0ff */
[----:B------:R-:W-:Y:S01]  /*13e30*/  @!P6 IMAD.IADD R164, R164, 0x1, -R246 ;  /* 0x00000001a4a4e824 */ /* 0x000fe200078e0af6 */
[----:B------:R-:W-:Y:S01]  /*13e40*/  ISETP.GE.AND P6, PT, R162, RZ, PT ;  /* 0x000000ffa200720c */ /* 0x000fe20003fc6270 */
[----:B-1----:R-:W-:Y:S01]  /*13e50*/  IMAD.MOV.U32 R2, RZ, RZ, R167 ;  /* 0x000000ffff027224 */ /* 0x002fe200078e00a7 */
[----:B------:R-:W-:Y:S01]  /*13e60*/  IADD3 R162, R244, 0x194, RZ ;  /* 0x00000194f4a27810 */ /* 0x000fe20007ffe0ff */
[----:B------:R-:W-:Y:S01]  /*13e70*/  IMAD.HI.U32 R169, R230, R158, RZ ;  /* 0x0000009ee6a97227 */ /* 0x000fe200078e00ff */
[----:B------:R-:W-:-:S02]  /*13e80*/  ISETP.GE.AND P4, PT, R170, RZ, PT ;  /* 0x000000ffaa00720c */ /* 0x000fc40003f86270 */
[C---:B------:R-:W-:Y:S01]  /*13e90*/  ISETP.GT.U32.AND P0, PT, R246.reuse, R164, PT ;  /* 0x000000a4f600720c */ /* 0x040fe20003f04070 */
[----:B------:R-:W-:Y:S01]  /*13ea0*/  @!P2 IMAD.MOV R3, RZ, RZ, -R3 ;  /* 0x000000ffff03a224 */ /* 0x000fe200078e0a03 */
[----:B------:R-:W-:Y:S01]  /*13eb0*/  IABS R168, R162 ;  /* 0x000000a200a87213 */ /* 0x000fe20000000000 */
[----:B------:R-:W-:Y:S01]  /*13ec0*/  @!P5 IMAD.MOV R2, RZ, RZ, -R2 ;  /* 0x000000ffff02d224 */ /* 0x000fe200078e0a02 */
[C---:B------:R-:W-:Y:S01]  /*13ed0*/  ISETP.GT.U32.AND P2, PT, R246.reuse, R161, PT ;  /* 0x000000a1f600720c */ /* 0x040fe20003f44070 */
[----:B------:R-:W-:Y:S01]  /*13ee0*/  IMAD.MOV R169, RZ, RZ, -R169 ;  /* 0x000000ffffa97224 */ /* 0x000fe200078e0aa9 */
[----:B------:R1:W-:Y:S01]  /*13ef0*/  STL [R1+0x1c8], R3 ;  /* 0x0001c80301007387 */ /* 0x0003e20000100800 */
[----:B------:R-:W-:Y:S01]  /*13f00*/  IMAD.MOV.U32 R167, RZ, RZ, R168 ;  /* 0x000000ffffa77224 */ /* 0x000fe200078e00a8 */
[C---:B------:R-:W-:Y:S01]  /*13f10*/  ISETP.GT.U32.AND P5, PT, R246.reuse, R163, PT ;  /* 0x000000a3f600720c */ /* 0x040fe20003fa4070 */
[----:B------:R-:W-:Y:S01]  /*13f20*/  IMAD R158, R246, R169, R158 ;  /* 0x000000a9f69e7224 */ /* 0x000fe200078e029e */
[----:B------:R2:W-:Y:S01]  /*13f30*/  STL [R1+0x1cc], R2 ;  /* 0x0001cc0201007387 */ /* 0x0005e20000100800 */
[----:B------:R-:W-:-:S02]  /*13f40*/  IABS R176, R172 ;  /* 0x000000ac00b07213 */ /* 0x000fc40000000000 */
[----:B------:R-:W-:Y:S01]  /*13f50*/  @!P0 IMAD.IADD R164, R164, 0x1, -R246 ;  /* 0x00000001a4a48824 */ /* 0x000fe200078e0af6 */
[----:B------:R-:W-:Y:S01]  /*13f60*/  ISETP.GE.AND P0, PT, R157, RZ, PT ;  /* 0x000000ff9d00720c */ /* 0x000fe20003f06270 */
[----:B-1----:R-:W-:Y:S02]  /*13f70*/  IMAD.MOV.U32 R3, RZ, RZ, R166 ;  /* 0x000000ffff037224 */ /* 0x002fe400078e00a6 */
[----:B------:R-:W-:Y:S02]  /*13f80*/  @!P2 IMAD.IADD R161, R161, 0x1, -R246 ;  /* 0x00000001a1a1a824 */ /* 0x000fe400078e0af6 */
[----:B--2---:R-:W-:Y:S01]  /*13f90*/  IMAD.MOV.U32 R2, RZ, RZ, R165 ;  /* 0x000000ffff027224 */ /* 0x004fe200078e00a5 */
[----:B------:R-:W-:Y:S01]  /*13fa0*/  @!P4 IADD3 R3, -R3, RZ, RZ ;  /* 0x000000ff0303c210 */ /* 0x000fe20007ffe1ff */
[----:B------:R-:W-:Y:S01]  /*13fb0*/  IMAD.HI.U32 R165, R230, R167, RZ ;  /* 0x000000a7e6a57227 */ /* 0x000fe200078e00ff */
[----:B------:R-:W-:Y:S02]  /*13fc0*/  ISETP.GE.AND P4, PT, R159, RZ, PT ;  /* 0x000000ff9f00720c */ /* 0x000fe40003f86270 */
[----:B------:R-:W-:Y:S01]  /*13fd0*/  IADD3 R159, R244, 0x195, RZ ;  /* 0x00000195f49f7810 */ /* 0x000fe20007ffe0ff */
[----:B------:R-:W-:Y:S01]  /*13fe0*/  @!P3 IMAD.MOV R2, RZ, RZ, -R2 ;  /* 0x000000ffff02b224 */ /* 0x000fe200078e0a02 */
[C---:B------:R-:W-:Y:S01]  /*13ff0*/  ISETP.GT.U32.AND P3, PT, R246.reuse, R158, PT ;  /* 0x0000009ef600720c */ /* 0x040fe20003f64070 */
[----:B------:R-:W-:Y:S01]  /*14000*/  IMAD.MOV R157, RZ, RZ, -R165 ;  /* 0x000000ffff9d7224 */ /* 0x000fe200078e0aa5 */
[----:B------:R1:W-:Y:S01]  /*14010*/  STL [R1+0x1d0], R3 ;  /* 0x0001d00301007387 */ /* 0x0003e20000100800 */
[C---:B------:R-:W-:Y:S01]  /*14020*/  ISETP.GT.U32.AND P2, PT, R246.reuse, R161, PT ;  /* 0x000000a1f600720c */ /* 0x040fe20003f44070 */
[----:B------:R-:W-:Y:S01]  /*14030*/  @!P5 IMAD.IADD R163, R163, 0x1, -R246 ;  /* 0x00000001a3a3d824 */ /* 0x000fe200078e0af6 */
[----:B------:R-:W-:Y:S01]  /*14040*/  IABS R165, R159 ;  /* 0x0000009f00a57213 */ /* 0x000fe20000000000 */
[----:B------:R-:W-:Y:S01]  /*14050*/  IMAD R157, R246, R157, R167 ;  /* 0x0000009df69d7224 */ /* 0x000fe200078e02a7 */
[----:B------:R2:W-:Y:S01]  /*14060*/  STL [R1+0x1d4], R2 ;  /* 0x0001d40201007387 */ /* 0x0005e20000100800 */
[----:B------:R-:W-:Y:S01]  /*14070*/  ISETP.GE.AND P5, PT, R160, RZ, PT ;  /* 0x000000ffa000720c */ /* 0x000fe20003fa6270 */
[----:B------:R-:W-:Y:S01]  /*14080*/  IMAD.HI.U32 R180, R230, R176, RZ ;  /* 0x000000b0e6b47227 */ /* 0x000fe200078e00ff */
[----:B------:R-:W-:-:S03]  /*14090*/  IADD3 R160, R244, 0x196, RZ ;  /* 0x00000196f4a07810 */ /* 0x000fc60007ffe0ff */
[----:B-1----:R-:W-:Y:S01]  /*140a0*/  IMAD.MOV.U32 R3, RZ, RZ, R164 ;  /* 0x000000ffff037224 */ /* 0x002fe200078e00a4 */
[----:B------:R-:W-:Y:S01]  /*140b0*/  @!P3 IADD3 R158, R158, -R246, RZ ;  /* 0x800000f69e9eb210 */ /* 0x000fe20007ffe0ff */
[----:B------:R-:W-:Y:S02]  /*140c0*/  IMAD.MOV.U32 R167, RZ, RZ, R165 ;  /* 0x000000ffffa77224 */ /* 0x000fe400078e00a5 */
[----:B------:R-:W-:Y:S01]  /*140d0*/  @!P6 IMAD.MOV R3, RZ, RZ, -R3 ;  /* 0x000000ffff03e224 */ /* 0x000fe200078e0a03 */
[C---:B------:R-:W-:Y:S01]  /*140e0*/  ISETP.GT.U32.AND P6, PT, R246.reuse, R157, PT ;  /* 0x0000009df600720c */ /* 0x040fe20003fc4070 */
[----:B--2---:R-:W-:Y:S01]  /*140f0*/  IMAD.MOV.U32 R2, RZ, RZ, R163 ;  /* 0x000000ffff027224 */ /* 0x004fe200078e00a3 */
[----:B------:R-:W-:Y:S01]  /*14100*/  ISETP.GT.U32.AND P3, PT, R246, R158, PT ;  /* 0x0000009ef600720c */ /* 0x000fe20003f64070 */
[----:B------:R-:W-:Y:S01]  /*14110*/  IMAD.HI.U32 R164, R230, R167, RZ ;  /* 0x000000a7e6a47227 */ /* 0x000fe200078e00ff */
[----:B------:R-:W-:Y:S01]  /*14120*/  STL [R1+0x1e0], R3 ;  /* 0x0001e00301007387 */ /* 0x000fe20000100800 */
[----:B------:R-:W-:-:S02]  /*14130*/  IADD3 R163, R244, 0x197, RZ ;  /* 0x00000197f4a37810 */ /* 0x000fc40007ffe0ff */
[----:B------:R-:W-:Y:S01]  /*14140*/  @!P4 IMAD.MOV R2, RZ, RZ, -R2 ;  /* 0x000000ffff02c224 */ /* 0x000fe200078e0a02 */
[----:B------:R-:W-:Y:S01]  /*14150*/  ISETP.GE.AND P4, PT, R162, RZ, PT ;  /* 0x000000ffa200720c */ /* 0x000fe20003f86270 */
[----:B------:R-:W-:Y:S01]  /*14160*/  @!P2 IMAD.IADD R161, R161, 0x1, -R246 ;  /* 0x00000001a1a1a824 */ /* 0x000fe200078e0af6 */
[----:B------:R-:W-:Y:S01]  /*14170*/  IABS R162, R160 ;  /* 0x000000a000a27213 */ /* 0x000fe20000000000 */
[----:B------:R-:W-:Y:S01]  /*14180*/  IMAD.MOV R164, RZ, RZ, -R164 ;  /* 0x000000ffffa47224 */ /* 0x000fe200078e0aa4 */
[----:B------:R-:W-:Y:S01]  /*14190*/  ISETP.GE.AND P2, PT, R159, RZ, PT ;  /* 0x000000ff9f00720c */ /* 0x000fe20003f46270 */
[----:B------:R1:W-:Y:S01]  /*141a0*/  STL [R1+0x1e4], R2 ;  /* 0x0001e40201007387 */ /* 0x0003e20000100800 */
[----:B------:R-:W-:Y:S01]  /*141b0*/  MOV R159, R162 ;  /* 0x000000a2009f7202 */ /* 0x000fe20000000f00 */
[----:B------:R-:W-:Y:S01]  /*141c0*/  @!P6 IMAD.IADD R157, R157, 0x1, -R246 ;  /* 0x000000019d9de824 */ /* 0x000fe200078e0af6 */
[----:B------:R-:W-:Y:S01]  /*141d0*/  ISETP.GE.AND P6, PT, R160, RZ, PT ;  /* 0x000000ffa000720c */ /* 0x000fe20003fc6270 */
[----:B------:R-:W-:Y:S01]  /*141e0*/  IMAD R167, R246, R164, R167 ;  /* 0x000000a4f6a77224 */ /* 0x000fe200078e02a7 */
[----:B------:R-:W-:Y:S01]  /*141f0*/  IABS R164, R163 ;  /* 0x000000a300a47213 */ /* 0x000fe20000000000 */
[----:B------:R-:W-:-:S04]  /*14200*/  IMAD.HI.U32 R162, R230, R159, RZ ;  /* 0x0000009fe6a27227 */ /* 0x000fc800078e00ff */
[----:B-1----:R-:W-:Y:S01]  /*14210*/  IMAD.MOV.U32 R2, RZ, RZ, R161 ;  /* 0x000000ffff027224 */ /* 0x002fe200078e00a1 */
[----:B------:R-:W-:Y:S01]  /*14220*/  IADD3 R162, -R162, RZ, RZ ;  /* 0x000000ffa2a27210 */ /* 0x000fe20007ffe1ff */
[----:B------:R-:W-:Y:S01]  /*14230*/  @!P3 IMAD.IADD R158, R158, 0x1, -R246 ;  /* 0x000000019e9eb824 */ /* 0x000fe200078e0af6 */
[C---:B------:R-:W-:Y:S01]  /*14240*/  ISETP.GT.U32.AND P3, PT, R246.reuse, R167, PT ;  /* 0x000000a7f600720c */ /* 0x040fe20003f64070 */
[----:B------:R-:W-:Y:S01]  /*14250*/  @!P0 IMAD.MOV R2, RZ, RZ, -R2 ;  /* 0x000000ffff028224 */ /* 0x000fe200078e0a02 */
[C---:B------:R-:W-:Y:S01]  /*14260*/  ISETP.GT.U32.AND P0, PT, R246.reuse, R157, PT ;  /* 0x0000009df600720c */ /* 0x040fe20003f04070 */
[----:B------:R-:W-:Y:S02]  /*14270*/  IMAD.MOV.U32 R160, RZ, RZ, R164 ;  /* 0x000000ffffa07224 */ /* 0x000fe400078e00a4 */
[----:B------:R-:W-:Y:S01]  /*14280*/  IMAD R159, R246, R162, R159 ;  /* 0x000000a2f69f7224 */ /* 0x000fe200078e029f */
[----:B------:R1:W-:Y:S01]  /*14290*/  STL [R1+0x1ec], R2 ;  /* 0x0001ec0201007387 */ /* 0x0003e20000100800 */
[----:B------:R-:W-:-:S04]  /*142a0*/  IMAD.HI.U32 R161, R230, R160, RZ ;  /* 0x000000a0e6a17227 */ /* 0x000fc800078e00ff */
[----:B------:R-:W-:Y:S02]  /*142b0*/  IMAD.MOV R161, RZ, RZ, -R161 ;  /* 0x000000ffffa17224 */ /* 0x000fe400078e0aa1 */
[--C-:B------:R-:W-:Y:S02]  /*142c0*/  @!P3 IMAD.IADD R167, R167, 0x1, -R246.reuse ;  /* 0x00000001a7a7b824 */ /* 0x100fe400078e0af6 */
[----:B------:R-:W-:Y:S01]  /*142d0*/  @!P0 IMAD.IADD R157, R157, 0x1, -R246 ;  /* 0x000000019d9d8824 */ /* 0x000fe200078e0af6 */
[----:B------:R-:W-:Y:S01]  /*142e0*/  ISETP.GT.U32.AND P0, PT, R246, R159, PT ;  /* 0x0000009ff600720c */ /* 0x000fe20003f04070 */
[----:B-1----:R-:W-:Y:S01]  /*142f0*/  IMAD.MOV.U32 R2, RZ, RZ, R158 ;  /* 0x000000ffff027224 */ /* 0x002fe200078e009e */
[----:B------:R-:W-:Y:S01]  /*14300*/  IADD3 R158, R244, 0x198, RZ ;  /* 0x00000198f49e7810 */ /* 0x000fe20007ffe0ff */
[C---:B------:R-:W-:Y:S01]  /*14310*/  IMAD R160, R246.reuse, R161, R160 ;  /* 0x000000a1f6a07224 */ /* 0x040fe200078e02a0 */
[----:B------:R-:W-:Y:S01]  /*14320*/  ISETP.GT.U32.AND P3, PT, R246, R167, PT ;  /* 0x000000a7f600720c */ /* 0x000fe20003f64070 */
[----:B------:R-:W-:Y:S01]  /*14330*/  @!P5 IMAD.MOV R2, RZ, RZ, -R2 ;  /* 0x000000ffff02d224 */ /* 0x000fe200078e0a02 */
[----:B------:R-:W-:Y:S01]  /*14340*/  IABS R165, R158 ;  /* 0x0000009e00a57213 */ /* 0x000fe20000000000 */
[----:B------:R-:W-:Y:S01]  /*14350*/  IMAD.MOV R180, RZ, RZ, -R180 ;  /* 0x000000ffffb47224 */ /* 0x000fe200078e0ab4 */
[----:B------:R-:W-:-:S02]  /*14360*/  IADD3 R161, R244, 0x199, RZ ;  /* 0x00000199f4a17810 */ /* 0x000fc40007ffe0ff */
[----:B------:R1:W-:Y:S01]  /*14370*/  STL [R1+0x1f0], R2 ;  /* 0x0001f00201007387 */ /* 0x0003e20000100800 */
[----:B------:R-:W-:Y:S01]  /*14380*/  IMAD.HI.U32 R162, R230, R165, RZ ;  /* 0x000000a5e6a27227 */ /* 0x000fe200078e00ff */
[----:B------:R-:W-:Y:S02]  /*14390*/  IABS R164, R161 ;  /* 0x000000a100a47213 */ /* 0x000fe40000000000 */
[----:B------:R-:W-:Y:S01]  /*143a0*/  ISETP.GE.AND P5, PT, R163, RZ, PT ;  /* 0x000000ffa300720c */ /* 0x000fe20003fa6270 */
[--C-:B------:R-:W-:Y:S01]  /*143b0*/  @!P0 IMAD.IADD R159, R159, 0x1, -R246.reuse ;  /* 0x000000019f9f8824 */ /* 0x100fe200078e0af6 */
[----:B------:R-:W-:Y:S01]  /*143c0*/  IADD3 R162, -R162, RZ, RZ ;  /* 0x000000ffa2a27210 */ /* 0x000fe20007ffe1ff */
[----:B------:R-:W-:Y:S01]  /*143d0*/  @!P3 IMAD.IADD R167, R167, 0x1, -R246 ;  /* 0x00000001a7a7b824 */ /* 0x000fe200078e0af6 */
[----:B------:R-:W-:Y:S01]  /*143e0*/  ISETP.GE.AND P3, PT, R158, RZ, PT ;  /* 0x000000ff9e00720c */ /* 0x000fe20003f66270 */
[----:B------:R-:W-:Y:S01]  /*143f0*/  IMAD.HI.U32 R168, R230, R164, RZ ;  /* 0x000000a4e6a87227 */ /* 0x000fe200078e00ff */
[----:B------:R-:W-:-:S02]  /*14400*/  ISETP.GT.U32.AND P0, PT, R246, R159, PT ;  /* 0x0000009ff600720c */ /* 0x000fc40003f04070 */
[C---:B------:R-:W-:Y:S01]  /*14410*/  IADD3 R158, R244.reuse, 0x19b, RZ ;  /* 0x0000019bf49e7810 */ /* 0x040fe20007ffe0ff */
[----:B-1----:R-:W-:Y:S01]  /*14420*/  IMAD.MOV.U32 R2, RZ, RZ, R157 ;  /* 0x000000ffff027224 */ /* 0x002fe200078e009d */
[----:B------:R-:W-:Y:S01]  /*14430*/  IADD3 R157, R244, 0x19a, RZ ;  /* 0x0000019af49d7810 */ /* 0x000fe20007ffe0ff */
[C---:B------:R-:W-:Y:S01]  /*14440*/  IMAD R165, R246.reuse, R162, R165 ;  /* 0x000000a2f6a57224 */ /* 0x040fe200078e02a5 */
[----:B------:R-:W-:Y:S01]  /*14450*/  IABS R162, R158 ;  /* 0x0000009e00a27213 */ /* 0x000fe20000000000 */
[----:B------:R-:W-:Y:S01]  /*14460*/  @!P4 IMAD.MOV R2, RZ, RZ, -R2 ;  /* 0x000000ffff02c224 */ /* 0x000fe200078e0a02 */
[C---:B------:R-:W-:Y:S01]  /*14470*/  ISETP.GT.U32.AND P4, PT, R246.reuse, R160, PT ;  /* 0x000000a0f600720c */ /* 0x040fe20003f84070 */
[----:B------:R-:W-:Y:S01]  /*14480*/  IMAD.MOV R168, RZ, RZ, -R168 ;  /* 0x000000ffffa87224 */ /* 0x000fe200078e0aa8 */
[----:B------:R-:W-:Y:S02]  /*14490*/  IABS R163, R157 ;  /* 0x0000009d00a37213 */ /* 0x000fe40000000000 */
[----:B------:R1:W-:Y:S01]  /*144a0*/  STL [R1+0x1f4], R2 ;  /* 0x0001f40201007387 */ /* 0x0003e20000100800 */
[----:B------:R-:W-:Y:S01]  /*144b0*/  IMAD R164, R246, R168, R164 ;  /* 0x000000a8f6a47224 */ /* 0x000fe200078e02a4 */
[----:B------:R-:W-:Y:S01]  /*144c0*/  IADD3 R168, R244, 0x19f, RZ ;  /* 0x0000019ff4a87810 */ /* 0x000fe20007ffe0ff */
[----:B------:R-:W-:-:S03]  /*144d0*/  IMAD.HI.U32 R166, R230, R163, RZ ;  /* 0x000000a3e6a67227 */ /* 0x000fc600078e00ff */
[----:B------:R-:W-:Y:S01]  /*144e0*/  IABS R169, R168 ;  /* 0x000000a800a97213 */ /* 0x000fe20000000000 */
[--C-:B------:R-:W-:Y:S01]  /*144f0*/  @!P0 IMAD.IADD R159, R159, 0x1, -R246.reuse ;  /* 0x000000019f9f8824 */ /* 0x100fe200078e0af6 */
[----:B------:R-:W-:Y:S01]  /*14500*/  ISETP.GT.U32.AND P0, PT, R246, R164, PT ;  /* 0x000000a4f600720c */ /* 0x000fe20003f04070 */
[----:B------:R-:W-:Y:S02]  /*14510*/  @!P4 IMAD.IADD R160, R160, 0x1, -R246 ;  /* 0x00000001a0a0c824 */ /* 0x000fe400078e0af6 */
[----:B-1----:R-:W-:Y:S01]  /*14520*/  IMAD.MOV.U32 R2, RZ, RZ, R167 ;  /* 0x000000ffff027224 */ /* 0x002fe200078e00a7 */
[----:B------:R-:W-:Y:S01]  /*14530*/  IADD3 R167, -R166, RZ, RZ ;  /* 0x000000ffa6a77210 */ /* 0x000fe20007ffe1ff */
[----:B------:R-:W-:Y:S01]  /*14540*/  IMAD.MOV.U32 R3, RZ, RZ, R159 ;  /* 0x000000ffff037224 */ /* 0x000fe200078e009f */
[C---:B------:R-:W-:Y:S01]  /*14550*/  ISETP.GT.U32.AND P4, PT, R246.reuse, R160, PT ;  /* 0x000000a0f600720c */ /* 0x040fe20003f84070 */
[----:B------:R-:W-:Y:S01]  /*14560*/  @!P2 IMAD.MOV R2, RZ, RZ, -R2 ;  /* 0x000000ffff02a224 */ /* 0x000fe200078e0a02 */
[C---:B------:R-:W-:Y:S01]  /*14570*/  ISETP.GT.U32.AND P2, PT, R246.reuse, R165, PT ;  /* 0x000000a5f600720c */ /* 0x040fe20003f44070 */
[----:B------:R-:W-:Y:S01]  /*14580*/  IMAD R163, R246, R167, R163 ;  /* 0x000000a7f6a37224 */ /* 0x000fe200078e02a3 */
[----:B------:R-:W-:Y:S01]  /*14590*/  IABS R167, R179 ;  /* 0x000000b300a77213 */ /* 0x000fe20000000000 */
[----:B------:R-:W-:Y:S01]  /*145a0*/  IMAD.HI.U32 R166, R230, R162, RZ ;  /* 0x000000a2e6a67227 */ /* 0x000fe200078e00ff */
[----:B------:R1:W-:Y:S01]  /*145b0*/  STL [R1+0x1e8], R2 ;  /* 0x0001e80201007387 */ /* 0x0003e20000100800 */
[----:B------:R-:W-:-:S02]  /*145c0*/  @!P0 IADD3 R164, R164, -R246, RZ ;  /* 0x800000f6a4a48210 */ /* 0x000fc40007ffe0ff */
[----:B------:R-:W-:Y:S02]  /*145d0*/  IMAD.MOV R166, RZ, RZ, -R166 ;  /* 0x000000ffffa67224 */ /* 0x000fe400078e0aa6 */
[----:B------:R-:W-:Y:S01]  /*145e0*/  @!P6 IMAD.MOV R3, RZ, RZ, -R3 ;  /* 0x000000ffff03e224 */ /* 0x000fe200078e0a03 */
[----:B------:R-:W-:Y:S01]  /*145f0*/  ISETP.GT.U32.AND P6, PT, R246, R164, PT ;  /* 0x000000a4f600720c */ /* 0x000fe20003fc4070 */
[--C-:B------:R-:W-:Y:S01]  /*14600*/  @!P4 IMAD.IADD R160, R160, 0x1, -R246.reuse ;  /* 0x00000001a0a0c824 */ /* 0x100fe200078e0af6 */
[----:B------:R-:W-:Y:S01]  /*14610*/  ISETP.GE.AND P4, PT, R161, RZ, PT ;  /* 0x000000ffa100720c */ /* 0x000fe20003f86270 */
[----:B------:R-:W-:Y:S01]  /*14620*/  @!P2 IMAD.IADD R165, R165, 0x1, -R246 ;  /* 0x00000001a5a5a824 */ /* 0x000fe200078e0af6 */
[----:B------:R-:W-:Y:S01]  /*14630*/  ISETP.GT.U32.AND P2, PT, R246, R163, PT ;  /* 0x000000a3f600720c */ /* 0x000fe20003f44070 */
[----:B------:R-:W-:Y:S01]  /*14640*/  IMAD.MOV.U32 R161, RZ, RZ, R167 ;  /* 0x000000ffffa17224 */ /* 0x000fe200078e00a7 */
[----:B------:R-:W-:Y:S01]  /*14650*/  IADD3 R167, R244, 0x19e, RZ ;  /* 0x0000019ef4a77810 */ /* 0x000fe20007ffe0ff */
[C---:B------:R-:W-:Y:S01]  /*14660*/  IMAD R162, R246.reuse, R166, R162 ;  /* 0x000000a6f6a27224 */ /* 0x040fe200078e02a2 */
[----:B------:R-:W-:Y:S01]  /*14670*/  ISETP.GT.U32.AND P0, PT, R246, R165, PT ;  /* 0x000000a5f600720c */ /* 0x000fe20003f04070 */
[----:B------:R-:W-:Y:S01]  /*14680*/  IMAD.HI.U32 R159, R230, R161, RZ ;  /* 0x000000a1e69f7227 */ /* 0x000fe200078e00ff */
[----:B------:R-:W-:Y:S01]  /*14690*/  IADD3 R166, R244, 0x19d, RZ ;  /* 0x0000019df4a67810 */ /* 0x000fe20007ffe0ff */
[----:B------:R-:W-:Y:S02]  /*146a0*/  STL [R1+0x1d8], R3 ;  /* 0x0001d80301007387 */ /* 0x000fe40000100800 */
[----:B------:R-:W-:Y:S01]  /*146b0*/  IMAD.MOV R159, RZ, RZ, -R159 ;  /* 0x000000ffff9f7224 */ /* 0x000fe200078e0a9f */
[----:B------:R-:W-:Y:S01]  /*146c0*/  @!P6 IADD3 R164, R164, -R246, RZ ;  /* 0x800000f6a4a4e210 */ /* 0x000fe20007ffe0ff */
[----:B-1----:R-:W-:Y:S01]  /*146d0*/  IMAD.MOV.U32 R2, RZ, RZ, R160 ;  /* 0x000000ffff027224 */ /* 0x002fe200078e00a0 */
[----:B------:R-:W-:Y:S01]  /*146e0*/  IABS R160, R166 ;  /* 0x000000a600a07213 */ /* 0x000fe20000000000 */
[C---:B------:R-:W-:Y:S01]  /*146f0*/  IMAD R161, R246.reuse, R159, R161 ;  /* 0x0000009ff6a17224 */ /* 0x040fe200078e02a1 */
[----:B------:R-:W-:Y:S01]  /*14700*/  IABS R159, R167 ;  /* 0x000000a7009f7213 */ /* 0x000fe20000000000 */
[--C-:B------:R-:W-:Y:S01]  /*14710*/  @!P2 IMAD.IADD R163, R163, 0x1, -R246.reuse ;  /* 0x00000001a3a3a824 */ /* 0x100fe200078e0af6 */
[----:B------:R-:W-:Y:S01]  /*14720*/  ISETP.GE.AND P6, PT, R157, RZ, PT ;  /* 0x000000ff9d00720c */ /* 0x000fe20003fc6270 */
[----:B------:R-:W-:Y:S01]  /*14730*/  @!P0 IMAD.IADD R165, R165, 0x1, -R246 ;  /* 0x00000001a5a58824 */ /* 0x000fe200078e0af6 */
[C---:B------:R-:W-:Y:S01]  /*14740*/  ISETP.GT.U32.AND P0, PT, R246.reuse, R161, PT ;  /* 0x000000a1f600720c */ /* 0x040fe20003f04070 */
[----:B------:R-:W-:Y:S01]  /*14750*/  @!P5 IMAD.MOV R2, RZ, RZ, -R2 ;  /* 0x000000ffff02d224 */ /* 0x000fe200078e0a02 */
[----:B------:R-:W-:Y:S01]  /*14760*/  ISETP.GT.U32.AND P5, PT, R246, R162, PT ;  /* 0x000000a2f600720c */ /* 0x000fe20003fa4070 */
[----:B------:R-:W-:Y:S01]  /*14770*/  IMAD.HI.U32 R157, R230, R160, RZ ;  /* 0x000000a0e69d7227 */ /* 0x000fe200078e00ff */
[----:B------:R-:W-:-:S02]  /*14780*/  ISETP.GT.U32.AND P2, PT, R246, R163, PT ;  /* 0x000000a3f600720c */ /* 0x000fc40003f44070 */
[----:B------:R1:W-:Y:S01]  /*14790*/  STL [R1+0x1dc], R2 ;  /* 0x0001dc0201007387 */ /* 0x0003e20000100800 */
[----:B------:R-:W-:-:S04]  /*147a0*/  IMAD.HI.U32 R171, R230, R159, RZ ;  /* 0x0000009fe6ab7227 */ /* 0x000fc800078e00ff */
[----:B------:R-:W-:Y:S02]  /*147b0*/  IMAD.MOV R157, RZ, RZ, -R157 ;  /* 0x000000ffff9d7224 */ /* 0x000fe400078e0a9d */
[--C-:B------:R-:W-:Y:S02]  /*147c0*/  @!P0 IMAD.IADD R161, R161, 0x1, -R246.reuse ;  /* 0x00000001a1a18824 */ /* 0x100fe400078e0af6 */
[--C-:B------:R-:W-:Y:S02]  /*147d0*/  @!P5 IMAD.IADD R162, R162, 0x1, -R246.reuse ;  /* 0x00000001a2a2d824 */ /* 0x100fe400078e0af6 */
[----:B------:R-:W-:Y:S01]  /*147e0*/  @!P2 IMAD.IADD R163, R163, 0x1, -R246 ;  /* 0x00000001a3a3a824 */ /* 0x000fe200078e0af6 */
[----:B------:R-:W-:Y:S01]  /*147f0*/  ISETP.GT.U32.AND P0, PT, R246, R161, PT ;  /* 0x000000a1f600720c */ /* 0x000fe20003f04070 */
[----:B------:R-:W-:Y:S01]  /*14800*/  IMAD.MOV R171, RZ, RZ, -R171 ;  /* 0x000000ffffab7224 */ /* 0x000fe200078e0aab */
[----:B------:R-:W-:Y:S01]  /*14810*/  ISETP.GE.AND P2, PT, R158, RZ, PT ;  /* 0x000000ff9e00720c */ /* 0x000fe20003f46270 */
[----:B------:R-:W-:Y:S01]  /*14820*/  IMAD.MOV.U32 R158, RZ, RZ, R169 ;  /* 0x000000ffff9e7224 */ /* 0x000fe200078e00a9 */
[C---:B------:R-:W-:Y:S01]  /*14830*/  ISETP.GT.U32.AND P5, PT, R246.reuse, R162, PT ;  /* 0x000000a2f600720c */ /* 0x040fe20003fa4070 */
[----:B------:R-:W-:Y:S01]  /*14840*/  IMAD R160, R246, R157, R160 ;  /* 0x0000009df6a07224 */ /* 0x000fe200078e02a0 */
[----:B------:R-:W-:Y:S01]  /*14850*/  IADD3 R169, R244, 0x1a0, RZ ;  /* 0x000001a0f4a97810 */ /* 0x000fe20007ffe0ff */
[----:B------:R-:W-:Y:S01]  /*14860*/  IMAD R159, R246, R171, R159 ;  /* 0x000000abf69f7224 */ /* 0x000fe200078e029f */
[----:B------:R-:W-:Y:S01]  /*14870*/  IADD3 R171, R244, 0x1a2, RZ ;  /* 0x000001a2f4ab7810 */ /* 0x000fe20007ffe0ff */
[----:B------:R-:W-:Y:S01]  /*14880*/  IMAD.HI.U32 R170, R230, R158, RZ ;  /* 0x0000009ee6aa7227 */ /* 0x000fe200078e00ff */
[----:B------:R-:W-:-:S02]  /*14890*/  IABS R157, R169 ;  /* 0x000000a9009d7213 */ /* 0x000fc40000000000 */
[----:B------:R-:W-:Y:S01]  /*148a0*/  IABS R174, R171 ;  /* 0x000000ab00ae7213 */ /* 0x000fe20000000000 */
[----:B------:R-:W-:Y:S01]  /*148b0*/  @!P0 IMAD.IADD R161, R161, 0x1, -R246 ;  /* 0x00000001a1a18824 */ /* 0x000fe200078e0af6 */
[----:B------:R-:W-:Y:S01]  /*148c0*/  ISETP.GT.U32.AND P0, PT, R246, R159, PT ;  /* 0x0000009ff600720c */ /* 0x000fe20003f04070 */
[----:B------:R-:W-:Y:S01]  /*148d0*/  IMAD.HI.U32 R175, R230, R157, RZ ;  /* 0x0000009de6af7227 */ /* 0x000fe200078e00ff */
[----:B------:R-:W-:-:S03]  /*148e0*/  IADD3 R170, -R170, RZ, RZ ;  /* 0x000000ffaaaa7210 */ /* 0x000fc60007ffe1ff */
[----:B------:R-:W-:Y:S01]  /*148f0*/  @!P5 IMAD.IADD R162, R162, 0x1, -R246 ;  /* 0x00000001a2a2d824 */ /* 0x000fe200078e0af6 */
[C---:B------:R-:W-:Y:S01]  /*14900*/  ISETP.GT.U32.AND P5, PT, R246.reuse, R160, PT ;  /* 0x000000a0f600720c */ /* 0x040fe20003fa4070 */
[----:B------:R-:W-:Y:S02]  /*14910*/  IMAD.MOV R175, RZ, RZ, -R175 ;  /* 0x000000ffffaf7224 */ /* 0x000fe400078e0aaf */
[----:B------:R-:W-:Y:S01]  /*14920*/  IMAD R158, R246, R170, R158 ;  /* 0x000000aaf69e7224 */ /* 0x000fe200078e029e */
[----:B------:R-:W-:Y:S01]  /*14930*/  IADD3 R170, R244, 0x1a1, RZ ;  /* 0x000001a1f4aa7810 */ /* 0x000fe20007ffe0ff */
[----:B------:R-:W-:Y:S01]  /*14940*/  IMAD R157, R246, R175, R157 ;  /* 0x000000aff69d7224 */ /* 0x000fe200078e029d */
[----:B------:R-:W-:Y:S01]  /*14950*/  IADD3 R175, R244, 0x1a4, RZ ;  /* 0x000001a4f4af7810 */ /* 0x000fe20007ffe0ff */
[----:B------:R-:W-:Y:S01]  /*14960*/  @!P0 IMAD.IADD R159, R159, 0x1, -R246 ;  /* 0x000000019f9f8824 */ /* 0x000fe200078e0af6 */
[----:B------:R-:W-:Y:S01]  /*14970*/  IABS R173, R170 ;  /* 0x000000aa00ad7213 */ /* 0x000fe20000000000 */
[----:B-1----:R-:W-:Y:S01]  /*14980*/  IMAD.MOV.U32 R2, RZ, RZ, R165 ;  /* 0x000000ffff027224 */ /* 0x002fe200078e00a5 */
[----:B------:R-:W-:Y:S01]  /*14990*/  ISETP.GT.U32.AND P0, PT, R246, R157, PT ;  /* 0x0000009df600720c */ /* 0x000fe20003f04070 */
[----:B------:R-:W-:Y:S01]  /*149a0*/  IMAD.MOV.U32 R3, RZ, RZ, R164 ;  /* 0x000000ffff037224 */ /* 0x000fe200078e00a4 */
[----:B------:R-:W-:Y:S01]  /*149b0*/  IADD3 R164, R244, 0x1a8, RZ ;  /* 0x000001a8f4a47810 */ /* 0x000fe20007ffe0ff */
[----:B------:R-:W-:Y:S01]  /*149c0*/  @!P5 IMAD.IADD R160, R160, 0x1, -R246 ;  /* 0x00000001a0a0d824 */ /* 0x000fe200078e0af6 */
[C---:B------:R-:W-:Y:S01]  /*149d0*/  ISETP.GT.U32.AND P5, PT, R246.reuse, R158, PT ;  /* 0x0000009ef600720c */ /* 0x040fe20003fa4070 */
[----:B------:R-:W-:Y:S01]  /*149e0*/  @!P3 IMAD.MOV R2, RZ, RZ, -R2 ;  /* 0x000000ffff02b224 */ /* 0x000fe200078e0a02 */
[----:B------:R-:W-:Y:S01]  /*149f0*/  ISETP.GT.U32.AND P3, PT, R246, R159, PT ;  /* 0x0000009ff600720c */ /* 0x000fe20003f64070 */
[----:B------:R-:W-:-:S03]  /*14a00*/  IMAD.HI.U32 R177, R230, R173, RZ ;  /* 0x000000ade6b17227 */ /* 0x000fc600078e00ff */
[----:B------:R1:W-:Y:S01]  /*14a10*/  STL [R1+0x1bc], R2 ;  /* 0x0001bc0201007387 */ /* 0x0003e20000100800 */
[----:B------:R-:W-:Y:S02]  /*14a20*/  @!P4 IMAD.MOV R3, RZ, RZ, -R3 ;  /* 0x000000ffff03c224 */ /* 0x000fe400078e0a03 */
[--C-:B------:R-:W-:Y:S01]  /*14a30*/  @!P0 IMAD.IADD R157, R157, 0x1, -R246.reuse ;  /* 0x000000019d9d8824 */ /* 0x100fe200078e0af6 */
[----:B------:R-:W-:Y:S01]  /*14a40*/  ISETP.GT.U32.AND P0, PT, R246, R160, PT ;  /* 0x000000a0f600720c */ /* 0x000fe20003f04070 */
[----:B------:R-:W-:Y:S01]  /*14a50*/  IMAD.MOV R177, RZ, RZ, -R177 ;  /* 0x000000ffffb17224 */ /* 0x000fe200078e0ab1 */
[----:B------:R2:W-:Y:S01]  /*14a60*/  STL [R1+0x1b4], R3 ;  /* 0x0001b40301007387 */ /* 0x0005e20000100800 */
[--C-:B------:R-:W-:Y:S01]  /*14a70*/  @!P5 IMAD.IADD R158, R158, 0x1, -R246.reuse ;  /* 0x000000019e9ed824 */ /* 0x100fe200078e0af6 */
[----:B------:R-:W-:Y:S01]  /*14a80*/  ISETP.GE.AND P5, PT, R179, RZ, PT ;  /* 0x000000ffb300720c */ /* 0x000fe20003fa6270 */
[C---:B------:R-:W-:Y:S01]  /*14a90*/  IMAD R173, R246.reuse, R177, R173 ;  /* 0x000000b1f6ad7224 */ /* 0x040fe200078e02ad */
[----:B-1----:R-:W-:Y:S01]  /*14aa0*/  MOV R2, R163 ;  /* 0x000000a300027202 */ /* 0x002fe20000000f00 */
[----:B------:R-:W-:Y:S01]  /*14ab0*/  @!P3 IMAD.IADD R159, R159, 0x1, -R246 ;  /* 0x000000019f9fb824 */ /* 0x000fe200078e0af6 */
[----:B------:R-:W-:Y:S01]  /*14ac0*/  ISETP.GT.U32.AND P4, PT, R246, R158, PT ;  /* 0x0000009ef600720c */ /* 0x000fe20003f84070 */
[----:B------:R-:W-:Y:S01]  /*14ad0*/  IMAD.HI.U32 R178, R230, R174, RZ ;  /* 0x000000aee6b27227 */ /* 0x000fe200078e00ff */
[----:B------:R-:W-:-:S02]  /*14ae0*/  ISETP.GE.AND P3, PT, R167, RZ, PT ;  /* 0x000000ffa700720c */ /* 0x000fc40003f66270 */
[----:B------:R-:W-:Y:S01]  /*14af0*/  IABS R179, R175 ;  /* 0x000000af00b37213 */ /* 0x000fe20000000000 */
[----:B--2---:R-:W-:Y:S01]  /*14b00*/  IMAD.MOV.U32 R3, RZ, RZ, R162 ;  /* 0x000000ffff037224 */ /* 0x004fe200078e00a2 */
[----:B------:R-:W-:Y:S01]  /*14b10*/  @!P0 IADD3 R160, R160, -R246, RZ ;  /* 0x800000f6a0a08210 */ /* 0x000fe20007ffe0ff */
[----:B------:R-:W-:Y:S01]  /*14b20*/  @!P6 IMAD.MOV R2, RZ, RZ, -R2 ;  /* 0x000000ffff02e224 */ /* 0x000fe200078e0a02 */
[----:B------:R-:W-:Y:S01]  /*14b30*/  ISETP.GE.AND P0, PT, R166, RZ, PT ;  /* 0x000000ffa600720c */ /* 0x000fe20003f06270 */
[----:B------:R-:W-:Y:S01]  /*14b40*/  @!P2 IMAD.MOV R3, RZ, RZ, -R3 ;  /* 0x000000ffff03a224 */ /* 0x000fe200078e0a03 */
[----:B------:R-:W-:Y:S01]  /*14b50*/  ISETP.GT.U32.AND P2, PT, R246, R173, PT ;  /* 0x000000adf600720c */ /* 0x000fe20003f44070 */
[----:B------:R-:W-:Y:S01]  /*14b60*/  IMAD.HI.U32 R162, R230, R179, RZ ;  /* 0x000000b3e6a27227 */ /* 0x000fe200078e00ff */
[----:B------:R1:W-:Y:S01]  /*14b70*/  STL [R1+0x1b0], R2 ;  /* 0x0001b00201007387 */ /* 0x0003e20000100800 */
[----:B------:R-:W-:Y:S02]  /*14b80*/  ISETP.GT.U32.AND P6, PT, R246, R157, PT ;  /* 0x0000009df600720c */ /* 0x000fe40003fc4070 */
[----:B------:R-:W-:Y:S01]  /*14b90*/  IADD3 R178, -R178, RZ, RZ ;  /* 0x000000ffb2b27210 */ /* 0x000fe20007ffe1ff */
[----:B------:R2:W-:Y:S01]  /*14ba0*/  STL [R1+0x1ac], R3 ;  /* 0x0001ac0301007387 */ /* 0x0005e20000100800 */
[----:B------:R-:W-:-:S02]  /*14bb0*/  @!P4 IMAD.IADD R158, R158, 0x1, -R246 ;  /* 0x000000019e9ec824 */ /* 0x000fc400078e0af6 */
[----:B------:R-:W-:Y:S02]  /*14bc0*/  IMAD.MOV R162, RZ, RZ, -R162 ;  /* 0x000000ffffa27224 */ /* 0x000fe400078e0aa2 */
[----:B------:R-:W-:Y:S01]  /*14bd0*/  IMAD R174, R246, R178, R174 ;  /* 0x000000b2f6ae7224 */ /* 0x000fe200078e02ae */
[----:B------:R-:W-:Y:S01]  /*14be0*/  IADD3 R178, R244, 0x1aa, RZ ;  /* 0x000001aaf4b27810 */ /* 0x000fe20007ffe0ff */
[----:B-1----:R-:W-:Y:S02]  /*14bf0*/  IMAD.MOV.U32 R2, RZ, RZ, R161 ;  /* 0x000000ffff027224 */ /* 0x002fe400078e00a1 */
[C---:B------:R-:W-:Y:S01]  /*14c00*/  IMAD R161, R246.reuse, R180, R176 ;  /* 0x000000b4f6a17224 */ /* 0x040fe200078e02b0 */
[----:B--2---:R-:W-:Y:S01]  /*14c10*/  MOV R3, R160 ;  /* 0x000000a000037202 */ /* 0x004fe20000000f00 */
[----:B------:R-:W-:Y:S01]  /*14c20*/  @!P5 IMAD.MOV R2, RZ, RZ, -R2 ;  /* 0x000000ffff02d224 */ /* 0x000fe200078e0a02 */
[C---:B------:R-:W-:Y:S01]  /*14c30*/  ISETP.GT.U32.AND P5, PT, R246.reuse, R174, PT ;  /* 0x000000aef600720c */ /* 0x040fe20003fa4070 */
[--C-:B------:R-:W-:Y:S01]  /*14c40*/  @!P2 IMAD.IADD R173, R173, 0x1, -R246.reuse ;  /* 0x00000001adada824 */ /* 0x100fe200078e0af6 */
[----:B------:R-:W-:Y:S01]  /*14c50*/  ISETP.GE.AND P2, PT, R169, RZ, PT ;  /* 0x000000ffa900720c */ /* 0x000fe20003f46270 */
[----:B------:R-:W-:Y:S01]  /*14c60*/  @!P0 IMAD.MOV R3, RZ, RZ, -R3 ;  /* 0x000000ffff038224 */ /* 0x000fe200078e0a03 */
[----:B------:R1:W-:Y:S01]  /*14c70*/  STL [R1+0x1a8], R2 ;  /* 0x0001a80201007387 */ /* 0x0003e20000100800 */
[C---:B------:R-:W-:Y:S01]  /*14c80*/  ISETP.GT.U32.AND P4, PT, R246.reuse, R161, PT ;  /* 0x000000a1f600720c */ /* 0x040fe20003f84070 */
[----:B------:R-:W-:Y:S01]  /*14c90*/  @!P6 IMAD.IADD R157, R157, 0x1, -R246 ;  /* 0x000000019d9de824 */ /* 0x000fe200078e0af6 */
[C---:B------:R-:W-:Y:S01]  /*14ca0*/  ISETP.GT.U32.AND P0, PT, R246.reuse, R173, PT ;  /* 0x000000adf600720c */ /* 0x040fe20003f04070 */
[----:B------:R2:W-:Y:S01]  /*14cb0*/  STL [R1+0x194], R3 ;  /* 0x0001940301007387 */ /* 0x0005e20000100800 */
[----:B------:R-:W-:Y:S01]  /*14cc0*/  IMAD R179, R246, R162, R179 ;  /* 0x000000a2f6b37224 */ /* 0x000fe200078e02b3 */
[----:B------:R-:W-:-:S02]  /*14cd0*/  IADD3 R162, R244, 0x1a5, RZ ;  /* 0x000001a5f4a27810 */ /* 0x000fc40007ffe0ff */
[----:B------:R-:W-:Y:S01]  /*14ce0*/  ISETP.GE.AND P6, PT, R168, RZ, PT ;  /* 0x000000ffa800720c */ /* 0x000fe20003fc6270 */
[--C-:B------:R-:W-:Y:S01]  /*14cf0*/  @!P5 IMAD.IADD R174, R174, 0x1, -R246.reuse ;  /* 0x00000001aeaed824 */ /* 0x100fe200078e0af6 */
[----:B------:R-:W-:Y:S01]  /*14d00*/  ISETP.GE.AND P5, PT, R170, RZ, PT ;  /* 0x000000ffaa00720c */ /* 0x000fe20003fa6270 */
[----:B-1----:R-:W-:Y:S01]  /*14d10*/  IMAD.MOV.U32 R2, RZ, RZ, R159 ;  /* 0x000000ffff027224 */ /* 0x002fe200078e009f */
[----:B------:R-:W-:Y:S02]  /*14d20*/  IADD3 R160, R244, 0x1a6, RZ ;  /* 0x000001a6f4a07810 */ /* 0x000fe40007ffe0ff */
[----:B------:R-:W-:Y:S01]  /*14d30*/  @!P4 IMAD.IADD R161, R161, 0x1, -R246 ;  /* 0x00000001a1a1c824 */ /* 0x000fe200078e0af6 */
[C---:B------:R-:W-:Y:S01]  /*14d40*/  ISETP.GT.U32.AND P4, PT, R246.reuse, R174, PT ;  /* 0x000000aef600720c */ /* 0x040fe20003f84070 */
[----:B------:R-:W-:Y:S01]  /*14d50*/  @!P3 IMAD.MOV R2, RZ, RZ, -R2 ;  /* 0x000000ffff02b224 */ /* 0x000fe200078e0a02 */
[----:B------:R-:W-:Y:S01]  /*14d60*/  IABS R176, R160 ;  /* 0x000000a000b07213 */ /* 0x000fe20000000000 */
[----:B--2---:R-:W-:Y:S01]  /*14d70*/  IMAD.MOV.U32 R3, RZ, RZ, R158 ;  /* 0x000000ffff037224 */ /* 0x004fe200078e009e */
[----:B------:R-:W-:Y:S01]  /*14d80*/  ISETP.GT.U32.AND P3, PT, R246, R161, PT ;  /* 0x000000a1f600720c */ /* 0x000fe20003f64070 */
[----:B------:R-:W-:Y:S01]  /*14d90*/  @!P0 IMAD.IADD R173, R173, 0x1, -R246 ;  /* 0x00000001adad8824 */ /* 0x000fe200078e0af6 */
[----:B------:R1:W-:Y:S01]  /*14da0*/  STL [R1+0x190], R2 ;  /* 0x0001900201007387 */ /* 0x0003e20000100800 */
[----:B------:R-:W-:Y:S01]  /*14db0*/  IABS R158, R162 ;  /* 0x000000a2009e7213 */ /* 0x000fe20000000000 */
[----:B------:R-:W-:Y:S01]  /*14dc0*/  IMAD.HI.U32 R163, R230, R176, RZ ;  /* 0x000000b0e6a37227 */ /* 0x000fe200078e00ff */
[----:B------:R-:W-:-:S02]  /*14dd0*/  ISETP.GE.AND P0, PT, R172, RZ, PT ;  /* 0x000000ffac00720c */ /* 0x000fc40003f06270 */
[----:B------:R-:W-:Y:S01]  /*14de0*/  @!P6 IADD3 R3, -R3, RZ, RZ ;  /* 0x000000ff0303e210 */ /* 0x000fe20007ffe1ff */
[----:B------:R-:W-:Y:S01]  /*14df0*/  IMAD.HI.U32 R159, R230, R158, RZ ;  /* 0x0000009ee69f7227 */ /* 0x000fe200078e00ff */
[----:B------:R-:W-:Y:S02]  /*14e00*/  ISETP.GE.AND P6, PT, R171, RZ, PT ;  /* 0x000000ffab00720c */ /* 0x000fe40003fc6270 */
[----:B------:R-:W-:Y:S01]  /*14e10*/  IADD3 R163, -R163, RZ, RZ ;  /* 0x000000ffa3a37210 */ /* 0x000fe20007ffe1ff */
[----:B-1----:R-:W-:Y:S01]  /*14e20*/  IMAD.MOV.U32 R2, RZ, RZ, R157 ;  /* 0x000000ffff027224 */ /* 0x002fe200078e009d */
[----:B------:R-:W-:Y:S01]  /*14e30*/  IABS R171, R178 ;  /* 0x000000b200ab7213 */ /* 0x000fe20000000000 */
[----:B------:R-:W-:Y:S01]  /*14e40*/  IMAD.MOV R159, RZ, RZ, -R159 ;  /* 0x000000ffff9f7224 */ /* 0x000fe200078e0a9f */
[----:B------:R-:W-:Y:S01]  /*14e50*/  IADD3 R169, R244, 0x1ab, RZ ;  /* 0x000001abf4a97810 */ /* 0x000fe20007ffe0ff */
[----:B------:R-:W-:Y:S01]  /*14e60*/  @!P2 IMAD.MOV R2, RZ, RZ, -R2 ;  /* 0x000000ffff02a224 */ /* 0x000fe200078e0a02 */
[----:B------:R-:W-:Y:S01]  /*14e70*/  ISETP.GT.U32.AND P2, PT, R246, R179, PT ;  /* 0x000000b3f600720c */ /* 0x000fe20003f44070 */
[----:B------:R-:W-:Y:S01]  /*14e80*/  @!P3 IMAD.IADD R161, R161, 0x1, -R246 ;  /* 0x00000001a1a1b824 */ /* 0x000fe200078e0af6 */
[----:B------:R-:W-:Y:S01]  /*14e90*/  ISETP.GE.AND P3, PT, R162, RZ, PT ;  /* 0x000000ffa200720c */ /* 0x000fe20003f66270 */
[----:B------:R-:W-:Y:S01]  /*14ea0*/  IMAD R162, R246, R159, R158 ;  /* 0x0000009ff6a27224 */ /* 0x000fe200078e029e */
[----:B------:R-:W-:Y:S01]  /*14eb0*/  STL [R1+0x18c], R3 ;  /* 0x00018c0301007387 */ /* 0x000fe20000100800 */
[----:B------:R-:W-:Y:S01]  /*14ec0*/  IMAD.MOV.U32 R159, RZ, RZ, R161 ;  /* 0x000000ffff9f7224 */ /* 0x000fe200078e00a1 */
[----:B------:R-:W-:Y:S01]  /*14ed0*/  IADD3 R168, R244, 0x1ae, RZ ;  /* 0x000001aef4a87810 */ /* 0x000fe20007ffe0ff */
[----:B------:R-:W-:Y:S01]  /*14ee0*/  IMAD.MOV.U32 R157, RZ, RZ, R173 ;  /* 0x000000ffff9d7224 */ /* 0x000fe200078e00ad */
[----:B------:R1:W-:Y:S01]  /*14ef0*/  STL [R1+0x188], R2 ;  /* 0x0001880201007387 */ /* 0x0003e20000100800 */
[--C-:B------:R-:W-:Y:S01]  /*14f00*/  @!P4 IMAD.IADD R174, R174, 0x1, -R246.reuse ;  /* 0x00000001aeaec824 */ /* 0x100fe200078e0af6 */
[----:B------:R-:W-:Y:S01]  /*14f10*/  ISETP.GE.AND P4, PT, R175, RZ, PT ;  /* 0x000000ffaf00720c */ /* 0x000fe20003f86270 */
[----:B------:R-:W-:Y:S01]  /*14f20*/  @!P0 IMAD.MOV R159, RZ, RZ, -R159 ;  /* 0x000000ffff9f8224 */ /* 0x000fe200078e0a9f */
[----:B------:R-:W-:Y:S01]  /*14f30*/  ISETP.GT.U32.AND P0, PT, R246, R162, PT ;  /* 0x000000a2f600720c */ /* 0x000fe20003f04070 */
[----:B------:R-:W-:Y:S01]  /*14f40*/  @!P2 IMAD.IADD R179, R179, 0x1, -R246 ;  /* 0x00000001b3b3a824 */ /* 0x000fe200078e0af6 */
[----:B------:R-:W-:Y:S01]  /*14f50*/  IABS R170, R168 ;  /* 0x000000a800aa7213 */ /* 0x000fe20000000000 */
[----:B------:R-:W-:Y:S01]  /*14f60*/  @!P5 IMAD.MOV R157, RZ, RZ, -R157 ;  /* 0x000000ffff9dd224 */ /* 0x000fe200078e0a9d */
[----:B------:R-:W-:Y:S01]  /*14f70*/  ISETP.GE.AND P5, PT, R160, RZ, PT ;  /* 0x000000ffa000720c */ /* 0x000fe20003fa6270 */
[----:B------:R-:W-:Y:S01]  /*14f80*/  IMAD.MOV.U32 R158, RZ, RZ, R174 ;  /* 0x000000ffff9e7224 */ /* 0x000fe200078e00ae */
[C---:B------:R-:W-:Y:S01]  /*14f90*/  ISETP.GT.U32.AND P2, PT, R246.reuse, R179, PT ;  /* 0x000000b3f600720c */ /* 0x040fe20003f44070 */
[----:B------:R-:W-:Y:S01]  /*14fa0*/  IMAD R176, R246, R163, R176 ;  /* 0x000000a3f6b07224 */ /* 0x000fe200078e02b0 */
[C---:B------:R-:W-:Y:S01]  /*14fb0*/  IADD3 R160, R244.reuse, 0x1a7, RZ ;  /* 0x000001a7f4a07810 */ /* 0x040fe20007ffe0ff */
[----:B------:R-:W-:Y:S01]  /*14fc0*/  @!P6 IMAD.MOV R158, RZ, RZ, -R158 ;  /* 0x000000ffff9ee224 */ /* 0x000fe200078e0a9e */
[----:B------:R-:W-:Y:S01]  /*14fd0*/  IADD3 R163, R244, 0x1a9, RZ ;  /* 0x000001a9f4a37810 */ /* 0x000fe20007ffe0ff */
[----:B------:R-:W-:Y:S01]  /*14fe0*/  IMAD.HI.U32 R166, R230, R171, RZ ;  /* 0x000000abe6a67227 */ /* 0x000fe200078e00ff */
[----:B------:R-:W-:-:S02]  /*14ff0*/  ISETP.GE.AND P6, PT, R160, RZ, PT ;  /* 0x000000ffa000720c */ /* 0x000fc40003fc6270 */
[----:B------:R-:W-:Y:S01]  /*15000*/  IABS R172, R160 ;  /* 0x000000a000ac7213 */ /* 0x000fe20000000000 */
[----:B------:R-:W-:Y:S01]  /*15010*/  @!P0 IMAD.IADD R162, R162, 0x1, -R246 ;  /* 0x00000001a2a28824 */ /* 0x000fe200078e0af6 */
[----:B------:R-:W-:Y:S01]  /*15020*/  IABS R174, R164 ;  /* 0x000000a400ae7213 */ /* 0x000fe20000000000 */
[----:B------:R-:W-:Y:S01]  /*15030*/  IMAD.MOV R166, RZ, RZ, -R166 ;  /* 0x000000ffffa67224 */ /* 0x000fe200078e0aa6 */
[----:B------:R-:W-:Y:S01]  /*15040*/  IABS R173, R163 ;  /* 0x000000a300ad7213 */ /* 0x000fe20000000000 */
[----:B------:R-:W-:Y:S01]  /*15050*/  IMAD.HI.U32 R165, R230, R172, RZ ;  /* 0x000000ace6a57227 */ /* 0x000fe200078e00ff */
[----:B------:R-:W-:Y:S02]  /*15060*/  @!P2 IADD3 R179, R179, -R246, RZ ;  /* 0x800000f6b3b3a210 */ /* 0x000fe40007ffe0ff */
[----:B------:R-:W-:Y:S01]  /*15070*/  ISETP.GT.U32.AND P0, PT, R246, R162, PT ;  /* 0x000000a2f600720c */ /* 0x000fe20003f04070 */
[----:B------:R-:W-:Y:S01]  /*15080*/  IMAD.HI.U32 R161, R230, R174, RZ ;  /* 0x000000aee6a17227 */ /* 0x000fe200078e00ff */
[----:B------:R-:W-:-:S02]  /*15090*/  ISETP.GE.AND P2, PT, R164, RZ, PT ;  /* 0x000000ffa400720c */ /* 0x000fc40003f46270 */
[----:B------:R-:W-:Y:S01]  /*150a0*/  IABS R164, R169 ;  /* 0x000000a900a47213 */ /* 0x000fe20000000000 */
[----:B------:R-:W-:Y:S02]  /*150b0*/  IMAD.MOV.U32 R160, RZ, RZ, R179 ;  /* 0x000000ffffa07224 */ /* 0x000fe400078e00b3 */
[----:B------:R-:W-:-:S04]  /*150c0*/  IMAD.HI.U32 R167, R230, R173, RZ ;  /* 0x000000ade6a77227 */ /* 0x000fc800078e00ff */
[----:B------:R-:W-:Y:S01]  /*150d0*/  @!P4 IMAD.MOV R160, RZ, RZ, -R160 ;  /* 0x000000ffffa0c224 */ /* 0x000fe200078e0aa0 */
[----:B------:R-:W-:Y:S01]  /*150e0*/  ISETP.GT.U32.AND P4, PT, R246, R176, PT ;  /* 0x000000b0f600720c */ /* 0x000fe20003f84070 */
[----:B------:R-:W-:Y:S01]  /*150f0*/  IMAD.MOV R161, RZ, RZ, -R161 ;  /* 0x000000ffffa17224 */ /* 0x000fe200078e0aa1 */
[----:B------:R-:W-:Y:S01]  /*15100*/  IADD3 R167, -R167, RZ, RZ ;  /* 0x000000ffa7a77210 */ /* 0x000fe20007ffe1ff */
[----:B------:R-:W-:Y:S02]  /*15110*/  @!P0 IMAD.IADD R162, R162, 0x1, -R246 ;  /* 0x00000001a2a28824 */ /* 0x000fe400078e0af6 */
[----:B------:R-:W-:Y:S02]  /*15120*/  IMAD.MOV R165, RZ, RZ, -R165 ;  /* 0x000000ffffa57224 */ /* 0x000fe400078e0aa5 */
[----:B------:R-:W-:Y:S02]  /*15130*/  IMAD R174, R246, R161, R174 ;  /* 0x000000a1f6ae7224 */ /* 0x000fe400078e02ae */
[----:B------:R-:W-:Y:S01]  /*15140*/  IMAD.MOV.U32 R161, RZ, RZ, R162 ;  /* 0x000000ffffa17224 */ /* 0x000fe200078e00a2 */
[----:B------:R-:W-:Y:S01]  /*15150*/  IADD3 R162, R244, 0x1af, RZ ;  /* 0x000001aff4a27810 */ /* 0x000fe20007ffe0ff */
[----:B------:R-:W-:-:S02]  /*15160*/  IMAD R172, R246, R165, R172 ;  /* 0x000000a5f6ac7224 */ /* 0x000fc400078e02ac */
[----:B------:R-:W-:Y:S02]  /*15170*/  @!P4 IMAD.IADD R176, R176, 0x1, -R246 ;  /* 0x00000001b0b0c824 */ /* 0x000fe400078e0af6 */
[C---:B------:R-:W-:Y:S01]  /*15180*/  IMAD R173, R246.reuse, R167, R173 ;  /* 0x000000a7f6ad7224 */ /* 0x040fe200078e02ad */
[C---:B------:R-:W-:Y:S01]  /*15190*/  ISETP.GT.U32.AND P0, PT, R246.reuse, R172, PT ;  /* 0x000000acf600720c */ /* 0x040fe20003f04070 */
[----:B------:R-:W-:Y:S01]  /*151a0*/  @!P3 IMAD.MOV R161, RZ, RZ, -R161 ;  /* 0x000000ffffa1b224 */ /* 0x000fe200078e0aa1 */
[C---:B------:R-:W-:Y:S01]  /*151b0*/  ISETP.GT.U32.AND P4, PT, R246.reuse, R176, PT ;  /* 0x000000b0f600720c */ /* 0x040fe20003f84070 */
[C---:B------:R-:W-:Y:S01]  /*151c0*/  IMAD R171, R246.reuse, R166, R171 ;  /* 0x000000a6f6ab7224 */ /* 0x040fe200078e02ab */
[----:B------:R-:W-:Y:S01]  /*151d0*/  ISETP.GT.U32.AND P3, PT, R246, R174, PT ;  /* 0x000000aef600720c */ /* 0x000fe20003f64070 */
[----:B------:R-:W-:Y:S01]  /*151e0*/  IMAD.HI.U32 R165, R230, R164, RZ ;  /* 0x000000a4e6a57227 */ /* 0x000fe200078e00ff */
[C---:B------:R-:W-:Y:S02]  /*151f0*/  IADD3 R166, R244.reuse, 0x1ac, RZ ;  /* 0x000001acf4a67810 */ /* 0x040fe40007ffe0ff */
[----:B------:R-:W-:Y:S01]  /*15200*/  IADD3 R167, R244, 0x1ad, RZ ;  /* 0x000001adf4a77810 */ /* 0x000fe20007ffe0ff */
[----:B------:R-:W-:Y:S01]  /*15210*/  IMAD.MOV R165, RZ, RZ, -R165 ;  /* 0x000000ffffa57224 */ /* 0x000fe200078e0aa5 */
[----:B------:R-:W-:-:S02]  /*15220*/  IABS R175, R166 ;  /* 0x000000a600af7213 */ /* 0x000fc40000000000 */
[----:B------:R-:W-:Y:S01]  /*15230*/  IABS R177, R167 ;  /* 0x000000a700b17213 */ /* 0x000fe20000000000 */
[----:B------:R-:W-:Y:S01]  /*15240*/  IMAD R164, R246, R165, R164 ;  /* 0x000000a5f6a47224 */ /* 0x000fe200078e02a4 */
[----:B------:R-:W-:Y:S01]  /*15250*/  @!P0 IADD3 R172, R172, -R246, RZ ;  /* 0x800000f6acac8210 */ /* 0x000fe20007ffe0ff */
[--C-:B------:R-:W-:Y:S01]  /*15260*/  @!P4 IMAD.IADD R176, R176, 0x1, -R246.reuse ;  /* 0x00000001b0b0c824 */ /* 0x100fe200078e0af6 */
[----:B------:R-:W-:Y:S01]  /*15270*/  ISETP.GT.U32.AND P4, PT, R246, R173, PT ;  /* 0x000000adf600720c */ /* 0x000fe20003f84070 */
[----:B------:R-:W-:Y:S01]  /*15280*/  @!P3 IMAD.IADD R174, R174, 0x1, -R246 ;  /* 0x00000001aeaeb824 */ /* 0x000fe200078e0af6 */
[C---:B------:R-:W-:Y:S01]  /*15290*/  ISETP.GT.U32.AND P0, PT, R246.reuse, R171, PT ;  /* 0x000000abf600720c */ /* 0x040fe20003f04070 */
[----:B-1----:R-:W-:Y:S01]  /*152a0*/  IMAD.MOV.U32 R2, RZ, RZ, R176 ;  /* 0x000000ffff027224 */ /* 0x002fe200078e00b0 */
[----:B------:R-:W-:Y:S01]  /*152b0*/  ISETP.GT.U32.AND P3, PT, R246, R172, PT ;  /* 0x000000acf600720c */ /* 0x000fe20003f64070 */
[----:B------:R-:W-:Y:S01]  /*152c0*/  IMAD.HI.U32 R176, R230, R175, RZ ;  /* 0x000000afe6b07227 */ /* 0x000fe200078e00ff */
[----:B------:R-:W-:-:S03]  /*152d0*/  IABS R165, R162 ;  /* 0x000000a200a57213 */ /* 0x000fc60000000000 */
[----:B------:R-:W-:Y:S02]  /*152e0*/  @!P5 IMAD.MOV R2, RZ, RZ, -R2 ;  /* 0x000000ffff02d224 */ /* 0x000fe400078e0a02 */
[----:B------:R-:W-:Y:S02]  /*152f0*/  IMAD.MOV R176, RZ, RZ, -R176 ;  /* 0x000000ffffb07224 */ /* 0x000fe400078e0ab0 */
[--C-:B------:R-:W-:Y:S01]  /*15300*/  @!P4 IMAD.IADD R173, R173, 0x1, -R246.reuse ;  /* 0x00000001adadc824 */ /* 0x100fe200078e0af6 */
[----:B------:R-:W-:Y:S01]  /*15310*/  ISETP.GT.U32.AND P4, PT, R246, R174, PT ;  /* 0x000000aef600720c */ /* 0x000fe20003f84070 */
[----:B------:R-:W-:Y:S01]  /*15320*/  @!P0 IMAD.IADD R171, R171, 0x1, -R246 ;  /* 0x00000001abab8824 */ /* 0x000fe200078e0af6 */
[----:B------:R1:W-:Y:S01]  /*15330*/  STL [R1+0x184], R2 ;  /* 0x0001840201007387 */ /* 0x0003e20000100800 */
[----:B------:R-:W-:Y:S01]  /*15340*/  @!P3 IADD3 R172, R172, -R246, RZ ;  /* 0x800000f6acacb210 */ /* 0x000fe20007ffe0ff */
[----:B------:R-:W-:Y:S01]  /*15350*/  IMAD.HI.U32 R179, R230, R177, RZ ;  /* 0x000000b1e6b37227 */ /* 0x000fe200078e00ff */
[----:B------:R-:W-:-:S02]  /*15360*/  ISETP.GT.U32.AND P5, PT, R246, R173, PT ;  /* 0x000000adf600720c */ /* 0x000fc40003fa4070 */
[C---:B------:R-:W-:Y:S01]  /*15370*/  ISETP.GT.U32.AND P0, PT, R246.reuse, R171, PT ;  /* 0x000000abf600720c */ /* 0x040fe20003f04070 */
[----:B------:R-:W-:Y:S01]  /*15380*/  IMAD.MOV.U32 R3, RZ, RZ, R172 ;  /* 0x000000ffff037224 */ /* 0x000fe200078e00ac */
[----:B------:R-:W-:Y:S02]  /*15390*/  ISETP.GT.U32.AND P3, PT, R246, R164, PT ;  /* 0x000000a4f600720c */ /* 0x000fe40003f64070 */
[----:B------:R-:W-:Y:S01]  /*153a0*/  IADD3 R172, R244, 0x1b0, RZ ;  /* 0x000001b0f4ac7810 */ /* 0x000fe20007ffe0ff */
[----:B------:R-:W-:Y:S02]  /*153b0*/  @!P6 IMAD.MOV R3, RZ, RZ, -R3 ;  /* 0x000000ffff03e224 */ /* 0x000fe400078e0a03 */
[--C-:B------:R-:W-:Y:S01]  /*153c0*/  @!P4 IMAD.IADD R174, R174, 0x1, -R246.reuse ;  /* 0x00000001aeaec824 */ /* 0x100fe200078e0af6 */
[----:B------:R-:W-:Y:S01]  /*153d0*/  ISETP.GE.AND P4, PT, R163, RZ, PT ;  /* 0x000000ffa300720c */ /* 0x000fe20003f86270 */
[----:B------:R-:W-:Y:S01]  /*153e0*/  IMAD R163, R246, R176, R175 ;  /* 0x000000b0f6a37224 */ /* 0x000fe200078e02af */
[----:B------:R2:W-:Y:S01]  /*153f0*/  STL [R1+0x144], R3 ;  /* 0x0001440301007387 */ /* 0x0005e20000100800 */
[----:B------:R-:W-:-:S02]  /*15400*/  @!P5 IMAD.IADD R173, R173, 0x1, -R246 ;  /* 0x00000001adadd824 */ /* 0x000fc400078e0af6 */
[----:B------:R-:W-:Y:S01]  /*15410*/  @!P0 IMAD.IADD R171, R171, 0x1, -R246 ;  /* 0x00000001abab8824 */ /* 0x000fe200078e0af6 */
[----:B------:R-:W-:Y:S01]  /*15420*/  ISETP.GT.U32.AND P5, PT, R246, R163, PT ;  /* 0x000000a3f600720c */ /* 0x000fe20003fa4070 */
[----:B------:R-:W-:Y:S01]  /*15430*/  IMAD.HI.U32 R176, R230, R170, RZ ;  /* 0x000000aae6b07227 */ /* 0x000fe200078e00ff */
[----:B------:R-:W-:Y:S02]  /*15440*/  ISETP.GE.AND P0, PT, R178, RZ, PT ;  /* 0x000000ffb200720c */ /* 0x000fe40003f06270 */
[----:B------:R-:W-:Y:S01]  /*15450*/  @!P3 IADD3 R164, R164, -R246, RZ ;  /* 0x800000f6a4a4b210 */ /* 0x000fe20007ffe0ff */
[----:B------:R-:W-:Y:S01]  /*15460*/  IMAD.MOV R178, RZ, RZ, -R179 ;  /* 0x000000ffffb27224 */ /* 0x000fe200078e0ab3 */
[----:B------:R-:W-:Y:S01]  /*15470*/  ISETP.GE.AND P3, PT, R169, RZ, PT ;  /* 0x000000ffa900720c */ /* 0x000fe20003f66270 */
[----:B-1----:R-:W-:Y:S01]  /*15480*/  IMAD.MOV.U32 R2, RZ, RZ, R174 ;  /* 0x000000ffff027224 */ /* 0x002fe200078e00ae */
[----:B------:R-:W-:Y:S01]  /*15490*/  IADD3 R174, R244, 0x1b5, RZ ;  /* 0x000001b5f4ae7810 */ /* 0x000fe20007ffe0ff */
[----:B------:R-:W-:-:S04]  /*154a0*/  IMAD.HI.U32 R175, R230, R165, RZ ;  /* 0x000000a5e6af7227 */ /* 0x000fc800078e00ff */
[----:B------:R-:W-:Y:S01]  /*154b0*/  @!P5 IMAD.IADD R163, R163, 0x1, -R246 ;  /* 0x00000001a3a3d824 */ /* 0x000fe200078e0af6 */
[C---:B------:R-:W-:Y:S01]  /*154c0*/  ISETP.GT.U32.AND P5, PT, R246.reuse, R164, PT ;  /* 0x000000a4f600720c */ /* 0x040fe20003fa4070 */
[----:B------:R-:W-:Y:S02]  /*154d0*/  IMAD.MOV R176, RZ, RZ, -R176 ;  /* 0x000000ffffb07224 */ /* 0x000fe400078e0ab0 */
[----:B------:R-:W-:Y:S01]  /*154e0*/  IMAD R169, R246, R178, R177 ;  /* 0x000000b2f6a97224 */ /* 0x000fe200078e02b1 */
[----:B------:R-:W-:Y:S01]  /*154f0*/  IADD3 R177, R244, 0x1b6, RZ ;  /* 0x000001b6f4b17810 */ /* 0x000fe20007ffe0ff */
[----:B------:R-:W-:Y:S01]  /*15500*/  @!P2 IMAD.MOV R2, RZ, RZ, -R2 ;  /* 0x000000ffff02a224 */ /* 0x000fe200078e0a02 */
[C---:B------:R-:W-:Y:S01]  /*15510*/  ISETP.GT.U32.AND P2, PT, R246.reuse, R163, PT ;  /* 0x000000a3f600720c */ /* 0x040fe20003f44070 */
[----:B------:R-:W-:Y:S01]  /*15520*/  IMAD.MOV R175, RZ, RZ, -R175 ;  /* 0x000000ffffaf7224 */ /* 0x000fe200078e0aaf */
[C---:B------:R-:W-:Y:S01]  /*15530*/  ISETP.GT.U32.AND P6, PT, R246.reuse, R169, PT ;  /* 0x000000a9f600720c */ /* 0x040fe20003fc4070 */
[----:B------:R-:W-:Y:S01]  /*15540*/  IMAD R170, R246, R176, R170 ;  /* 0x000000b0f6aa7224 */ /* 0x000fe200078e02aa */
[----:B------:R1:W-:Y:S01]  /*15550*/  STL [R1+0x148], R2 ;  /* 0x0001480201007387 */ /* 0x0003e20000100800 */
[----:B--2---:R-:W-:-:S02]  /*15560*/  IMAD.MOV.U32 R3, RZ, RZ, R173 ;  /* 0x000000ffff037224 */ /* 0x004fc400078e00ad */
[C---:B------:R-:W-:Y:S02]  /*15570*/  IMAD R165, R246.reuse, R175, R165 ;  /* 0x000000aff6a57224 */ /* 0x040fe400078e02a5 */
[----:B------:R-:W-:Y:S01]  /*15580*/  @!P4 IMAD.MOV R3, RZ, RZ, -R3 ;  /* 0x000000ffff03c224 */ /* 0x000fe200078e0a03 */
[----:B------:R-:W-:Y:S01]  /*15590*/  ISETP.GT.U32.AND P4, PT, R246, R170, PT ;  /* 0x000000aaf600720c */ /* 0x000fe20003f84070 */
[--C-:B------:R-:W-:Y:S01]  /*155a0*/  @!P5 IMAD.IADD R164, R164, 0x1, -R246.reuse ;  /* 0x00000001a4a4d824 */ /* 0x100fe200078e0af6 */
[----:B------:R-:W-:Y:S01]  /*155b0*/  ISETP.GT.U32.AND P5, PT, R246, R165, PT ;  /* 0x000000a5f600720c */ /* 0x000fe20003fa4070 */
[--C-:B------:R-:W-:Y:S01]  /*155c0*/  @!P2 IMAD.IADD R163, R163, 0x1, -R246.reuse ;  /* 0x00000001a3a3a824 */ /* 0x100fe200078e0af6 */
[----:B-1----:R-:W-:Y:S01]  /*155d0*/  MOV R2, R171 ;  /* 0x000000ab00027202 */ /* 0x002fe20000000f00 */
[----:B------:R-:W-:Y:S01]  /*155e0*/  STL [R1+0x158], R3 ;  /* 0x0001580301007387 */ /* 0x000fe20000100800 */
[----:B------:R-:W-:Y:S01]  /*155f0*/  IADD3 R171, R244, 0x1b1, RZ ;  /* 0x000001b1f4ab7810 */ /* 0x000fe20007ffe0ff */
[----:B------:R-:W-:Y:S01]  /*15600*/  @!P6 IMAD.IADD R169, R169, 0x1, -R246 ;  /* 0x00000001a9a9e824 */ /* 0x000fe200078e0af6 */
[----:B------:R-:W-:Y:S01]  /*15610*/  ISETP.GE.AND P2, PT, R167, RZ, PT ;  /* 0x000000ffa700720c */ /* 0x000fe20003f46270 */
[----:B------:R-:W-:Y:S01]  /*15620*/  @!P0 IMAD.MOV R2, RZ, RZ, -R2 ;  /* 0x000000ffff028224 */ /* 0x000fe200078e0a02 */
[----:B------:R-:W-:-:S02]  /*15630*/  ISETP.GE.AND P0, PT, R166, RZ, PT ;  /* 0x000000ffa600720c */ /* 0x000fc40003f06270 */
[----:B------:R-:W-:Y:S02]  /*15640*/  IABS R166, R172 ;  /* 0x000000ac00a67213 */ /* 0x000fe40000000000 */
[----:B------:R1:W-:Y:S01]  /*15650*/  STL [R1+0x164], R2 ;  /* 0x0001640201007387 */ /* 0x0003e20000100800 */
[----:B------:R-:W-:Y:S01]  /*15660*/  IABS R173, R171 ;  /* 0x000000ab00ad7213 */ /* 0x000fe20000000000 */
[----:B------:R-:W-:Y:S01]  /*15670*/  @!P5 IMAD.IADD R165, R165, 0x1, -R246 ;  /* 0x00000001a5a5d824 */ /* 0x000fe200078e0af6 */
[----:B------:R-:W-:Y:S02]  /*15680*/  @!P4 IADD3 R170, R170, -R246, RZ ;  /* 0x800000f6aaaac210 */ /* 0x000fe40007ffe0ff */
[----:B------:R-:W-:Y:S01]  /*15690*/  ISETP.GE.AND P6, PT, R168, RZ, PT ;  /* 0x000000ffa800720c */ /* 0x000fe20003fc6270 */
[----:B------:R-:W-:Y:S01]  /*156a0*/  IMAD.MOV.U32 R167, RZ, RZ, R173 ;  /* 0x000000ffffa77224 */ /* 0x000fe200078e00ad */
[----:B------:R-:W-:Y:S01]  /*156b0*/  ISETP.GT.U32.AND P4, PT, R246, R169, PT ;  /* 0x000000a9f600720c */ /* 0x000fe20003f84070 */
[----:B------:R-:W-:Y:S01]  /*156c0*/  IMAD.HI.U32 R168, R230, R166, RZ ;  /* 0x000000a6e6a87227 */ /* 0x000fe200078e00ff */
[----:B------:R-:W-:-:S02]  /*156d0*/  ISETP.GT.U32.AND P5, PT, R246, R170, PT ;  /* 0x000000aaf600720c */ /* 0x000fc40003fa4070 */
[----:B------:R-:W-:Y:S01]  /*156e0*/  IADD3 R173, R244, 0x1ba, RZ ;  /* 0x000001baf4ad7810 */ /* 0x000fe20007ffe0ff */
[----:B-1----:R-:W-:Y:S02]  /*156f0*/  IMAD.MOV.U32 R2, RZ, RZ, R164 ;  /* 0x000000ffff027224 */ /* 0x002fe400078e00a4 */
[----:B------:R-:W-:-:S04]  /*15700*/  IMAD.HI.U32 R164, R230, R167, RZ ;  /* 0x000000a7e6a47227 */ /* 0x000fc800078e00ff */
[----:B------:R-:W-:Y:S01]  /*15710*/  @!P3 IMAD.MOV R2, RZ, RZ, -R2 ;  /* 0x000000ffff02b224 */ /* 0x000fe200078e0a02 */
[----:B------:R-:W-:Y:S01]  /*15720*/  ISETP.GT.U32.AND P3, PT, R246, R165, PT ;  /* 0x000000a5f600720c */ /* 0x000fe20003f64070 */
[----:B------:R-:W-:Y:S02]  /*15730*/  IMAD.MOV R168, RZ, RZ, -R168 ;  /* 0x000000ffffa87224 */ /* 0x000fe400078e0aa8 */
[----:B------:R-:W-:Y:S01]  /*15740*/  IMAD.MOV R164, RZ, RZ, -R164 ;  /* 0x000000ffffa47224 */ /* 0x000fe200078e0aa4 */
[----:B------:R1:W-:Y:S01]  /*15750*/  STL [R1+0x168], R2 ;  /* 0x0001680201007387 */ /* 0x0003e20000100800 */
[--C-:B------:R-:W-:Y:S02]  /*15760*/  @!P4 IMAD.IADD R169, R169, 0x1, -R246.reuse ;  /* 0x00000001a9a9c824 */ /* 0x100fe400078e0af6 */
[----:B------:R-:W-:Y:S02]  /*15770*/  @!P5 IMAD.IADD R170, R170, 0x1, -R246 ;  /* 0x00000001aaaad824 */ /* 0x000fe400078e0af6 */
[----:B------:R-:W-:-:S04]  /*15780*/  IMAD.MOV.U32 R3, RZ, RZ, R169 ;  /* 0x000000ffff037224 */ /* 0x000fc800078e00a9 */
[----:B------:R-:W-:Y:S02]  /*15790*/  @!P2 IMAD.MOV R3, RZ, RZ, -R3 ;  /* 0x000000ffff03a224 */ /* 0x000fe400078e0a03 */
[----:B-1----:R-:W-:Y:S02]  /*157a0*/  IMAD.MOV.U32 R2, RZ, RZ, R163 ;  /* 0x000000ffff027224 */ /* 0x002fe400078e00a3 */
[----:B------:R-:W-:Y:S01]  /*157b0*/  IMAD R163, R246, R168, R166 ;  /* 0x000000a8f6a37224 */ /* 0x000fe200078e02a6 */
[----:B------:R-:W-:Y:S01]  /*157c0*/  IADD3 R166, R244, 0x1b2, RZ ;  /* 0x000001b2f4a67810 */ /* 0x000fe20007ffe0ff */
[----:B------:R-:W-:Y:S01]  /*157d0*/  @!P3 IMAD.IADD R165, R165, 0x1, -R246 ;  /* 0x00000001a5a5b824 */ /* 0x000fe200078e0af6 */
[----:B------:R-:W-:Y:S02]  /*157e0*/  @!P0 IADD3 R2, -R2, RZ, RZ ;  /* 0x000000ff02028210 */ /* 0x000fe40007ffe1ff */
[----:B------:R-:W-:Y:S01]  /*157f0*/  ISETP.GE.AND P0, PT, R162, RZ, PT ;  /* 0x000000ffa200720c */ /* 0x000fe20003f06270 */
[C---:B------:R-:W-:Y:S01]  /*15800*/  IMAD R162, R246.reuse, R164, R167 ;  /* 0x000000a4f6a27224 */ /* 0x040fe200078e02a7 */
[----:B------:R-:W-:Y:S01]  /*15810*/  ISETP.GT.U32.AND P4, PT, R246, R163, PT ;  /* 0x000000a3f600720c */ /* 0x000fe20003f84070 */
[----:B------:R1:W-:Y:S01]  /*15820*/  STL [R1+0x16c], R2 ;  /* 0x00016c0201007387 */ /* 0x0003e20000100800 */
[----:B------:R-:W-:-:S02]  /*15830*/  IABS R168, R166 ;  /* 0x000000a600a87213 */ /* 0x000fc40000000000 */
[----:B------:R-:W-:Y:S01]  /*15840*/  ISETP.GT.U32.AND P5, PT, R246, R162, PT ;  /* 0x000000a2f600720c */ /* 0x000fe20003fa4070 */
[----:B------:R-:W-:Y:S01]  /*15850*/  STL [R1+0x170], R3 ;  /* 0x0001700301007387 */ /* 0x000fe20000100800 */
[----:B------:R-:W-:Y:S01]  /*15860*/  IADD3 R167, R244, 0x1b3, RZ ;  /* 0x000001b3f4a77810 */ /* 0x000fe20007ffe0ff */
[----:B------:R-:W-:Y:S01]  /*15870*/  IMAD.HI.U32 R169, R230, R168, RZ ;  /* 0x000000a8e6a97227 */ /* 0x000fe200078e00ff */
[----:B------:R-:W-:Y:S02]  /*15880*/  ISETP.GE.AND P3, PT, R172, RZ, PT ;  /* 0x000000ffac00720c */ /* 0x000fe40003f66270 */
[----:B------:R-:W-:Y:S01]  /*15890*/  IABS R176, R167 ;  /* 0x000000a700b07213 */ /* 0x000fe20000000000 */
[----:B-1----:R-:W-:Y:S01]  /*158a0*/  IMAD.MOV.U32 R2, RZ, RZ, R170 ;  /* 0x000000ffff027224 */ /* 0x002fe200078e00aa */
[----:B------:R-:W-:Y:S01]  /*158b0*/  IADD3 R164, R244, 0x1b4, RZ ;  /* 0x000001b4f4a47810 */ /* 0x000fe20007ffe0ff */
[----:B------:R-:W-:Y:S01]  /*158c0*/  @!P4 IMAD.IADD R163, R163, 0x1, -R246 ;  /* 0x00000001a3a3c824 */ /* 0x000fe200078e0af6 */
[----:B------:R-:W-:Y:S01]  /*158d0*/  ISETP.GE.AND P4, PT, R171, RZ, PT ;  /* 0x000000ffab00720c */ /* 0x000fe20003f86270 */
[----:B------:R-:W-:Y:S01]  /*158e0*/  @!P6 IMAD.MOV R2, RZ, RZ, -R2 ;  /* 0x000000ffff02e224 */ /* 0x000fe200078e0a02 */
[----:B------:R-:W-:Y:S01]  /*158f0*/  IABS R175, R164 ;  /* 0x000000a400af7213 */ /* 0x000fe20000000000 */
[----:B------:R-:W-:Y:S01]  /*15900*/  IMAD.MOV R169, RZ, RZ, -R169 ;  /* 0x000000ffffa97224 */ /* 0x000fe200078e0aa9 */
[----:B------:R-:W-:-:S02]  /*15910*/  @!P5 IADD3 R162, R162, -R246, RZ ;  /* 0x800000f6a2a2d210 */ /* 0x000fc40007ffe0ff */
[C---:B------:R-:W-:Y:S01]  /*15920*/  ISETP.GT.U32.AND P2, PT, R246.reuse, R163, PT ;  /* 0x000000a3f600720c */ /* 0x040fe20003f44070 */
[----:B------:R1:W-:Y:S01]  /*15930*/  STL [R1+0x174], R2 ;  /* 0x0001740201007387 */ /* 0x0003e20000100800 */
[C---:B------:R-:W-:Y:S01]  /*15940*/  ISETP.GT.U32.AND P5, PT, R246.reuse, R162, PT ;  /* 0x000000a2f600720c */ /* 0x040fe20003fa4070 */
[----:B------:R-:W-:Y:S01]  /*15950*/  IMAD R168, R246, R169, R168 ;  /* 0x000000a9f6a87224 */ /* 0x000fe200078e02a8 */
[----:B------:R-:W-:Y:S01]  /*15960*/  ISETP.GE.AND P6, PT, R166, RZ, PT ;  /* 0x000000ffa600720c */ /* 0x000fe20003fc6270 */
[----:B------:R-:W-:Y:S01]  /*15970*/  IMAD.HI.U32 R166, R230, R175, RZ ;  /* 0x000000afe6a67227 */ /* 0x000fe200078e00ff */
[----:B------:R-:W-:Y:S02]  /*15980*/  IABS R169, R177 ;  /* 0x000000b100a97213 */ /* 0x000fe40000000000 */
[----:B------:R-:W-:Y:S02]  /*15990*/  IADD3 R172, R244, 0x1b8, RZ ;  /* 0x000001b8f4ac7810 */ /* 0x000fe40007ffe0ff */
[----:B------:R-:W-:Y:S01]  /*159a0*/  IADD3 R166, -R166, RZ, RZ ;  /* 0x000000ffa6a67210 */ /* 0x000fe20007ffe1ff */
[----:B-1----:R-:W-:Y:S01]  /*159b0*/  IMAD.MOV.U32 R2, RZ, RZ, R165 ;  /* 0x000000ffff027224 */ /* 0x002fe200078e00a5 */
[----:B------:R-:W-:Y:S01]  /*159c0*/  IADD3 R171, R244, 0x1b9, RZ ;  /* 0x000001b9f4ab7810 */ /* 0x000fe20007ffe0ff */
[----:B------:R-:W-:-:S04]  /*159d0*/  IMAD.HI.U32 R165, R230, R176, RZ ;  /* 0x000000b0e6a57227 */ /* 0x000fc800078e00ff */
[----:B------:R-:W-:Y:S02]  /*159e0*/  IMAD.MOV R165, RZ, RZ, -R165 ;  /* 0x000000ffffa57224 */ /* 0x000fe400078e0aa5 */
[--C-:B------:R-:W-:Y:S01]  /*159f0*/  @!P2 IMAD.IADD R163, R163, 0x1, -R246.reuse ;  /* 0x00000001a3a3a824 */ /* 0x100fe200078e0af6 */
[----:B------:R-:W-:Y:S01]  /*15a00*/  ISETP.GE.AND P2, PT, R164, RZ, PT ;  /* 0x000000ffa400720c */ /* 0x000fe20003f46270 */
[----:B------:R-:W-:Y:S01]  /*15a10*/  @!P5 IMAD.IADD R162, R162, 0x1, -R246 ;  /* 0x00000001a2a2d824 */ /* 0x000fe200078e0af6 */
[C---:B------:R-:W-:Y:S01]  /*15a20*/  ISETP.GT.U32.AND P5, PT, R246.reuse, R168, PT ;  /* 0x000000a8f600720c */ /* 0x040fe20003fa4070 */
[----:B------:R-:W-:Y:S02]  /*15a30*/  IMAD R176, R246, R165, R176 ;  /* 0x000000a5f6b07224 */ /* 0x000fe400078e02b0 */
[----:B------:R-:W-:Y:S01]  /*15a40*/  IMAD.MOV.U32 R3, RZ, RZ, R163 ;  /* 0x000000ffff037224 */ /* 0x000fe200078e00a3 */
[----:B------:R-:W-:Y:S01]  /*15a50*/  IADD3 R163, R244, 0x1b7, RZ ;  /* 0x000001b7f4a37810 */ /* 0x000fe20007ffe0ff */
[----:B------:R-:W-:Y:S01]  /*15a60*/  @!P0 IMAD.MOV R2, RZ, RZ, -R2 ;  /* 0x000000ffff028224 */ /* 0x000fe200078e0a02 */
[----:B------:R-:W-:Y:S01]  /*15a70*/  ISETP.GE.AND P0, PT, R167, RZ, PT ;  /* 0x000000ffa700720c */ /* 0x000fe20003f06270 */
[----:B------:R-:W-:Y:S01]  /*15a80*/  @!P3 IMAD.MOV R3, RZ, RZ, -R3 ;  /* 0x000000ffff03b224 */ /* 0x000fe200078e0a03 */
[C---:B------:R-:W-:Y:S01]  /*15a90*/  ISETP.GT.U32.AND P3, PT, R246.reuse, R176, PT ;  /* 0x000000b0f600720c */ /* 0x040fe20003f64070 */
[----:B------:R-:W-:Y:S01]  /*15aa0*/  IMAD R175, R246, R166, R175 ;  /* 0x000000a6f6af7224 */ /* 0x000fe200078e02af */
[----:B------:R1:W-:Y:S01]  /*15ab0*/  STL [R1+0x180], R2 ;  /* 0x0001800201007387 */ /* 0x0003e20000100800 */
[----:B------:R-:W-:-:S02]  /*15ac0*/  IABS R167, R172 ;  /* 0x000000ac00a77213 */ /* 0x000fc40000000000 */
[----:B------:R-:W-:Y:S01]  /*15ad0*/  @!P5 IADD3 R168, R168, -R246, RZ ;  /* 0x800000f6a8a8d210 */ /* 0x000fe20007ffe0ff */
[----:B------:R-:W-:Y:S01]  /*15ae0*/  STL [R1+0x178], R3 ;  /* 0x0001780301007387 */ /* 0x000fe20000100800 */
[----:B------:R-:W-:Y:S02]  /*15af0*/  IABS R170, R163 ;  /* 0x000000a300aa7213 */ /* 0x000fe40000000000 */
[----:B------:R-:W-:Y:S02]  /*15b00*/  ISETP.GT.U32.AND P5, PT, R246, R168, PT ;  /* 0x000000a8f600720c */ /* 0x000fe40003fa4070 */
[----:B------:R-:W-:Y:S01]  /*15b10*/  IABS R166, R171 ;  /* 0x000000ab00a67213 */ /* 0x000fe20000000000 */
[----:B-1----:R-:W-:Y:S02]  /*15b20*/  IMAD.MOV.U32 R2, RZ, RZ, R162 ;  /* 0x000000ffff027224 */ /* 0x002fe400078e00a2 */
[----:B------:R-:W-:Y:S02]  /*15b30*/  @!P3 IMAD.IADD R176, R176, 0x1, -R246 ;  /* 0x00000001b0b0b824 */ /* 0x000fe400078e0af6 */
[----:B------:R-:W-:Y:S01]  /*15b40*/  @!P4 IMAD.MOV R2, RZ, RZ, -R2 ;  /* 0x000000ffff02c224 */ /* 0x000fe200078e0a02 */
[----:B------:R-:W-:Y:S01]  /*15b50*/  ISETP.GE.AND P4, PT, R174, RZ, PT ;  /* 0x000000ffae00720c */ /* 0x000fe20003f86270 */
[----:B------:R-:W-:Y:S01]  /*15b60*/  IMAD.HI.U32 R162, R230, R169, RZ ;  /* 0x000000a9e6a27227 */ /* 0x000fe200078e00ff */
[----:B------:R-:W-:-:S02]  /*15b70*/  IABS R174, R174 ;  /* 0x000000ae00ae7213 */ /* 0x000fc40000000000 */
[----:B------:R-:W-:Y:S01]  /*15b80*/  ISETP.GT.U32.AND P3, PT, R246, R176, PT ;  /* 0x000000b0f600720c */ /* 0x000fe20003f64070 */
[----:B------:R-:W-:Y:S01]  /*15b90*/  @!P5 IMAD.IADD R168, R168, 0x1, -R246 ;  /* 0x00000001a8a8d824 */ /* 0x000fe200078e0af6 */
[----:B------:R-:W-:Y:S01]  /*15ba0*/  ISETP.GT.U32.AND P5, PT, R246, R175, PT ;  /* 0x000000aff600720c */ /* 0x000fe20003fa4070 */
[----:B------:R-:W-:Y:S01]  /*15bb0*/  IMAD.HI.U32 R164, R230, R174, RZ ;  /* 0x000000aee6a47227 */ /* 0x000fe200078e00ff */
[----:B------:R1:W-:Y:S03]  /*15bc0*/  STL [R1+0x17c], R2 ;  /* 0x00017c0201007387 */ /* 0x0003e60000100800 */
[----:B------:R-:W-:Y:S02]  /*15bd0*/  IMAD.MOV R164, RZ, RZ, -R164 ;  /* 0x000000ffffa47224 */ /* 0x000fe400078e0aa4 */
[----:B------:R-:W-:Y:S02]  /*15be0*/  IMAD.MOV R162, RZ, RZ, -R162 ;  /* 0x000000ffffa27224 */ /* 0x000fe400078e0aa2 */
[----:B------:R-:W-:-:S02]  /*15bf0*/  IMAD R174, R246, R164, R174 ;  /* 0x000000a4f6ae7224 */ /* 0x000fc400078e02ae */
[--C-:B------:R-:W-:Y:S02]  /*15c00*/  @!P3 IMAD.IADD R176, R176, 0x1, -R246.reuse ;  /* 0x00000001b0b0b824 */ /* 0x100fe400078e0af6 */
[C---:B------:R-:W-:Y:S01]  /*15c10*/  IMAD R169, R246.reuse, R162, R169 ;  /* 0x000000a2f6a97224 */ /* 0x040fe200078e02a9 */
[----:B------:R-:W-:Y:S01]  /*15c20*/  ISETP.GT.U32.AND P3, PT, R246, R174, PT ;  /* 0x000000aef600720c */ /* 0x000fe20003f64070 */
[----:B------:R-:W-:Y:S02]  /*15c30*/  @!P5 IMAD.IADD R175, R175, 0x1, -R246 ;  /* 0x00000001afafd824 */ /* 0x000fe400078e0af6 */
[----:B------:R-:W-:Y:S01]  /*15c40*/  IMAD.HI.U32 R164, R230, R167, RZ ;  /* 0x000000a7e6a47227 */ /* 0x000fe200078e00ff */
[----:B------:R-:W-:-:S03]  /*15c50*/  ISETP.GT.U32.AND P5, PT, R246, R169, PT ;  /* 0x000000a9f600720c */ /* 0x000fc60003fa4070 */
[----:B-1----:R-:W-:Y:S01]  /*15c60*/  IMAD.MOV.U32 R2, RZ, RZ, R168 ;  /* 0x000000ffff027224 */ /* 0x002fe200078e00a8 */
[----:B------:R-:W-:Y:S01]  /*15c70*/  IADD3 R164, -R164, RZ, RZ ;  /* 0x000000ffa4a47210 */ /* 0x000fe20007ffe1ff */
[----:B------:R-:W-:-:S04]  /*15c80*/  IMAD.HI.U32 R165, R230, R170, RZ ;  /* 0x000000aae6a57227 */ /* 0x000fc800078e00ff */
[----:B------:R-:W-:Y:S01]  /*15c90*/  @!P3 IMAD.IADD R174, R174, 0x1, -R246 ;  /* 0x00000001aeaeb824 */ /* 0x000fe200078e0af6 */
[----:B------:R-:W-:Y:S01]  /*15ca0*/  ISETP.GT.U32.AND P3, PT, R246, R175, PT ;  /* 0x000000aff600720c */ /* 0x000fe20003f64070 */
[----:B------:R-:W-:Y:S02]  /*15cb0*/  @!P6 IMAD.MOV R2, RZ, RZ, -R2 ;  /* 0x000000ffff02e224 */ /* 0x000fe400078e0a02 */
[----:B------:R-:W-:Y:S01]  /*15cc0*/  IMAD.HI.U32 R162, R230, R166, RZ ;  /* 0x000000a6e6a27227 */ /* 0x000fe200078e00ff */
[C---:B------:R-:W-:Y:S02]  /*15cd0*/  ISETP.GT.U32.AND P6, PT, R246.reuse, R174, PT ;  /* 0x000000aef600720c */ /* 0x040fe40003fc4070 */
[----:B------:R1:W-:Y:S01]  /*15ce0*/  STL [R1+0x160], R2 ;  /* 0x0001600201007387 */ /* 0x0003e20000100800 */
[----:B------:R-:W-:Y:S01]  /*15cf0*/  IMAD R167, R246, R164, R167 ;  /* 0x000000a4f6a77224 */ /* 0x000fe200078e02a7 */
[----:B------:R-:W-:Y:S01]  /*15d00*/  IABS R164, R173 ;  /* 0x000000ad00a47213 */ /* 0x000fe20000000000 */
[----:B------:R-:W-:-:S02]  /*15d10*/  @!P5 IMAD.IADD R169, R169, 0x1, -R246 ;  /* 0x00000001a9a9d824 */ /* 0x000fc400078e0af6 */
[----:B------:R-:W-:Y:S02]  /*15d20*/  IMAD.MOV R165, RZ, RZ, -R165 ;  /* 0x000000ffffa57224 */ /* 0x000fe400078e0aa5 */
[----:B------:R-:W-:Y:S01]  /*15d30*/  IMAD.MOV R162, RZ, RZ, -R162 ;  /* 0x000000ffffa27224 */ /* 0x000fe200078e0aa2 */
[C---:B------:R-:W-:Y:S01]  /*15d40*/  ISETP.GT.U32.AND P5, PT, R246.reuse, R169, PT ;  /* 0x000000a9f600720c */ /* 0x040fe20003fa4070 */
[----:B------:R-:W-:Y:S01]  /*15d50*/  IMAD R170, R246, R165, R170 ;  /* 0x000000a5f6aa7224 */ /* 0x000fe200078e02aa */
[----:B-1----:R-:W-:Y:S01]  /*15d60*/  MOV R2, R176 ;  /* 0x000000b000027202 */ /* 0x002fe20000000f00 */
[----:B------:R-:W-:Y:S01]  /*15d70*/  IMAD.HI.U32 R179, R230, R164, RZ ;  /* 0x000000a4e6b37227 */ /* 0x000fe200078e00ff */
[----:B------:R-:W-:-:S03]  /*15d80*/  IADD3 R165, R244, 0x1bb, RZ ;  /* 0x000001bbf4a57810 */ /* 0x000fc60007ffe0ff */
[----:B------:R-:W-:Y:S01]  /*15d90*/  @!P3 IMAD.IADD R175, R175, 0x1, -R246 ;  /* 0x00000001afafb824 */ /* 0x000fe200078e0af6 */
[C---:B------:R-:W-:Y:S01]  /*15da0*/  ISETP.GT.U32.AND P3, PT, R246.reuse, R167, PT ;  /* 0x000000a7f600720c */ /* 0x040fe20003f64070 */
[----:B------:R-:W-:Y:S01]  /*15db0*/  IMAD R166, R246, R162, R166 ;  /* 0x000000a2f6a67224 */ /* 0x000fe200078e02a6 */
[----:B------:R-:W-:Y:S01]  /*15dc0*/  IADD3 R162, R244, 0x1bc, RZ ;  /* 0x000001bcf4a27810 */ /* 0x000fe20007ffe0ff */
[----:B------:R-:W-:Y:S01]  /*15dd0*/  @!P0 IMAD.MOV R2, RZ, RZ, -R2 ;  /* 0x000000ffff028224 */ /* 0x000fe200078e0a02 */
[----:B------:R-:W-:Y:S01]  /*15de0*/  ISETP.GT.U32.AND P0, PT, R246, R170, PT ;  /* 0x000000aaf600720c */ /* 0x000fe20003f04070 */
[----:B------:R-:W-:Y:S01]  /*15df0*/  IMAD.MOV R179, RZ, RZ, -R179 ;  /* 0x000000ffffb37224 */ /* 0x000fe200078e0ab3 */
[----:B------:R-:W-:Y:S01]  /*15e00*/  IABS R176, R162 ;  /* 0x000000a200b07213 */ /* 0x000fe20000000000 */
[----:B------:R-:W-:Y:S01]  /*15e10*/  @!P6 IMAD.IADD R174, R174, 0x1, -R246 ;  /* 0x00000001aeaee824 */ /* 0x000fe200078e0af6 */
[C---:B------:R-:W-:Y:S01]  /*15e20*/  ISETP.GT.U32.AND P6, PT, R246.reuse, R166, PT ;  /* 0x000000a6f600720c */ /* 0x040fe20003fc4070 */
[C---:B------:R-:W-:Y:S01]  /*15e30*/  IMAD R164, R246.reuse, R179, R164 ;  /* 0x000000b3f6a47224 */ /* 0x040fe200078e02a4 */
[----:B------:R1:W-:Y:S01]  /*15e40*/  STL [R1+0x15c], R2 ;  /* 0x00015c0201007387 */ /* 0x0003e20000100800 */
[--C-:B------:R-:W-:Y:S01]  /*15e50*/  @!P5 IMAD.IADD R169, R169, 0x1, -R246.reuse ;  /* 0x00000001a9a9d824 */ /* 0x100fe200078e0af6 */
[----:B------:R-:W-:Y:S01]  /*15e60*/  IABS R168, R165 ;  /* 0x000000a500a87213 */ /* 0x000fe20000000000 */
[----:B------:R-:W-:Y:S01]  /*15e70*/  IMAD.MOV.U32 R3, RZ, RZ, R175 ;  /* 0x000000ffff037224 */ /* 0x000fe200078e00af */
[----:B------:R-:W-:Y:S01]  /*15e80*/  ISETP.GT.U32.AND P5, PT, R246, R164, PT ;  /* 0x000000a4f600720c */ /* 0x000fe20003fa4070 */
[----:B------:R-:W-:Y:S01]  /*15e90*/  @!P3 IMAD.IADD R167, R167, 0x1, -R246 ;  /* 0x00000001a7a7b824 */ /* 0x000fe200078e0af6 */
[----:B------:R-:W-:Y:S01]  /*15ea0*/  ISETP.GE.AND P3, PT, R163, RZ, PT ;  /* 0x000000ffa300720c */ /* 0x000fe20003f66270 */
[----:B------:R-:W-:Y:S01]  /*15eb0*/  IMAD.HI.U32 R178, R230, R168, RZ ;  /* 0x000000a8e6b27227 */ /* 0x000fe200078e00ff */
[----:B------:R-:W-:-:S02]  /*15ec0*/  @!P0 IADD3 R170, R170, -R246, RZ ;  /* 0x800000f6aaaa8210 */ /* 0x000fc40007ffe0ff */
[----:B------:R-:W-:Y:S01]  /*15ed0*/  @!P2 IADD3 R3, -R3, RZ, RZ ;  /* 0x000000ff0303a210 */ /* 0x000fe20007ffe1ff */
[----:B-1----:R-:W-:Y:S01]  /*15ee0*/  IMAD.MOV.U32 R2, RZ, RZ, R174 ;  /* 0x000000ffff027224 */ /* 0x002fe200078e00ae */
[----:B------:R-:W-:Y:S01]  /*15ef0*/  ISETP.GE.AND P0, PT, R177, RZ, PT ;  /* 0x000000ffb100720c */ /* 0x000fe20003f06270 */
[----:B------:R-:W-:Y:S01]  /*15f00*/  IMAD.HI.U32 R177, R230, R176, RZ ;  /* 0x000000b0e6b17227 */ /* 0x000fe200078e00ff */
[----:B------:R-:W-:Y:S01]  /*15f10*/  ISETP.GT.U32.AND P2, PT, R246, R167, PT ;  /* 0x000000a7f600720c */ /* 0x000fe20003f44070 */
[----:B------:R-:W-:Y:S01]  /*15f20*/  STL [R1+0x154], R3 ;  /* 0x0001540301007387 */ /* 0x000fe20000100800 */
[----:B------:R-:W-:Y:S01]  /*15f30*/  IADD3 R163, R244, 0x1bd, RZ ;  /* 0x000001bdf4a37810 */ /* 0x000fe20007ffe0ff */
[----:B------:R-:W-:Y:S01]  /*15f40*/  @!P6 IMAD.IADD R166, R166, 0x1, -R246 ;  /* 0x00000001a6a6e824 */ /* 0x000fe200078e0af6 */
[C---:B------:R-:W-:Y:S01]  /*15f50*/  ISETP.GT.U32.AND P6, PT, R246.reuse, R170, PT ;  /* 0x000000aaf600720c */ /* 0x040fe20003fc4070 */
[----:B------:R-:W-:Y:S01]  /*15f60*/  @!P4 IMAD.MOV R2, RZ, RZ, -R2 ;  /* 0x000000ffff02c224 */ /* 0x000fe200078e0a02 */
[----:B------:R-:W-:Y:S01]  /*15f70*/  IABS R174, R163 ;  /* 0x000000a300ae7213 */ /* 0x000fe20000000000 */
[----:B------:R-:W-:Y:S01]  /*15f80*/  IMAD.MOV R177, RZ, RZ, -R177 ;  /* 0x000000ffffb17224 */ /* 0x000fe200078e0ab1 */
[----:B------:R-:W-:Y:S01]  /*15f90*/  ISETP.GT.U32.AND P4, PT, R246, R166, PT ;  /* 0x000000a6f600720c */ /* 0x000fe20003f84070 */
[----:B------:R-:W-:Y:S01]  /*15fa0*/  @!P5 IMAD.IADD R164, R164, 0x1, -R246 ;  /* 0x00000001a4a4d824 */ /* 0x000fe200078e0af6 */
[----:B------:R1:W-:Y:S01]  /*15fb0*/  STL [R1+0x150], R2 ;  /* 0x0001500201007387 */ /* 0x0003e20000100800 */
[----:B------:R-:W-:-:S02]  /*15fc0*/  IMAD.MOV R178, RZ, RZ, -R178 ;  /* 0x000000ffffb27224 */ /* 0x000fc400078e0ab2 */
[----:B------:R-:W-:Y:S01]  /*15fd0*/  @!P2 IMAD.IADD R167, R167, 0x1, -R246 ;  /* 0x00000001a7a7a824 */ /* 0x000fe200078e0af6 */
[C---:B------:R-:W-:Y:S01]  /*15fe0*/  ISETP.GT.U32.AND P5, PT, R246.reuse, R164, PT ;  /* 0x000000a4f600720c */ /* 0x040fe20003fa4070 */
[----:B------:R-:W-:Y:S02]  /*15ff0*/  IMAD R168, R246, R178, R168 ;  /* 0x000000b2f6a87224 */ /* 0x000fe400078e02a8 */
[----:B------:R-:W-:Y:S01]  /*16000*/  @!P6 IMAD.IADD R170, R170, 0x1, -R246 ;  /* 0x00000001aaaae824 */ /* 0x000fe200078e0af6 */
[----:B------:R-:W-:Y:S01]  /*16010*/  ISETP.GE.AND P6, PT, R172, RZ, PT ;  /* 0x000000ffac00720c */ /* 0x000fe20003fc6270 */
[----:B------:R-:W-:-:S04]  /*16020*/  IMAD.HI.U32 R172, R230, R174, RZ ;  /* 0x000000aee6ac7227 */ /* 0x000fc800078e00ff */
[----:B-1----:R-:W-:Y:S01]  /*16030*/  IMAD.MOV.U32 R2, RZ, RZ, R169 ;  /* 0x000000ffff027224 */ /* 0x002fe200078e00a9 */
[----:B------:R-:W-:Y:S01]  /*16040*/  IADD3 R175, -R172, RZ, RZ ;  /* 0x000000ffacaf7210 */ /* 0x000fe20007ffe1ff */
[----:B------:R-:W-:Y:S01]  /*16050*/  IMAD R169, R246, R177, R176 ;  /* 0x000000b1f6a97224 */ /* 0x000fe200078e02b0 */
[----:B------:R-:W-:Y:S01]  /*16060*/  IADD3 R177, R244, 0x1c6, RZ ;  /* 0x000001c6f4b17810 */ /* 0x000fe20007ffe0ff */
[----:B------:R-:W-:Y:S01]  /*16070*/  @!P0 IMAD.MOV R2, RZ, RZ, -R2 ;  /* 0x000000ffff028224 */ /* 0x000fe200078e0a02 */
[----:B------:R-:W-:Y:S01]  /*16080*/  ISETP.GT.U32.AND P0, PT, R246, R168, PT ;  /* 0x000000a8f600720c */ /* 0x000fe20003f04070 */
[----:B------:R-:W-:Y:S01]  /*16090*/  @!P4 IMAD.IADD R166, R166, 0x1, -R246 ;  /* 0x00000001a6a6c824 */ /* 0x000fe200078e0af6 */
[----:B------:R-:W-:Y:S01]  /*160a0*/  ISETP.GT.U32.AND P2, PT, R246, R169, PT ;  /* 0x000000a9f600720c */ /* 0x000fe20003f44070 */
[----:B------:R-:W-:Y:S01]  /*160b0*/  IMAD.MOV.U32 R3, RZ, RZ, R170 ;  /* 0x000000ffff037224 */ /* 0x000fe200078e00aa */
[----:B------:R1:W-:Y:S01]  /*160c0*/  STL [R1+0x14c], R2 ;  /* 0x00014c0201007387 */ /* 0x0003e20000100800 */
[----:B------:R-:W-:Y:S01]  /*160d0*/  ISETP.GE.AND P4, PT, R171, RZ, PT ;  /* 0x000000ffab00720c */ /* 0x000fe20003f86270 */
[----:B------:R-:W-:Y:S01]  /*160e0*/  @!P5 IMAD.IADD R164, R164, 0x1, -R246 ;  /* 0x00000001a4a4d824 */ /* 0x000fe200078e0af6 */
[----:B------:R-:W-:Y:S01]  /*160f0*/  IADD3 R171, R244, 0x1be, RZ ;  /* 0x000001bef4ab7810 */ /* 0x000fe20007ffe0ff */
[----:B------:R-:W-:Y:S01]  /*16100*/  @!P3 IMAD.MOV R3, RZ, RZ, -R3 ;  /* 0x000000ffff03b224 */ /* 0x000fe200078e0a03 */
[----:B------:R-:W-:-:S02]  /*16110*/  ISETP.GE.AND P5, PT, R173, RZ, PT ;  /* 0x000000ffad00720c */ /* 0x000fc40003fa6270 */
[----:B------:R-:W-:Y:S02]  /*16120*/  IABS R172, R171 ;  /* 0x000000ab00ac7213 */ /* 0x000fe40000000000 */
[--C-:B------:R-:W-:Y:S01]  /*16130*/  @!P0 IMAD.IADD R168, R168, 0x1, -R246.reuse ;  /* 0x00000001a8a88824 */ /* 0x100fe200078e0af6 */
[----:B------:R-:W-:Y:S01]  /*16140*/  ISETP.GE.AND P0, PT, R165, RZ, PT ;  /* 0x000000ffa500720c */ /* 0x000fe20003f06270 */
[----:B-1----:R-:W-:Y:S01]  /*16150*/  IMAD.MOV.U32 R2, RZ, RZ, R167 ;  /* 0x000000ffff027224 */ /* 0x002fe200078e00a7 */
[----:B------:R1:W-:Y:S01]  /*16160*/  STL [R1+0x114], R3 ;  /* 0x0001140301007387 */ /* 0x0003e20000100800 */
[----:B------:R-:W-:Y:S01]  /*16170*/  @!P2 IMAD.IADD R169, R169, 0x1, -R246 ;  /* 0x00000001a9a9a824 */ /* 0x000fe200078e0af6 */
[----:B------:R-:W-:Y:S01]  /*16180*/  ISETP.GT.U32.AND P2, PT, R246, R168, PT ;  /* 0x000000a8f600720c */ /* 0x000fe20003f44070 */
[----:B------:R-:W-:Y:S01]  /*16190*/  IMAD.HI.U32 R167, R230, R172, RZ ;  /* 0x000000ace6a77227 */ /* 0x000fe200078e00ff */
[----:B------:R-:W-:Y:S02]  /*161a0*/  @!P6 IADD3 R2, -R2, RZ, RZ ;  /* 0x000000ff0202e210 */ /* 0x000fe40007ffe1ff */
[C---:B------:R-:W-:Y:S01]  /*161b0*/  ISETP.GT.U32.AND P3, PT, R246.reuse, R169, PT ;  /* 0x000000a9f600720c */ /* 0x040fe20003f64070 */
[----:B------:R-:W-:Y:S01]  /*161c0*/  IMAD R165, R246, R175, R174 ;  /* 0x000000aff6a57224 */ /* 0x000fe200078e02ae */
[----:B------:R-:W-:Y:S01]  /*161d0*/  IADD3 R176, R244, 0x1ca, RZ ;  /* 0x000001caf4b07810 */ /* 0x000fe20007ffe0ff */
[----:B------:R2:W-:Y:S01]  /*161e0*/  STL [R1+0x120], R2 ;  /* 0x0001200201007387 */ /* 0x0005e20000100800 */
[----:B------:R-:W-:-:S02]  /*161f0*/  IMAD.MOV R167, RZ, RZ, -R167 ;  /* 0x000000ffffa77224 */ /* 0x000fc400078e0aa7 */
[----:B------:R-:W-:Y:S01]  /*16200*/  ISETP.GT.U32.AND P6, PT, R246, R165, PT ;  /* 0x000000a5f600720c */ /* 0x000fe20003fc4070 */
[----:B-1----:R-:W-:Y:S01]  /*16210*/  IMAD.MOV.U32 R3, RZ, RZ, R166 ;  /* 0x000000ffff037224 */ /* 0x002fe200078e00a6 */
[----:B------:R-:W-:Y:S01]  /*16220*/  IADD3 R166, R244, 0x1c1, RZ ;  /* 0x000001c1f4a67810 */ /* 0x000fe20007ffe0ff */
[----:B------:R-:W-:Y:S01]  /*16230*/  @!P2 IMAD.IADD R168, R168, 0x1, -R246 ;  /* 0x00000001a8a8a824 */ /* 0x000fe200078e0af6 */
[----:B------:R-:W-:Y:S01]  /*16240*/  ISETP.GE.AND P2, PT, R171, RZ, PT ;  /* 0x000000ffab00720c */ /* 0x000fe20003f46270 */
[----:B------:R-:W-:Y:S01]  /*16250*/  @!P4 IMAD.MOV R3, RZ, RZ, -R3 ;  /* 0x000000ffff03c224 */ /* 0x000fe200078e0a03 */
[----:B------:R-:W-:Y:S01]  /*16260*/  ISETP.GE.AND P4, PT, R162, RZ, PT ;  /* 0x000000ffa200720c */ /* 0x000fe20003f86270 */
[----:B--2---:R-:W-:Y:S01]  /*16270*/  IMAD.MOV.U32 R2, RZ, RZ, R164 ;  /* 0x000000ffff027224 */ /* 0x004fe200078e00a4 */
[----:B------:R-:W-:Y:S02]  /*16280*/  @!P3 IADD3 R169, R169, -R246, RZ ;  /* 0x800000f6a9a9b210 */ /* 0x000fe40007ffe0ff */
[----:B------:R-:W-:Y:S01]  /*16290*/  STL [R1+0x124], R3 ;  /* 0x0001240301007387 */ /* 0x000fe20000100800 */
[----:B------:R-:W-:Y:S01]  /*162a0*/  @!P5 IMAD.MOV R2, RZ, RZ, -R2 ;  /* 0x000000ffff02d224 */ /* 0x000fe200078e0a02 */
[----:B------:R-:W-:Y:S01]  /*162b0*/  ISETP.GE.AND P5, PT, R163, RZ, PT ;  /* 0x000000ffa300720c */ /* 0x000fe20003fa6270 */
[----:B------:R-:W-:Y:S01]  /*162c0*/  IMAD R163, R246, R167, R172 ;  /* 0x000000a7f6a37224 */ /* 0x000fe200078e02ac */
[C---:B------:R-:W-:Y:S01]  /*162d0*/  IADD3 R167, R244.reuse, 0x1bf, RZ ;  /* 0x000001bff4a77810 */ /* 0x040fe20007ffe0ff */
[----:B------:R-:W-:Y:S01]  /*162e0*/  @!P6 IMAD.IADD R165, R165, 0x1, -R246 ;  /* 0x00000001a5a5e824 */ /* 0x000fe200078e0af6 */
[----:B------:R1:W-:Y:S01]  /*162f0*/  STL [R1+0x12c], R2 ;  /* 0x00012c0201007387 */ /* 0x0003e20000100800 */
[----:B------:R-:W-:-:S02]  /*16300*/  IADD3 R164, R244, 0x1c0, RZ ;  /* 0x000001c0f4a47810 */ /* 0x000fc40007ffe0ff */
[----:B------:R-:W-:Y:S02]  /*16310*/  ISETP.GT.U32.AND P3, PT, R246, R163, PT ;  /* 0x000000a3f600720c */ /* 0x000fe40003f64070 */
[----:B------:R-:W-:Y:S02]  /*16320*/  ISETP.GE.AND P6, PT, R167, RZ, PT ;  /* 0x000000ffa700720c */ /* 0x000fe40003fc6270 */
[----:B------:R-:W-:Y:S02]  /*16330*/  IABS R167, R167 ;  /* 0x000000a700a77213 */ /* 0x000fe40000000000 */
[----:B------:R-:W-:Y:S01]  /*16340*/  IABS R171, R164 ;  /* 0x000000a400ab7213 */ /* 0x000fe20000000000 */
[----:B-1----:R-:W-:Y:S01]  /*16350*/  IMAD.MOV.U32 R2, RZ, RZ, R168 ;  /* 0x000000ffff027224 */ /* 0x002fe200078e00a8 */
[----:B------:R-:W-:Y:S01]  /*16360*/  IABS R174, R166 ;  /* 0x000000a600ae7213 */ /* 0x000fe20000000000 */
[----:B------:R-:W-:Y:S01]  /*16370*/  IMAD.HI.U32 R170, R230, R167, RZ ;  /* 0x000000a7e6aa7227 */ /* 0x000fe200078e00ff */
[----:B------:R-:W-:-:S02]  /*16380*/  IADD3 R162, R244, 0x1c2, RZ ;  /* 0x000001c2f4a27810 */ /* 0x000fc40007ffe0ff */
[----:B------:R-:W-:Y:S01]  /*16390*/  IADD3 R172, R244, 0x1c5, RZ ;  /* 0x000001c5f4ac7810 */ /* 0x000fe20007ffe0ff */
[----:B------:R-:W-:Y:S01]  /*163a0*/  @!P3 IMAD.IADD R163, R163, 0x1, -R246 ;  /* 0x00000001a3a3b824 */ /* 0x000fe200078e0af6 */
[----:B------:R-:W-:Y:S01]  /*163b0*/  ISETP.GT.U32.AND P3, PT, R246, R165, PT ;  /* 0x000000a5f600720c */ /* 0x000fe20003f64070 */
[----:B------:R-:W-:Y:S01]  /*163c0*/  @!P0 IMAD.MOV R2, RZ, RZ, -R2 ;  /* 0x000000ffff028224 */ /* 0x000fe200078e0a02 */
[----:B------:R-:W-:Y:S01]  /*163d0*/  IADD3 R170, -R170, RZ, RZ ;  /* 0x000000ffaaaa7210 */ /* 0x000fe20007ffe1ff */
[----:B------:R-:W-:Y:S01]  /*163e0*/  IMAD.MOV.U32 R168, RZ, RZ, R171 ;  /* 0x000000ffffa87224 */ /* 0x000fe200078e00ab */
[C---:B------:R-:W-:Y:S02]  /*163f0*/  ISETP.GT.U32.AND P0, PT, R246.reuse, R163, PT ;  /* 0x000000a3f600720c */ /* 0x040fe40003f04070 */
[----:B------:R1:W-:Y:S01]  /*16400*/  STL [R1+0x130], R2 ;  /* 0x0001300201007387 */ /* 0x0003e20000100800 */
[----:B------:R-:W-:Y:S01]  /*16410*/  IMAD R167, R246, R170, R167 ;  /* 0x000000aaf6a77224 */ /* 0x000fe200078e02a7 */
[----:B------:R-:W-:-:S05]  /*16420*/  IABS R173, R162 ;  /* 0x000000a200ad7213 */ /* 0x000fca0000000000 */
[----:B------:R-:W-:Y:S01]  /*16430*/  @!P3 IMAD.IADD R165, R165, 0x1, -R246 ;  /* 0x00000001a5a5b824 */ /* 0x000fe200078e0af6 */
[----:B------:R-:W-:Y:S01]  /*16440*/  ISETP.GT.U32.AND P3, PT, R246, R167, PT ;  /* 0x000000a7f600720c */ /* 0x000fe20003f64070 */
[----:B-1----:R-:W-:Y:S02]  /*16450*/  IMAD.MOV.U32 R2, RZ, RZ, R169 ;  /* 0x000000ffff027224 */ /* 0x002fe400078e00a9 */
[----:B------:R-:W-:-:S04]  /*16460*/  IMAD.HI.U32 R169, R230, R168, RZ ;  /* 0x000000a8e6a97227 */ /* 0x000fc800078e00ff */
[----:B------:R-:W-:Y:S02]  /*16470*/  IMAD.MOV R170, RZ, RZ, -R169 ;  /* 0x000000ffffaa7224 */ /* 0x000fe400078e0aa9 */
[----:B------:R-:W-:Y:S01]  /*16480*/  @!P0 IMAD.IADD R163, R163, 0x1, -R246 ;  /* 0x00000001a3a38824 */ /* 0x000fe200078e0af6 */
[----:B------:R-:W-:Y:S01]  /*16490*/  ISETP.GE.AND P0, PT, R166, RZ, PT ;  /* 0x000000ffa600720c */ /* 0x000fe20003f06270 */
[----:B------:R-:W-:Y:S01]  /*164a0*/  IMAD R166, R246, R170, R168 ;  /* 0x000000aaf6a67224 */ /* 0x000fe200078e02a8 */
[----:B------:R-:W-:Y:S01]  /*164b0*/  IADD3 R170, R244, 0x1c3, RZ ;  /* 0x000001c3f4aa7810 */ /* 0x000fe20007ffe0ff */
[----:B------:R-:W-:Y:S02]  /*164c0*/  @!P3 IMAD.IADD R167, R167, 0x1, -R246 ;  /* 0x00000001a7a7b824 */ /* 0x000fe400078e0af6 */
[----:B------:R-:W-:Y:S01]  /*164d0*/  IMAD.MOV.U32 R3, RZ, RZ, R165 ;  /* 0x000000ffff037224 */ /* 0x000fe200078e00a5 */
[----:B------:R-:W-:Y:S01]  /*164e0*/  IABS R178, R170 ;  /* 0x000000aa00b27213 */ /* 0x000fe20000000000 */
[----:B------:R-:W-:Y:S01]  /*164f0*/  @!P4 IMAD.MOV R2, RZ, RZ, -R2 ;  /* 0x000000ffff02c224 */ /* 0x000fe200078e0a02 */
[C---:B------:R-:W-:Y:S01]  /*16500*/  ISETP.GT.U32.AND P3, PT, R246.reuse, R167, PT ;  /* 0x000000a7f600720c */ /* 0x040fe20003f64070 */
[----:B------:R-:W-:Y:S01]  /*16510*/  @!P5 IMAD.MOV R3, RZ, RZ, -R3 ;  /* 0x000000ffff03d224 */ /* 0x000fe200078e0a03 */
[----:B------:R-:W-:Y:S01]  /*16520*/  ISETP.GT.U32.AND P5, PT, R246, R166, PT ;  /* 0x000000a6f600720c */ /* 0x000fe20003fa4070 */
[----:B------:R-:W-:Y:S01]  /*16530*/  IMAD.HI.U32 R169, R230, R173, RZ ;  /* 0x000000ade6a97227 */ /* 0x000fe200078e00ff */
[----:B------:R-:W-:Y:S01]  /*16540*/  ISETP.GE.AND P4, PT, R164, RZ, PT ;  /* 0x000000ffa400720c */ /* 0x000fe20003f86270 */
[----:B------:R1:W-:Y:S01]  /*16550*/  STL [R1+0x134], R2 ;  /* 0x0001340201007387 */ /* 0x0003e20000100800 */
[----:B------:R-:W-:Y:S01]  /*16560*/  IADD3 R165, R244, 0x1c4, RZ ;  /* 0x000001c4f4a57810 */ /* 0x000fe20007ffe0ff */
[----:B------:R-:W-:-:S02]  /*16570*/  IMAD.HI.U32 R164, R230, R174, RZ ;  /* 0x000000aee6a47227 */ /* 0x000fc400078e00ff */
[----:B------:R-:W-:Y:S02]  /*16580*/  STL [R1+0x13c], R3 ;  /* 0x00013c0301007387 */ /* 0x000fe40000100800 */
[----:B------:R-:W-:Y:S02]  /*16590*/  IMAD.MOV R164, RZ, RZ, -R164 ;  /* 0x000000ffffa47224 */ /* 0x000fe400078e0aa4 */
[----:B------:R-:W-:Y:S01]  /*165a0*/  @!P3 IMAD.IADD R167, R167, 0x1, -R246 ;  /* 0x00000001a7a7b824 */ /* 0x000fe200078e0af6 */
[----:B-1----:R-:W-:Y:S01]  /*165b0*/  MOV R2, R163 ;  /* 0x000000a300027202 */ /* 0x002fe20000000f00 */
[----:B------:R-:W-:Y:S01]  /*165c0*/  IMAD R174, R246, R164, R174 ;  /* 0x000000a4f6ae7224 */ /* 0x000fe200078e02ae */
[----:B------:R-:W-:Y:S01]  /*165d0*/  IABS R163, R172 ;  /* 0x000000ac00a37213 */ /* 0x000fe20000000000 */
[----:B------:R-:W-:Y:S01]  /*165e0*/  @!P5 IMAD.IADD R166, R166, 0x1, -R246 ;  /* 0x00000001a6a6d824 */ /* 0x000fe200078e0af6 */
[----:B------:R-:W-:Y:S01]  /*165f0*/  IABS R164, R177 ;  /* 0x000000b100a47213 */ /* 0x000fe20000000000 */
[----:B------:R-:W-:Y:S01]  /*16600*/  @!P2 IMAD.MOV R2, RZ, RZ, -R2 ;  /* 0x000000ffff02a224 */ /* 0x000fe200078e0a02 */
[C---:B------:R-:W-:Y:S01]  /*16610*/  ISETP.GT.U32.AND P3, PT, R246.reuse, R174, PT ;  /* 0x000000aef600720c */ /* 0x040fe20003f64070 */
[----:B------:R-:W-:Y:S01]  /*16620*/  IMAD.MOV R169, RZ, RZ, -R169 ;  /* 0x000000ffffa97224 */ /* 0x000fe200078e0aa9 */
[----:B------:R-:W-:Y:S01]  /*16630*/  ISETP.GT.U32.AND P5, PT, R246, R166, PT ;  /* 0x000000a6f600720c */ /* 0x000fe20003fa4070 */
[----:B------:R-:W-:Y:S01]  /*16640*/  IMAD.HI.U32 R171, R230, R178, RZ ;  /* 0x000000b2e6ab7227 */ /* 0x000fe200078e00ff */
[----:B------:R1:W-:Y:S01]  /*16650*/  STL [R1+0x140], R2 ;  /* 0x0001400201007387 */ /* 0x0003e20000100800 */
[----:B------:R-:W-:-:S02]  /*16660*/  ISETP.GE.AND P2, PT, R162, RZ, PT ;  /* 0x000000ffa200720c */ /* 0x000fc40003f46270 */
[----:B------:R-:W-:Y:S01]  /*16670*/  IMAD R173, R246, R169, R173 ;  /* 0x000000a9f6ad7224 */ /* 0x000fe200078e02ad */
[----:B------:R-:W-:Y:S01]  /*16680*/  IABS R162, R165 ;  /* 0x000000a500a27213 */ /* 0x000fe20000000000 */
[----:B------:R-:W-:-:S04]  /*16690*/  IMAD.HI.U32 R168, R230, R163, RZ ;  /* 0x000000a3e6a87227 */ /* 0x000fc800078e00ff */
[----:B------:R-:W-:Y:S01]  /*166a0*/  @!P3 IADD3 R174, R174, -R246, RZ ;  /* 0x800000f6aeaeb210 */ /* 0x000fe20007ffe0ff */
[----:B------:R-:W-:Y:S01]  /*166b0*/  IMAD.HI.U32 R169, R230, R162, RZ ;  /* 0x000000a2e6a97227 */ /* 0x000fe200078e00ff */
[----:B-1----:R-:W-:Y:S02]  /*166c0*/  MOV R2, R167 ;  /* 0x000000a700027202 */ /* 0x002fe40000000f00 */
[----:B------:R-:W-:Y:S01]  /*166d0*/  ISETP.GT.U32.AND P3, PT, R246, R174, PT ;  /* 0x000000aef600720c */ /* 0x000fe20003f64070 */
[----:B------:R-:W-:Y:S01]  /*166e0*/  @!P5 IMAD.IADD R166, R166, 0x1, -R246 ;  /* 0x00000001a6a6d824 */ /* 0x000fe200078e0af6 */
[----:B------:R-:W-:Y:S01]  /*166f0*/  ISETP.GE.AND P5, PT, R170, RZ, PT ;  /* 0x000000ffaa00720c */ /* 0x000fe20003fa6270 */
[----:B------:R-:W-:Y:S01]  /*16700*/  @!P6 IMAD.MOV R2, RZ, RZ, -R2 ;  /* 0x000000ffff02e224 */ /* 0x000fe200078e0a02 */
[----:B------:R-:W-:Y:S01]  /*16710*/  ISETP.GT.U32.AND P6, PT, R246, R173, PT ;  /* 0x000000adf600720c */ /* 0x000fe20003fc4070 */
[----:B------:R-:W-:Y:S01]  /*16720*/  IMAD.MOV R170, RZ, RZ, -R171 ;  /* 0x000000ffffaa7224 */ /* 0x000fe200078e0aab */
[----:B------:R-:W-:Y:S01]  /*16730*/  IADD3 R171, R244, 0x1c9, RZ ;  /* 0x000001c9f4ab7810 */ /* 0x000fe20007ffe0ff */
[----:B------:R-:W-:Y:S01]  /*16740*/  IMAD.MOV R169, RZ, RZ, -R169 ;  /* 0x000000ffffa97224 */ /* 0x000fe200078e0aa9 */
[----:B------:R1:W-:Y:S01]  /*16750*/  STL [R1+0x138], R2 ;  /* 0x0001380201007387 */ /* 0x0003e20000100800 */
[----:B------:R-:W-:Y:S01]  /*16760*/  IMAD R178, R246, R170, R178 ;  /* 0x000000aaf6b27224 */ /* 0x000fe200078e02b2 */
[----:B------:R-:W-:Y:S01]  /*16770*/  IADD3 R170, R244, 0x1c8, RZ ;  /* 0x000001c8f4aa7810 */ /* 0x000fe20007ffe0ff */
[----:B------:R-:W-:Y:S01]  /*16780*/  IMAD R162, R246, R169, R162 ;  /* 0x000000a9f6a27224 */ /* 0x000fe200078e02a2 */
[----:B------:R-:W-:Y:S01]  /*16790*/  IADD3 R169, R244, 0x1c7, RZ ;  /* 0x000001c7f4a97810 */ /* 0x000fe20007ffe0ff */
[----:B------:R-:W-:-:S03]  /*167a0*/  IMAD.HI.U32 R167, R230, R164, RZ ;  /* 0x000000a4e6a77227 */ /* 0x000fc600078e00ff */
[----:B------:R-:W-:Y:S01]  /*167b0*/  IABS R179, R169 ;  /* 0x000000a900b37213 */ /* 0x000fe20000000000 */
[----:B------:R-:W-:Y:S02]  /*167c0*/  @!P6 IMAD.IADD R173, R173, 0x1, -R246 ;  /* 0x00000001adade824 */ /* 0x000fe400078e0af6 */
[----:B-1----:R-:W-:Y:S01]  /*167d0*/  IMAD.MOV.U32 R2, RZ, RZ, R166 ;  /* 0x000000ffff027224 */ /* 0x002fe200078e00a6 */
[----:B------:R-:W-:Y:S01]  /*167e0*/  IABS R166, R170 ;  /* 0x000000aa00a67213 */ /* 0x000fe20000000000 */
[----:B------:R-:W-:Y:S01]  /*167f0*/  IMAD.MOV R168, RZ, RZ, -R168 ;  /* 0x000000ffffa87224 */ /* 0x000fe200078e0aa8 */
[C---:B------:R-:W-:Y:S01]  /*16800*/  ISETP.GT.U32.AND P6, PT, R246.reuse, R173, PT ;  /* 0x000000adf600720c */ /* 0x040fe20003fc4070 */
[----:B------:R-:W-:Y:S01]  /*16810*/  @!P4 IMAD.MOV R2, RZ, RZ, -R2 ;  /* 0x000000ffff02c224 */ /* 0x000fe200078e0a02 */
[----:B------:R-:W-:Y:S01]  /*16820*/  ISETP.GT.U32.AND P4, PT, R246, R178, PT ;  /* 0x000000b2f600720c */ /* 0x000fe20003f84070 */
[----:B------:R-:W-:Y:S01]  /*16830*/  @!P3 IMAD.IADD R174, R174, 0x1, -R246 ;  /* 0x00000001aeaeb824 */ /* 0x000fe200078e0af6 */
[C---:B------:R-:W-:Y:S01]  /*16840*/  ISETP.GT.U32.AND P3, PT, R246.reuse, R162, PT ;  /* 0x000000a2f600720c */ /* 0x040fe20003f64070 */
[----:B------:R-:W-:Y:S01]  /*16850*/  IMAD.MOV R167, RZ, RZ, -R167 ;  /* 0x000000ffffa77224 */ /* 0x000fe200078e0aa7 */
[----:B------:R1:W-:Y:S01]  /*16860*/  STL [R1+0x128], R2 ;  /* 0x0001280201007387 */ /* 0x0003e20000100800 */
[C---:B------:R-:W-:Y:S01]  /*16870*/  IMAD R163, R246.reuse, R168, R163 ;  /* 0x000000a8f6a37224 */ /* 0x040fe200078e02a3 */
[----:B------:R-:W-:Y:S01]  /*16880*/  IABS R168, R176 ;  /* 0x000000b000a87213 */ /* 0x000fe20000000000 */
[----:B------:R-:W-:Y:S01]  /*16890*/  IMAD R164, R246, R167, R164 ;  /* 0x000000a7f6a47224 */ /* 0x000fe200078e02a4 */
[----:B------:R-:W-:Y:S01]  /*168a0*/  IABS R167, R171 ;  /* 0x000000ab00a77213 */ /* 0x000fe20000000000 */
[----:B------:R-:W-:-:S02]  /*168b0*/  IMAD.MOV.U32 R3, RZ, RZ, R174 ;  /* 0x000000ffff037224 */ /* 0x000fc400078e00ae */
[--C-:B------:R-:W-:Y:S01]  /*168c0*/  @!P6 IMAD.IADD R173, R173, 0x1, -R246.reuse ;  /* 0x00000001adade824 */ /* 0x100fe200078e0af6 */
[----:B------:R-:W-:Y:S01]  /*168d0*/  ISETP.GT.U32.AND P6, PT, R246, R163, PT ;  /* 0x000000a3f600720c */ /* 0x000fe20003fc4070 */
[----:B------:R-:W-:Y:S01]  /*168e0*/  IMAD.HI.U32 R180, R230, R179, RZ ;  /* 0x000000b3e6b47227 */ /* 0x000fe200078e00ff */
[----:B------:R-:W-:Y:S02]  /*168f0*/  @!P4 IADD3 R178, R178, -R246, RZ ;  /* 0x800000f6b2b2c210 */ /* 0x000fe40007ffe0ff */
[----:B------:R-:W-:Y:S01]  /*16900*/  ISETP.GT.U32.AND P4, PT, R246, R164, PT ;  /* 0x000000a4f600720c */ /* 0x000fe20003f84070 */
[----:B------:R-:W-:Y:S01]  /*16910*/  @!P3 IMAD.IADD R162, R162, 0x1, -R246 ;  /* 0x00000001a2a2b824 */ /* 0x000fe200078e0af6 */
[----:B------:R-:W-:Y:S01]  /*16920*/  @!P0 IADD3 R3, -R3, RZ, RZ ;  /* 0x000000ff03038210 */ /* 0x000fe20007ffe1ff */
[----:B------:R-:W-:Y:S01]  /*16930*/  IMAD.MOV R180, RZ, RZ, -R180 ;  /* 0x000000ffffb47224 */ /* 0x000fe200078e0ab4 */
[----:B------:R-:W-:Y:S01]  /*16940*/  ISETP.GE.AND P3, PT, R165, RZ, PT ;  /* 0x000000ffa500720c */ /* 0x000fe20003f66270 */
[----:B------:R-:W-:Y:S01]  /*16950*/  IMAD.HI.U32 R175, R230, R166, RZ ;  /* 0x000000a6e6af7227 */ /* 0x000fe200078e00ff */
[C---:B------:R-:W-:Y:S01]  /*16960*/  ISETP.GT.U32.AND P0, PT, R246.reuse, R162, PT ;  /* 0x000000a2f600720c */ /* 0x040fe20003f04070 */
[----:B------:R-:W-:Y:S02]  /*16970*/  STL [R1+0x11c], R3 ;  /* 0x00011c0301007387 */ /* 0x000fe40000100800 */
[----:B------:R-:W-:Y:S01]  /*16980*/  @!P6 IMAD.IADD R163, R163, 0x1, -R246 ;  /* 0x00000001a3a3e824 */ /* 0x000fe200078e0af6 */
[C---:B------:R-:W-:Y:S01]  /*16990*/  ISETP.GT.U32.AND P6, PT, R246.reuse, R178, PT ;  /* 0x000000b2f600720c */ /* 0x040fe20003fc4070 */
[----:B------:R-:W-:-:S02]  /*169a0*/  IMAD R165, R246, R180, R179 ;  /* 0x000000b4f6a57224 */ /* 0x000fc400078e02b3 */
[----:B------:R-:W-:Y:S02]  /*169b0*/  @!P4 IMAD.IADD R164, R164, 0x1, -R246 ;  /* 0x00000001a4a4c824 */ /* 0x000fe400078e0af6 */
[----:B------:R-:W-:Y:S01]  /*169c0*/  IMAD.MOV R180, RZ, RZ, -R175 ;  /* 0x000000ffffb47224 */ /* 0x000fe200078e0aaf */
[----:B------:R-:W-:Y:S01]  /*169d0*/  IADD3 R175, R244, 0x1cb, RZ ;  /* 0x000001cbf4af7810 */ /* 0x000fe20007ffe0ff */
[----:B-1----:R-:W-:Y:S01]  /*169e0*/  IMAD.MOV.U32 R2, RZ, RZ, R173 ;  /* 0x000000ffff027224 */ /* 0x002fe200078e00ad */
[C---:B------:R-:W-:Y:S01]  /*169f0*/  ISETP.GT.U32.AND P4, PT, R246.reuse, R164, PT ;  /* 0x000000a4f600720c */ /* 0x040fe20003f84070 */
[----:B------:R-:W-:Y:S02]  /*16a00*/  IMAD R166, R246, R180, R166 ;  /* 0x000000b4f6a67224 */ /* 0x000fe400078e02a6 */
[----:B------:R-:W-:-:S04]  /*16a10*/  IMAD.HI.U32 R179, R230, R167, RZ ;  /* 0x000000a7e6b37227 */ /* 0x000fc800078e00ff */
[----:B------:R-:W-:Y:S01]  /*16a20*/  @!P2 IMAD.MOV R2, RZ, RZ, -R2 ;  /* 0x000000ffff02a224 */ /* 0x000fe200078e0a02 */
[----:B------:R-:W-:Y:S01]  /*16a30*/  ISETP.GT.U32.AND P2, PT, R246, R163, PT ;  /* 0x000000a3f600720c */ /* 0x000fe20003f44070 */
[--C-:B------:R-:W-:Y:S01]  /*16a40*/  @!P0 IMAD.IADD R162, R162, 0x1, -R246.reuse ;  /* 0x00000001a2a28824 */ /* 0x100fe200078e0af6 */
[----:B------:R-:W-:Y:S01]  /*16a50*/  ISETP.GT.U32.AND P0, PT, R246, R166, PT ;  /* 0x000000a6f600720c */ /* 0x000fe20003f04070 */
[----:B------:R-:W-:Y:S01]  /*16a60*/  IMAD.MOV R179, RZ, RZ, -R179 ;  /* 0x000000ffffb37224 */ /* 0x000fe200078e0ab3 */
[----:B------:R1:W-:Y:S01]  /*16a70*/  STL [R1+0x118], R2 ;  /* 0x0001180201007387 */ /* 0x0003e20000100800 */
[----:B------:R-:W-:Y:S01]  /*16a80*/  @!P6 IMAD.IADD R178, R178, 0x1, -R246 ;  /* 0x00000001b2b2e824 */ /* 0x000fe200078e0af6 */
[C---:B------:R-:W-:Y:S01]  /*16a90*/  ISETP.GT.U32.AND P6, PT, R246.reuse, R165, PT ;  /* 0x000000a5f600720c */ /* 0x040fe20003fc4070 */
[----:B------:R-:W-:Y:S01]  /*16aa0*/  IMAD R167, R246, R179, R167 ;  /* 0x000000b3f6a77224 */ /* 0x000fe200078e02a7 */
[----:B------:R-:W-:Y:S01]  /*16ab0*/  @!P4 IADD3 R164, R164, -R246, RZ ;  /* 0x800000f6a4a4c210 */ /* 0x000fe20007ffe0ff */
[----:B------:R-:W-:Y:S01]  /*16ac0*/  IMAD.HI.U32 R173, R230, R168, RZ ;  /* 0x000000a8e6ad7227 */ /* 0x000fe200078e00ff */
[----:B------:R-:W-:-:S02]  /*16ad0*/  IABS R179, R175 ;  /* 0x000000af00b37213 */ /* 0x000fc40000000000 */
[----:B------:R-:W-:Y:S01]  /*16ae0*/  ISETP.GT.U32.AND P4, PT, R246, R167, PT ;  /* 0x000000a7f600720c */ /* 0x000fe20003f84070 */
[----:B------:R-:W-:Y:S02]  /*16af0*/  IMAD.MOV R173, RZ, RZ, -R173 ;  /* 0x000000ffffad7224 */ /* 0x000fe400078e0aad */
[----:B------:R-:W-:Y:S01]  /*16b00*/  @!P2 IMAD.IADD R163, R163, 0x1, -R246 ;  /* 0x00000001a3a3a824 */ /* 0x000fe200078e0af6 */
[----:B------:R-:W-:Y:S01]  /*16b10*/  ISETP.GE.AND P2, PT, R172, RZ, PT ;  /* 0x000000ffac00720c */ /* 0x000fe20003f46270 */
[----:B------:R-:W-:Y:S01]  /*16b20*/  IMAD R168, R246, R173, R168 ;  /* 0x000000adf6a87224 */ /* 0x000fe200078e02a8 */
[----:B------:R-:W-:Y:S01]  /*16b30*/  IADD3 R172, R244, 0x1cc, RZ ;  /* 0x000001ccf4ac7810 */ /* 0x000fe20007ffe0ff */
[----:B------:R-:W-:Y:S01]  /*16b40*/  @!P0 IMAD.IADD R166, R166, 0x1, -R246 ;  /* 0x00000001a6a68824 */ /* 0x000fe200078e0af6 */
[----:B------:R-:W-:Y:S01]  /*16b50*/  ISETP.GE.AND P0, PT, R177, RZ, PT ;  /* 0x000000ffb100720c */ /* 0x000fe20003f06270 */
[----:B------:R-:W-:Y:S01]  /*16b60*/  IMAD.HI.U32 R180, R230, R179, RZ ;  /* 0x000000b3e6b47227 */ /* 0x000fe200078e00ff */
[----:B------:R-:W-:-:S02]  /*16b70*/  IABS R174, R172 ;  /* 0x000000ac00ae7213 */ /* 0x000fc40000000000 */
[----:B------:R-:W-:Y:S01]  /*16b80*/  IADD3 R173, R244, 0x1cd, RZ ;  /* 0x000001cdf4ad7810 */ /* 0x000fe20007ffe0ff */
[----:B------:R-:W-:Y:S01]  /*16b90*/  @!P6 IMAD.IADD R165, R165, 0x1, -R246 ;  /* 0x00000001a5a5e824 */ /* 0x000fe200078e0af6 */
[C---:B------:R-:W-:Y:S01]  /*16ba0*/  ISETP.GT.U32.AND P6, PT, R246.reuse, R168, PT ;  /* 0x000000a8f600720c */ /* 0x040fe20003fc4070 */
[----:B------:R-:W-:Y:S01]  /*16bb0*/  @!P3 IMAD.MOV R162, RZ, RZ, -R162 ;  /* 0x000000ffffa2b224 */ /* 0x000fe200078e0aa2 */
[----:B------:R-:W-:Y:S01]  /*16bc0*/  ISETP.GT.U32.AND P3, PT, R246, R166, PT ;  /* 0x000000a6f600720c */ /* 0x000fe20003f64070 */
[----:B------:R-:W-:Y:S01]  /*16bd0*/  IMAD.MOV R180, RZ, RZ, -R180 ;  /* 0x000000ffffb47224 */ /* 0x000fe200078e0ab4 */
[----:B------:R-:W-:Y:S01]  /*16be0*/  IABS R177, R173 ;  /* 0x000000ad00b17213 */ /* 0x000fe20000000000 */
[----:B-1----:R-:W-:Y:S02]  /*16bf0*/  IMAD.MOV.U32 R2, RZ, RZ, R178 ;  /* 0x000000ffff027224 */ /* 0x002fe400078e00b2 */
[----:B------:R-:W-:Y:S01]  /*16c00*/  IMAD.HI.U32 R178, R230, R174, RZ ;  /* 0x000000aee6b27227 */ /* 0x000fe200078e00ff */
[----:B------:R-:W-:-:S02]  /*16c10*/  @!P0 IADD3 R164, -R164, RZ, RZ ;  /* 0x000000ffa4a48210 */ /* 0x000fc40007ffe1ff */
[----:B------:R-:W-:Y:S01]  /*16c20*/  @!P5 IADD3 R2, -R2, RZ, RZ ;  /* 0x000000ff0202d210 */ /* 0x000fe20007ffe1ff */
[----:B------:R-:W-:Y:S01]  /*16c30*/  @!P4 IMAD.IADD R167, R167, 0x1, -R246 ;  /* 0x00000001a7a7c824 */ /* 0x000fe200078e0af6 */
[----:B------:R-:W-:Y:S01]  /*16c40*/  ISETP.GE.AND P4, PT, R169, RZ, PT ;  /* 0x000000ffa900720c */ /* 0x000fe20003f86270 */
[C---:B------:R-:W-:Y:S01]  /*16c50*/  IMAD R169, R246.reuse, R180, R179 ;  /* 0x000000b4f6a97224 */ /* 0x040fe200078e02b3 */
[----:B------:R-:W-:Y:S01]  /*16c60*/  ISETP.GT.U32.AND P5, PT, R246, R165, PT ;  /* 0x000000a5f600720c */ /* 0x000fe20003fa4070 */
[----:B------:R-:W-:Y:S01]  /*16c70*/  IMAD.MOV R179, RZ, RZ, -R178 ;  /* 0x000000ffffb37224 */ /* 0x000fe200078e0ab2 */
[----:B------:R-:W-:Y:S01]  /*16c80*/  ISETP.GE.AND P0, PT, R170, RZ, PT ;  /* 0x000000ffaa00720c */ /* 0x000fe20003f06270 */
[----:B------:R-:W-:Y:S01]  /*16c90*/  @!P6 IMAD.IADD R168, R168, 0x1, -R246 ;  /* 0x00000001a8a8e824 */ /* 0x000fe200078e0af6 */
[C---:B------:R-:W-:Y:S01]  /*16ca0*/  ISETP.GT.U32.AND P6, PT, R246.reuse, R167, PT ;  /* 0x000000a7f600720c */ /* 0x040fe20003fc4070 */
[----:B------:R-:W-:Y:S01]  /*16cb0*/  IMAD R170, R246, R179, R174 ;  /* 0x000000b3f6aa7224 */ /* 0x000fe200078e02ae */
[----:B------:R-:W-:Y:S01]  /*16cc0*/  IADD3 R174, R244, 0x1ce, RZ ;  /* 0x000001cef4ae7810 */ /* 0x000fe20007ffe0ff */
[----:B------:R-:W-:Y:S01]  /*16cd0*/  @!P3 IMAD.IADD R166, R166, 0x1, -R246 ;  /* 0x00000001a6a6b824 */ /* 0x000fe200078e0af6 */
[----:B------:R1:W-:Y:S01]  /*16ce0*/  STL [R1+0x10c], R2 ;  /* 0x00010c0201007387 */ /* 0x0003e20000100800 */
[----:B------:R-:W-:Y:S01]  /*16cf0*/  IMAD.HI.U32 R178, R230, R177, RZ ;  /* 0x000000b1e6b27227 */ /* 0x000fe200078e00ff */
[----:B------:R-:W-:-:S03]  /*16d00*/  ISETP.GT.U32.AND P3, PT, R246, R170, PT ;  /* 0x000000aaf600720c */ /* 0x000fc60003f64070 */
[----:B------:R-:W-:Y:S01]  /*16d10*/  @!P5 IMAD.IADD R165, R165, 0x1, -R246 ;  /* 0x00000001a5a5d824 */ /* 0x000fe200078e0af6 */
[C---:B------:R-:W-:Y:S01]  /*16d20*/  ISETP.GT.U32.AND P5, PT, R246.reuse, R169, PT ;  /* 0x000000a9f600720c */ /* 0x040fe20003fa4070 */
[----:B------:R-:W-:Y:S01]  /*16d30*/  IMAD.MOV R179, RZ, RZ, -R178 ;  /* 0x000000ffffb37224 */ /* 0x000fe200078e0ab2 */
[----:B------:R-:W-:Y:S01]  /*16d40*/  IABS R178, R174 ;  /* 0x000000ae00b27213 */ /* 0x000fe20000000000 */
[----:B------:R-:W-:Y:S01]  /*16d50*/  @!P2 IMAD.MOV R163, RZ, RZ, -R163 ;  /* 0x000000ffffa3a224 */ /* 0x000fe200078e0aa3 */
[C---:B------:R-:W-:Y:S01]  /*16d60*/  ISETP.GT.U32.AND P2, PT, R246.reuse, R168, PT ;  /* 0x000000a8f600720c */ /* 0x040fe20003f44070 */
[--C-:B------:R-:W-:Y:S01]  /*16d70*/  @!P6 IMAD.IADD R167, R167, 0x1, -R246.reuse ;  /* 0x00000001a7a7e824 */ /* 0x100fe200078e0af6 */
[----:B------:R-:W-:Y:S01]  /*16d80*/  ISETP.GE.AND P6, PT, R171, RZ, PT ;  /* 0x000000ffab00720c */ /* 0x000fe20003fc6270 */
[----:B------:R-:W-:Y:S01]  /*16d90*/  IMAD R171, R246, R179, R177 ;  /* 0x000000b3f6ab7224 */ /* 0x000fe200078e02b1 */
[----:B------:R-:W-:Y:S01]  /*16da0*/  @!P4 IADD3 R165, -R165, RZ, RZ ;  /* 0x000000ffa5a5c210 */ /* 0x000fe20007ffe1ff */
[----:B------:R-:W-:Y:S01]  /*16db0*/  @!P3 IMAD.IADD R170, R170, 0x1, -R246 ;  /* 0x00000001aaaab824 */ /* 0x000fe200078e0af6 */
[----:B------:R-:W-:Y:S01]  /*16dc0*/  ISETP.GE.AND P3, PT, R175, RZ, PT ;  /* 0x000000ffaf00720c */ /* 0x000fe20003f66270 */
[----:B------:R-:W-:Y:S01]  /*16dd0*/  @!P0 IMAD.MOV R166, RZ, RZ, -R166 ;  /* 0x000000ffffa68224 */ /* 0x000fe200078e0aa6 */
[----:B------:R-:W-:Y:S01]  /*16de0*/  ISETP.GT.U32.AND P4, PT, R246, R171, PT ;  /* 0x000000abf600720c */ /* 0x000fe20003f84070 */
[----:B------:R-:W-:Y:S01]  /*16df0*/  IMAD.HI.U32 R175, R230, R178, RZ ;  /* 0x000000b2e6af7227 */ /* 0x000fe200078e00ff */
[----:B------:R-:W-:-:S02]  /*16e00*/  ISETP.GT.U32.AND P0, PT, R246, R170, PT ;  /* 0x000000aaf600720c */ /* 0x000fc40003f04070 */
[----:B-1----:R-:W-:Y:S01]  /*16e10*/  LOP3.LUT R2, R226, 0x7f, RZ, 0xc0, !PT ;  /* 0x0000007fe2027812 */ /* 0x002fe200078ec0ff */
[--C-:B------:R-:W-:Y:S02]  /*16e20*/  @!P5 IMAD.IADD R169, R169, 0x1, -R246.reuse ;  /* 0x00000001a9a9d824 */ /* 0x100fe400078e0af6 */
[----:B------:R-:W-:Y:S02]  /*16e30*/  IMAD.MOV R175, RZ, RZ, -R175 ;  /* 0x000000ffffaf7224 */ /* 0x000fe400078e0aaf */
[----:B------:R-:W-:Y:S01]  /*16e40*/  @!P2 IMAD.IADD R168, R168, 0x1, -R246 ;  /* 0x00000001a8a8a824 */ /* 0x000fe200078e0af6 */
[----:B------:R-:W-:Y:S01]  /*16e50*/  ISETP.GE.AND P2, PT, R176, RZ, PT ;  /* 0x000000ffb000720c */ /* 0x000fe20003f46270 */
[----:B------:R-:W-:Y:S01]  /*16e60*/  @!P6 IMAD.MOV R167, RZ, RZ, -R167 ;  /* 0x000000ffffa7e224 */ /* 0x000fe200078e0aa7 */
[----:B------:R-:W-:Y:S01]  /*16e70*/  ISETP.GT.U32.AND P5, PT, R246, R169, PT ;  /* 0x000000a9f600720c */ /* 0x000fe20003fa4070 */
[----:B------:R-:W-:Y:S01]  /*16e80*/  IMAD.MOV.U32 R3, RZ, RZ, R249 ;  /* 0x000000ffff037224 */ /* 0x000fe200078e00f9 */
[----:B------:R-:W-:Y:S01]  /*16e90*/  ISETP.GE.AND P6, PT, R172, RZ, PT ;  /* 0x000000ffac00720c */ /* 0x000fe20003fc6270 */
[----:B------:R-:W-:Y:S01]  /*16ea0*/  IMAD R172, R246, R175, R178 ;  /* 0x000000aff6ac7224 */ /* 0x000fe200078e02b2 */
[----:B------:R-:W-:Y:S01]  /*16eb0*/  @!P4 IADD3 R171, R171, -R246, RZ ;  /* 0x800000f6ababc210 */ /* 0x000fe20007ffe0ff */
[----:B------:R-:W-:Y:S01]  /*16ec0*/  @!P0 IMAD.IADD R170, R170, 0x1, -R246 ;  /* 0x00000001aaaa8824 */ /* 0x000fe200078e0af6 */
[----:B------:R-:W-:Y:S01]  /*16ed0*/  IADD3 R175, R244, 0x1d1, RZ ;  /* 0x000001d1f4af7810 */ /* 0x000fe20007ffe0ff */
[----:B------:R-:W-:Y:S01]  /*16ee0*/  IMAD R249, R22, c[0x0][0x188], RZ ;  /* 0x0000620016f97a24 */ /* 0x000fe200078e02ff */
[C---:B------:R-:W-:Y:S01]  /*16ef0*/  ISETP.GT.U32.AND P0, PT, R246.reuse, R172, PT ;  /* 0x000000acf600720c */ /* 0x040fe20003f04070 */
[----:B------:R-:W-:Y:S01]  /*16f00*/  IMAD.MOV.U32 R6, RZ, RZ, R3 ;  /* 0x000000ffff067224 */ /* 0x000fe200078e0003 */
[----:B------:R-:W-:Y:S01]  /*16f10*/  ISETP.GT.U32.AND P4, PT, R246, R171, PT ;  /* 0x000000abf600720c */ /* 0x000fe20003f84070 */
[----:B------:R-:W-:Y:S01]  /*16f20*/  @!P2 IMAD.MOV R168, RZ, RZ, -R168 ;  /* 0x000000ffffa8a224 */ /* 0x000fe200078e0aa8 */
[----:B------:R-:W-:Y:S01]  /*16f30*/  ISETP.GE.AND P2, PT, R173, RZ, PT ;  /* 0x000000ffad00720c */ /* 0x000fe20003f46270 */
[----:B------:R-:W-:Y:S01]  /*16f40*/  @!P5 IMAD.IADD R169, R169, 0x1, -R246 ;  /* 0x00000001a9a9d824 */ /* 0x000fe200078e0af6 */
[----:B------:R-:W-:Y:S01]  /*16f50*/  IADD3 R173, R244, 0x1cf, RZ ;  /* 0x000001cff4ad7810 */ /* 0x000fe20007ffe0ff */
[----:B------:R-:W-:Y:S01]  /*16f60*/  @!P6 IMAD.MOV R170, RZ, RZ, -R170 ;  /* 0x000000ffffaae224 */ /* 0x000fe200078e0aaa */
[----:B------:R-:W-:Y:S01]  /*16f70*/  ISETP.GE.AND P5, PT, R174, RZ, PT ;  /* 0x000000ffae00720c */ /* 0x000fe20003fa6270 */
[----:B------:R-:W-:Y:S01]  /*16f80*/  @!P3 IMAD.MOV R169, RZ, RZ, -R169 ;  /* 0x000000ffffa9b224 */ /* 0x000fe200078e0aa9 */
[----:B------:R-:W-:Y:S01]  /*16f90*/  ISETP.GE.AND P3, PT, R173, RZ, PT ;  /* 0x000000ffad00720c */ /* 0x000fe20003f66270 */
[----:B------:R-:W-:Y:S01]  /*16fa0*/  IMAD.MOV.U32 R3, RZ, RZ, R251 ;  /* 0x000000ffff037224 */ /* 0x000fe200078e00fb */
[----:B------:R-:W-:Y:S01]  /*16fb0*/  IABS R173, R173 ;  /* 0x000000ad00ad7213 */ /* 0x000fe20000000000 */
[--C-:B------:R-:W-:Y:S01]  /*16fc0*/  @!P0 IMAD.IADD R172, R172, 0x1, -R246.reuse ;  /* 0x00000001acac8824 */ /* 0x100fe200078e0af6 */
[----:B------:R-:W-:Y:S01]  /*16fd0*/  IADD3 R174, R244, 0x1d0, RZ ;  /* 0x000001d0f4ae7810 */ /* 0x000fe20007ffe0ff */
[----:B------:R-:W-:Y:S01]  /*16fe0*/  @!P4 IMAD.IADD R171, R171, 0x1, -R246 ;  /* 0x00000001ababc824 */ /* 0x000fe200078e0af6 */
[----:B------:R-:W-:Y:S01]  /*16ff0*/  ISETP.GE.AND P4, PT, R175, RZ, PT ;  /* 0x000000ffaf00720c */ /* 0x000fe20003f86270 */
[----:B------:R-:W-:Y:S01]  /*17000*/  IMAD.HI.U32 R177, R230, R173, RZ ;  /* 0x000000ade6b17227 */ /* 0x000fe200078e00ff */
[----:B------:R-:W-:-:S02]  /*17010*/  IABS R175, R175 ;  /* 0x000000af00af7213 */ /* 0x000fc40000000000 */
[----:B------:R-:W-:Y:S01]  /*17020*/  ISETP.GT.U32.AND P0, PT, R246, R172, PT ;  /* 0x000000acf600720c */ /* 0x000fe20003f04070 */
[----:B------:R-:W-:Y:S01]  /*17030*/  IMAD.MOV R177, RZ, RZ, -R177 ;  /* 0x000000ffffb17224 */ /* 0x000fe200078e0ab1 */
[----:B------:R-:W-:Y:S01]  /*17040*/  ISETP.GE.AND P6, PT, R174, RZ, PT ;  /* 0x000000ffae00720c */ /* 0x000fe20003fc6270 */
[----:B------:R-:W-:Y:S01]  /*17050*/  IMAD.HI.U32 R178, R230, R175, RZ ;  /* 0x000000afe6b27227 */ /* 0x000fe200078e00ff */
[----:B------:R-:W-:Y:S02]  /*17060*/  IABS R174, R174 ;  /* 0x000000ae00ae7213 */ /* 0x000fe40000000000 */
[----:B------:R-:W-:Y:S01]  /*17070*/  IABS R176, R184 ;  /* 0x000000b800b07213 */ /* 0x000fe20000000000 */
[----:B------:R-:W-:Y:S02]  /*17080*/  IMAD R173, R246, R177, R173 ;  /* 0x000000b1f6ad7224 */ /* 0x000fe400078e02ad */
[----:B------:R-:W-:-:S04]  /*17090*/  IMAD.HI.U32 R179, R230, R174, RZ ;  /* 0x000000aee6b37227 */ /* 0x000fc800078e00ff */
[----:B------:R-:W-:Y:S01]  /*170a0*/  IMAD.MOV R178, RZ, RZ, -R178 ;  /* 0x000000ffffb27224 */ /* 0x000fe200078e0ab2 */
[----:B------:R-:W-:Y:S01]  /*170b0*/  IADD3 R179, -R179, RZ, RZ ;  /* 0x000000ffb3b37210 */ /* 0x000fe20007ffe1ff */
[----:B------:R-:W-:Y:S01]  /*170c0*/  @!P2 IMAD.MOV R171, RZ, RZ, -R171 ;  /* 0x000000ffffaba224 */ /* 0x000fe200078e0aab */
[----:B------:R-:W-:Y:S01]  /*170d0*/  ISETP.GT.U32.AND P2, PT, R246, R173, PT ;  /* 0x000000adf600720c */ /* 0x000fe20003f44070 */
[----:B------:R-:W-:Y:S02]  /*170e0*/  @!P0 IMAD.IADD R172, R172, 0x1, -R246 ;  /* 0x00000001acac8824 */ /* 0x000fe400078e0af6 */
[C---:B------:R-:W-:Y:S01]  /*170f0*/  IMAD R175, R246.reuse, R178, R175 ;  /* 0x000000b2f6af7224 */ /* 0x040fe200078e02af */
[----:B------:R-:W-:Y:S01]  /*17100*/  IABS R178, R181 ;  /* 0x000000b500b27213 */ /* 0x000fe20000000000 */
[C---:B------:R-:W-:Y:S02]  /*17110*/  IMAD R174, R246.reuse, R179, R174 ;  /* 0x000000b3f6ae7224 */ /* 0x040fe400078e02ae */
[----:B------:R-:W-:Y:S01]  /*17120*/  @!P5 IMAD.MOV R172, RZ, RZ, -R172 ;  /* 0x000000ffffacd224 */ /* 0x000fe200078e0aac */
        /* <DEDUP_REMOVED lines=9> */
[----:B------:R-:W-:Y:S01]  /*171c0*/  IABS R177, R185 ;  /* 0x000000b900b17213 */ /* 0x000fe20000000000 */
[----:B------:R-:W-:Y:S01]  /*171d0*/  IMAD.MOV R180, RZ, RZ, -R180 ;  /* 0x000000ffffb47224 */ /* 0x000fe200078e0ab4 */
[----:B------:R-:W-:Y:S01]  /*171e0*/  @!P0 IADD3 R174, R174, -R246, RZ ;  /* 0x800000f6aeae8210 */ /* 0x000fe20007ffe0ff */
[----:B------:R-:W-:Y:S01]  /*171f0*/  IMAD.MOV.U32 R251, RZ, RZ, R223 ;  /* 0x000000fffffb7224 */ /* 0x000fe200078e00df */
[----:B------:R-:W-:Y:S01]  /*17200*/  ISETP.GT.U32.AND P5, PT, R246, R175, PT ;  /* 0x000000aff600720c */ /* 0x000fe20003fa4070 */
[----:B------:R-:W-:Y:S01]  /*17210*/  IMAD.HI.U32 R179, R230, R177, RZ ;  /* 0x000000b1e6b37227 */ /* 0x000fe200078e00ff */
[----:B------:R-:W-:Y:S02]  /*17220*/  ISETP.GT.U32.AND P0, PT, R246, R174, PT ;  /* 0x000000aef600720c */ /* 0x000fe40003f04070 */
[----:B------:R-:W-:Y:S01]  /*17230*/  IADD3 R223, R244, 0x1fb, RZ ;  /* 0x000001fbf4df7810 */ /* 0x000fe20007ffe0ff */
[----:B------:R-:W-:-:S02]  /*17240*/  IMAD.MOV R179, RZ, RZ, -R179 ;  /* 0x000000ffffb37224 */ /* 0x000fc400078e0ab3 */
[----:B------:R-:W-:Y:S01]  /*17250*/  @!P2 IMAD.IADD R173, R173, 0x1, -R246 ;  /* 0x00000001adada824 */ /* 0x000fe200078e0af6 */
[C---:B------:R-:W-:Y:S01]  /*17260*/  ISETP.GT.U32.AND P2, PT, R246.reuse, R176, PT ;  /* 0x000000b0f600720c */ /* 0x040fe20003f44070 */
[C---:B------:R-:W-:Y:S02]  /*17270*/  IMAD R178, R246.reuse, R180, R178 ;  /* 0x000000b4f6b27224 */ /* 0x040fe400078e02b2 */
[C---:B------:R-:W-:Y:S02]  /*17280*/  IMAD R177, R246.reuse, R179, R177 ;  /* 0x000000b3f6b17224 */ /* 0x040fe400078e02b1 */
[----:B------:R-:W-:Y:S01]  /*17290*/  @!P5 IMAD.IADD R175, R175, 0x1, -R246 ;  /* 0x00000001afafd824 */ /* 0x000fe200078e0af6 */
[----:B------:R-:W-:Y:S01]  /*172a0*/  ISETP.GT.U32.AND P5, PT, R246, R178, PT ;  /* 0x000000b2f600720c */ /* 0x000fe20003fa4070 */
[----:B------:R-:W-:Y:S01]  /*172b0*/  IMAD.MOV.U32 R179, RZ, RZ, R186 ;  /* 0x000000ffffb37224 */ /* 0x000fe200078e00ba */
[----:B------:R-:W-:Y:S01]  /*172c0*/  @!P0 IADD3 R174, R174, -R246, RZ ;  /* 0x800000f6aeae8210 */ /* 0x000fe20007ffe0ff */
[----:B------:R-:W-:Y:S01]  /*172d0*/  @!P3 IMAD.MOV R173, RZ, RZ, -R173 ;  /* 0x000000ffffadb224 */ /* 0x000fe200078e0aad */
[----:B------:R-:W-:Y:S01]  /*172e0*/  ISETP.GT.U32.AND P0, PT, R246, R177, PT ;  /* 0x000000b1f600720c */ /* 0x000fe20003f04070 */
[----:B------:R-:W-:Y:S01]  /*172f0*/  IMAD.MOV.U32 R180, RZ, RZ, R187 ;  /* 0x000000ffffb47224 */ /* 0x000fe200078e00bb */
[----:B------:R-:W-:Y:S01]  /*17300*/  ISETP.GE.AND P3, PT, R184, RZ, PT ;  /* 0x000000ffb800720c */ /* 0x000fe20003f66270 */
[----:B------:R-:W-:Y:S01]  /*17310*/  @!P2 IMAD.IADD R176, R176, 0x1, -R246 ;  /* 0x00000001b0b0a824 */ /* 0x000fe200078e0af6 */
[----:B------:R-:W-:Y:S01]  /*17320*/  IABS R184, R189 ;  /* 0x000000bd00b87213 */ /* 0x000fe20000000000 */
[----:B------:R-:W-:-:S03]  /*17330*/  IMAD.HI.U32 R186, R230, R179, RZ ;  /* 0x000000b3e6ba7227 */ /* 0x000fc600078e00ff */
[----:B------:R-:W-:Y:S01]  /*17340*/  ISETP.GT.U32.AND P2, PT, R246, R176, PT ;  /* 0x000000b0f600720c */ /* 0x000fe20003f44070 */
[----:B------:R-:W-:Y:S01]  /*17350*/  IMAD.HI.U32 R187, R230, R180, RZ ;  /* 0x000000b4e6bb7227 */ /* 0x000fe200078e00ff */
[----:B------:R-:W-:-:S03]  /*17360*/  @!P5 IADD3 R178, R178, -R246, RZ ;  /* 0x800000f6b2b2d210 */ /* 0x000fc60007ffe0ff */
[----:B------:R-:W-:Y:S01]  /*17370*/  @!P0 IMAD.IADD R177, R177, 0x1, -R246 ;  /* 0x00000001b1b18824 */ /* 0x000fe200078e0af6 */
[----:B------:R-:W-:Y:S01]  /*17380*/  ISETP.GE.AND P0, PT, R185, RZ, PT ;  /* 0x000000ffb900720c */ /* 0x000fe20003f06270 */
[----:B------:R-:W-:Y:S01]  /*17390*/  IMAD.MOV R186, RZ, RZ, -R186 ;  /* 0x000000ffffba7224 */ /* 0x000fe200078e0aba */
[----:B------:R-:W-:Y:S01]  /*173a0*/  ISETP.GT.U32.AND P5, PT, R246, R178, PT ;  /* 0x000000b2f600720c */ /* 0x000fe20003fa4070 */
[----:B------:R-:W-:-:S04]  /*173b0*/  IMAD.HI.U32 R185, R230, R184, RZ ;  /* 0x000000b8e6b97227 */ /* 0x000fc800078e00ff */
[----:B------:R-:W-:Y:S02]  /*173c0*/  IMAD.MOV R187, RZ, RZ, -R187 ;  /* 0x000000ffffbb7224 */ /* 0x000fe400078e0abb */
[----:B------:R-:W-:Y:S01]  /*173d0*/  IMAD R179, R246, R186, R179 ;  /* 0x000000baf6b37224 */ /* 0x000fe200078e02b3 */
[----:B------:R-:W-:Y:S01]  /*173e0*/  IADD3 R186, R244, 0x1d9, RZ ;  /* 0x000001d9f4ba7810 */ /* 0x000fe20007ffe0ff */
[----:B------:R-:W-:Y:S02]  /*173f0*/  IMAD.MOV R185, RZ, RZ, -R185 ;  /* 0x000000ffffb97224 */ /* 0x000fe400078e0ab9 */
[----:B------:R-:W-:Y:S01]  /*17400*/  @!P4 IMAD.MOV R175, RZ, RZ, -R175 ;  /* 0x000000ffffafc224 */ /* 0x000fe200078e0aaf */
[----:B------:R-:W-:Y:S01]  /*17410*/  ISETP.GE.AND P4, PT, R181, RZ, PT ;  /* 0x000000ffb500720c */ /* 0x000fe20003f86270 */
[----:B------:R-:W-:Y:S01]  /*17420*/  @!P6 IMAD.MOV R174, RZ, RZ, -R174 ;  /* 0x000000ffffaee224 */ /* 0x000fe200078e0aae */
[C---:B------:R-:W-:Y:S01]  /*17430*/  ISETP.GT.U32.AND P6, PT, R246.reuse, R177, PT ;  /* 0x000000b1f600720c */ /* 0x040fe20003fc4070 */
[----:B------:R-:W-:Y:S01]  /*17440*/  IMAD R180, R246, R187, R180 ;  /* 0x000000bbf6b47224 */ /* 0x000fe200078e02b4 */
[----:B------:R-:W-:Y:S01]  /*17450*/  @!P5 IADD3 R178, R178, -R246, RZ ;  /* 0x800000f6b2b2d210 */ /* 0x000fe20007ffe0ff */
[----:B------:R-:W-:Y:S01]  /*17460*/  @!P2 IMAD.IADD R176, R176, 0x1, -R246 ;  /* 0x00000001b0b0a824 */ /* 0x000fe200078e0af6 */
[C---:B------:R-:W-:Y:S01]  /*17470*/  ISETP.GT.U32.AND P2, PT, R246.reuse, R179, PT ;  /* 0x000000b3f600720c */ /* 0x040fe20003f44070 */
[----:B------:R-:W-:Y:S01]  /*17480*/  IMAD R181, R246, R185, R184 ;  /* 0x000000b9f6b57224 */ /* 0x000fe200078e02b8 */
[----:B------:R-:W-:Y:S01]  /*17490*/  IADD3 R187, R244, 0x1d8, RZ ;  /* 0x000001d8f4bb7810 */ /* 0x000fe20007ffe0ff */
[----:B------:R-:W-:Y:S01]  /*174a0*/  @!P3 IMAD.MOV R176, RZ, RZ, -R176 ;  /* 0x000000ffffb0b224 */ /* 0x000fe200078e0ab0 */
[C---:B------:R-:W-:Y:S01]  /*174b0*/  ISETP.GT.U32.AND P3, PT, R246.reuse, R180, PT ;  /* 0x000000b4f600720c */ /* 0x040fe20003f64070 */
[----:B------:R-:W-:Y:S01]  /*174c0*/  IMAD.MOV.U32 R9, RZ, RZ, R6 ;  /* 0x000000ffff097224 */ /* 0x000fe200078e0006 */
[----:B------:R-:W-:Y:S01]  /*174d0*/  ISETP.GT.U32.AND P5, PT, R246, R181, PT ;  /* 0x000000b5f600720c */ /* 0x000fe20003fa4070 */
[----:B------:R-:W-:Y:S01]  /*174e0*/  IMAD.MOV.U32 R12, RZ, RZ, R3 ;  /* 0x000000ffff0c7224 */ /* 0x000fe200078e0003 */
[----:B------:R-:W-:Y:S01]  /*174f0*/  IABS R185, R190 ;  /* 0x000000be00b97213 */ /* 0x000fe20000000000 */
[----:B------:R-:W-:Y:S01]  /*17500*/  @!P6 IMAD.IADD R177, R177, 0x1, -R246 ;  /* 0x00000001b1b1e824 */ /* 0x000fe200078e0af6 */
[----:B------:R-:W-:Y:S01]  /*17510*/  ISETP.GE.AND P6, PT, R182, RZ, PT ;  /* 0x000000ffb600720c */ /* 0x000fe20003fc6270 */
[----:B------:R-:W-:Y:S01]  /*17520*/  IMAD.MOV.U32 R3, RZ, RZ, R236 ;  /* 0x000000ffff037224 */ /* 0x000fe200078e00ec */
[----:B------:R-:W-:Y:S01]  /*17530*/  IABS R182, R187 ;  /* 0x000000bb00b67213 */ /* 0x000fe20000000000 */
[--C-:B------:R-:W-:Y:S01]  /*17540*/  @!P2 IMAD.IADD R179, R179, 0x1, -R246.reuse ;  /* 0x00000001b3b3a824 */ /* 0x100fe200078e0af6 */
[----:B------:R-:W-:Y:S01]  /*17550*/  ISETP.GE.AND P2, PT, R183, RZ, PT ;  /* 0x000000ffb700720c */ /* 0x000fe20003f46270 */
[----:B------:R-:W-:Y:S01]  /*17560*/  @!P0 IMAD.MOV R177, RZ, RZ, -R177 ;  /* 0x000000ffffb18224 */ /* 0x000fe200078e0ab1 */
[----:B------:R-:W-:Y:S01]  /*17570*/  IABS R183, R186 ;  /* 0x000000ba00b77213 */ /* 0x000fe20000000000 */
[--C-:B------:R-:W-:Y:S01]  /*17580*/  @!P3 IMAD.IADD R180, R180, 0x1, -R246.reuse ;  /* 0x00000001b4b4b824 */ /* 0x100fe200078e0af6 */
[----:B------:R-:W-:Y:S01]  /*17590*/  ISETP.GT.U32.AND P3, PT, R246, R179, PT ;  /* 0x000000b3f600720c */ /* 0x000fe20003f64070 */
[----:B------:R-:W-:Y:S01]  /*175a0*/  @!P5 IMAD.IADD R181, R181, 0x1, -R246 ;  /* 0x00000001b5b5d824 */ /* 0x000fe200078e0af6 */
[----:B------:R-:W-:Y:S01]  /*175b0*/  @!P4 IADD3 R178, -R178, RZ, RZ ;  /* 0x000000ffb2b2c210 */ /* 0x000fe20007ffe1ff */
[----:B------:R-:W-:Y:S01]  /*175c0*/  IMAD.HI.U32 R184, R230, R182, RZ ;  /* 0x000000b6e6b87227 */ /* 0x000fe200078e00ff */
[----:B------:R-:W-:-:S02]  /*175d0*/  ISETP.GT.U32.AND P5, PT, R246, R180, PT ;  /* 0x000000b4f600720c */ /* 0x000fc40003fa4070 */
[----:B------:R-:W-:Y:S01]  /*175e0*/  ISETP.GT.U32.AND P0, PT, R246, R181, PT ;  /* 0x000000b5f600720c */ /* 0x000fe20003f04070 */
[----:B------:R-:W-:Y:S01]  /*175f0*/  IMAD.MOV R184, RZ, RZ, -R184 ;  /* 0x000000ffffb87224 */ /* 0x000fe200078e0ab8 */
[----:B------:R-:W-:Y:S01]  /*17600*/  IADD3 R236, R244, 0x1fe, RZ ;  /* 0x000001fef4ec7810 */ /* 0x000fe20007ffe0ff */
[----:B------:R-:W-:-:S04]  /*17610*/  IMAD.HI.U32 R191, R230, R183, RZ ;  /* 0x000000b7e6bf7227 */ /* 0x000fc800078e00ff */
[----:B------:R-:W-:Y:S01]  /*17620*/  IMAD R182, R246, R184, R182 ;  /* 0x000000b8f6b67224 */ /* 0x000fe200078e02b6 */
[----:B------:R-:W-:Y:S01]  /*17630*/  @!P3 IADD3 R179, R179, -R246, RZ ;  /* 0x800000f6b3b3b210 */ /* 0x000fe20007ffe0ff */
[----:B------:R-:W-:Y:S01]  /*17640*/  IMAD.MOV R191, RZ, RZ, -R191 ;  /* 0x000000ffffbf7224 */ /* 0x000fe200078e0abf */
[----:B------:R-:W-:Y:S01]  /*17650*/  IABS R184, R188 ;  /* 0x000000bc00b87213 */ /* 0x000fe20000000000 */
[--C-:B------:R-:W-:Y:S01]  /*17660*/  @!P5 IMAD.IADD R180, R180, 0x1, -R246.reuse ;  /* 0x00000001b4b4d824 */ /* 0x100fe200078e0af6 */
[C---:B------:R-:W-:Y:S01]  /*17670*/  ISETP.GT.U32.AND P3, PT, R246.reuse, R182, PT ;  /* 0x000000b6f600720c */ /* 0x040fe20003f64070 */
[----:B------:R-:W-:Y:S01]  /*17680*/  IMAD R183, R246, R191, R183 ;  /* 0x000000bff6b77224 */ /* 0x000fe200078e02b7 */
[----:B------:R-:W-:Y:S01]  /*17690*/  ISETP.GE.AND P5, PT, R189, RZ, PT ;  /* 0x000000ffbd00720c */ /* 0x000fe20003fa6270 */
[----:B------:R-:W-:Y:S01]  /*176a0*/  @!P0 IMAD.IADD R181, R181, 0x1, -R246 ;  /* 0x00000001b5b58824 */ /* 0x000fe200078e0af6 */
[----:B------:R-:W-:Y:S01]  /*176b0*/  IADD3 R189, R244, 0x1dc, RZ ;  /* 0x000001dcf4bd7810 */ /* 0x000fe20007ffe0ff */
[----:B------:R-:W-:Y:S01]  /*176c0*/  IMAD.HI.U32 R191, R230, R184, RZ ;  /* 0x000000b8e6bf7227 */ /* 0x000fe200078e00ff */
[----:B------:R-:W-:-:S03]  /*176d0*/  ISETP.GT.U32.AND P0, PT, R246, R183, PT ;  /* 0x000000b7f600720c */ /* 0x000fc60003f04070 */
[----:B------:R-:W-:Y:S02]  /*176e0*/  IMAD.MOV R191, RZ, RZ, -R191 ;  /* 0x000000ffffbf7224 */ /* 0x000fe400078e0abf */
[----:B------:R-:W-:-:S04]  /*176f0*/  IMAD.HI.U32 R192, R230, R185, RZ ;  /* 0x000000b9e6c07227 */ /* 0x000fc800078e00ff */
[----:B------:R-:W-:Y:S01]  /*17700*/  @!P3 IMAD.IADD R182, R182, 0x1, -R246 ;  /* 0x00000001b6b6b824 */ /* 0x000fe200078e0af6 */
[----:B------:R-:W-:Y:S01]  /*17710*/  ISETP.GE.AND P3, PT, R187, RZ, PT ;  /* 0x000000ffbb00720c */ /* 0x000fe20003f66270 */
[----:B------:R-:W-:Y:S01]  /*17720*/  IMAD R184, R246, R191, R184 ;  /* 0x000000bff6b87224 */ /* 0x000fe200078e02b8 */
[----:B------:R-:W-:Y:S01]  /*17730*/  IABS R191, R189 ;  /* 0x000000bd00bf7213 */ /* 0x000fe20000000000 */
[----:B------:R-:W-:Y:S01]  /*17740*/  IMAD.MOV R193, RZ, RZ, -R192 ;  /* 0x000000ffffc17224 */ /* 0x000fe200078e0ac0 */
[----:B------:R-:W-:Y:S01]  /*17750*/  IADD3 R192, R244, 0x1dd, RZ ;  /* 0x000001ddf4c07810 */ /* 0x000fe20007ffe0ff */
[----:B------:R-:W-:Y:S01]  /*17760*/  @!P0 IMAD.IADD R183, R183, 0x1, -R246 ;  /* 0x00000001b7b78824 */ /* 0x000fe200078e0af6 */
[C---:B------:R-:W-:Y:S01]  /*17770*/  ISETP.GT.U32.AND P0, PT, R246.reuse, R182, PT ;  /* 0x000000b6f600720c */ /* 0x040fe20003f04070 */
[C---:B------:R-:W-:Y:S01]  /*17780*/  IMAD R185, R246.reuse, R193, R185 ;  /* 0x000000c1f6b97224 */ /* 0x040fe200078e02b9 */
[----:B------:R-:W-:Y:S01]  /*17790*/  ISETP.GT.U32.AND P4, PT, R246, R184, PT ;  /* 0x000000b8f600720c */ /* 0x000fe20003f84070 */
[----:B------:R-:W-:Y:S01]  /*177a0*/  IMAD.HI.U32 R194, R230, R191, RZ ;  /* 0x000000bfe6c27227 */ /* 0x000fe200078e00ff */
[----:B------:R-:W-:-:S03]  /*177b0*/  IABS R187, R192 ;  /* 0x000000c000bb7213 */ /* 0x000fc60000000000 */
[----:B------:R-:W-:Y:S01]  /*177c0*/  @!P2 IMAD.MOV R180, RZ, RZ, -R180 ;  /* 0x000000ffffb4a224 */ /* 0x000fe200078e0ab4 */
[----:B------:R-:W-:Y:S01]  /*177d0*/  ISETP.GT.U32.AND P2, PT, R246, R185, PT ;  /* 0x000000b9f600720c */ /* 0x000fe20003f44070 */
[----:B------:R-:W-:Y:S01]  /*177e0*/  @!P5 IMAD.MOV R181, RZ, RZ, -R181 ;  /* 0x000000ffffb5d224 */ /* 0x000fe200078e0ab5 */
[----:B------:R-:W-:Y:S01]  /*177f0*/  ISETP.GE.AND P5, PT, R186, RZ, PT ;  /* 0x000000ffba00720c */ /* 0x000fe20003fa6270 */
[----:B------:R-:W-:Y:S02]  /*17800*/  IMAD.MOV R186, RZ, RZ, -R194 ;  /* 0x000000ffffba7224 */ /* 0x000fe400078e0ac2 */
[----:B------:R-:W-:Y:S01]  /*17810*/  @!P6 IMAD.MOV R179, RZ, RZ, -R179 ;  /* 0x000000ffffb3e224 */ /* 0x000fe200078e0ab3 */
[----:B------:R-:W-:Y:S01]  /*17820*/  ISETP.GT.U32.AND P6, PT, R246, R183, PT ;  /* 0x000000b7f600720c */ /* 0x000fe20003fc4070 */
[--C-:B------:R-:W-:Y:S01]  /*17830*/  @!P0 IMAD.IADD R182, R182, 0x1, -R246.reuse ;  /* 0x00000001b6b68824 */ /* 0x100fe200078e0af6 */
[----:B------:R-:W-:Y:S01]  /*17840*/  ISETP.GE.AND P0, PT, R188, RZ, PT ;  /* 0x000000ffbc00720c */ /* 0x000fe20003f06270 */
[----:B------:R-:W-:Y:S01]  /*17850*/  IMAD R186, R246, R186, R191 ;  /* 0x000000baf6ba7224 */ /* 0x000fe200078e02bf */
[----:B------:R-:W-:Y:S01]  /*17860*/  IADD3 R191, R244, 0x1df, RZ ;  /* 0x000001dff4bf7810 */ /* 0x000fe20007ffe0ff */
[----:B------:R-:W-:-:S02]  /*17870*/  @!P4 IMAD.IADD R184, R184, 0x1, -R246 ;  /* 0x00000001b8b8c824 */ /* 0x000fc400078e0af6 */
[----:B------:R-:W-:Y:S01]  /*17880*/  IMAD.HI.U32 R193, R230, R187, RZ ;  /* 0x000000bbe6c17227 */ /* 0x000fe200078e00ff */
[----:B------:R-:W-:Y:S02]  /*17890*/  IABS R194, R191 ;  /* 0x000000bf00c27213 */ /* 0x000fe40000000000 */
[C---:B------:R-:W-:Y:S01]  /*178a0*/  ISETP.GT.U32.AND P4, PT, R246.reuse, R184, PT ;  /* 0x000000b8f600720c */ /* 0x040fe20003f84070 */
[----:B------:R-:W-:Y:S01]  /*178b0*/  @!P3 IMAD.MOV R182, RZ, RZ, -R182 ;  /* 0x000000ffffb6b224 */ /* 0x000fe200078e0ab6 */
[----:B------:R-:W-:Y:S01]  /*178c0*/  ISETP.GT.U32.AND P3, PT, R246, R186, PT ;  /* 0x000000baf600720c */ /* 0x000fe20003f64070 */
[----:B------:R-:W-:Y:S01]  /*178d0*/  IMAD.MOV R188, RZ, RZ, -R193 ;  /* 0x000000ffffbc7224 */ /* 0x000fe200078e0ac1 */
[----:B------:R-:W-:Y:S01]  /*178e0*/  @!P6 IADD3 R183, R183, -R246, RZ ;  /* 0x800000f6b7b7e210 */ /* 0x000fe20007ffe0ff */
[----:B------:R-:W-:Y:S01]  /*178f0*/  @!P2 IMAD.IADD R185, R185, 0x1, -R246 ;  /* 0x00000001b9b9a824 */ /* 0x000fe200078e0af6 */
[----:B------:R-:W-:Y:S01]  /*17900*/  ISETP.GE.AND P6, PT, R190, RZ, PT ;  /* 0x000000ffbe00720c */ /* 0x000fe20003fc6270 */
[----:B------:R-:W-:Y:S01]  /*17910*/  IMAD R187, R246, R188, R187 ;  /* 0x000000bcf6bb7224 */ /* 0x000fe200078e02bb */
[----:B------:R-:W-:Y:S01]  /*17920*/  IADD3 R188, R244, 0x1de, RZ ;  /* 0x000001def4bc7810 */ /* 0x000fe20007ffe0ff */
[----:B------:R-:W-:Y:S01]  /*17930*/  @!P5 IMAD.MOV R183, RZ, RZ, -R183 ;  /* 0x000000ffffb7d224 */ /* 0x000fe200078e0ab7 */
[C---:B------:R-:W-:Y:S01]  /*17940*/  ISETP.GT.U32.AND P2, PT, R246.reuse, R185, PT ;  /* 0x000000b9f600720c */ /* 0x040fe20003f44070 */
[----:B------:R-:W-:Y:S01]  /*17950*/  IMAD.MOV.U32 R14, RZ, RZ, R12 ;  /* 0x000000ffff0e7224 */ /* 0x000fe200078e000c */
[----:B------:R-:W-:Y:S01]  /*17960*/  ISETP.GT.U32.AND P5, PT, R246, R187, PT ;  /* 0x000000bbf600720c */ /* 0x000fe20003fa4070 */
[--C-:B------:R-:W-:Y:S01]  /*17970*/  @!P4 IMAD.IADD R184, R184, 0x1, -R246.reuse ;  /* 0x00000001b8b8c824 */ /* 0x100fe200078e0af6 */
[----:B------:R-:W-:Y:S01]  /*17980*/  IABS R190, R188 ;  /* 0x000000bc00be7213 */ /* 0x000fe20000000000 */
[----:B------:R-:W-:Y:S01]  /*17990*/  @!P3 IMAD.IADD R186, R186, 0x1, -R246 ;  /* 0x00000001babab824 */ /* 0x000fe200078e0af6 */
[----:B------:R-:W-:Y:S01]  /*179a0*/  ISETP.GE.AND P4, PT, R189, RZ, PT ;  /* 0x000000ffbd00720c */ /* 0x000fe20003f86270 */
[----:B------:R-:W-:Y:S01]  /*179b0*/  IMAD.MOV.U32 R189, RZ, RZ, R194 ;  /* 0x000000ffffbd7224 */ /* 0x000fe200078e00c2 */
[----:B------:R-:W-:Y:S01]  /*179c0*/  IADD3 R193, R244, 0x1e0, RZ ;  /* 0x000001e0f4c17810 */ /* 0x000fe20007ffe0ff */
[----:B------:R-:W-:Y:S01]  /*179d0*/  IMAD.HI.U32 R194, R230, R190, RZ ;  /* 0x000000bee6c27227 */ /* 0x000fe200078e00ff */
[----:B------:R-:W-:-:S02]  /*179e0*/  ISETP.GT.U32.AND P3, PT, R246, R186, PT ;  /* 0x000000baf600720c */ /* 0x000fc40003f64070 */
[----:B------:R-:W-:Y:S01]  /*179f0*/  IABS R196, R193 ;  /* 0x000000c100c47213 */ /* 0x000fe20000000000 */
[----:B------:R-:W-:Y:S01]  /*17a00*/  @!P0 IMAD.MOV R184, RZ, RZ, -R184 ;  /* 0x000000ffffb88224 */ /* 0x000fe200078e0ab8 */
[----:B------:R-:W-:Y:S01]  /*17a10*/  @!P2 IADD3 R185, R185, -R246, RZ ;  /* 0x800000f6b9b9a210 */ /* 0x000fe20007ffe0ff */
[----:B------:R-:W-:Y:S01]  /*17a20*/  @!P5 IMAD.IADD R187, R187, 0x1, -R246 ;  /* 0x00000001bbbbd824 */ /* 0x000fe200078e0af6 */
[----:B------:R-:W-:Y:S01]  /*17a30*/  ISETP.GE.AND P2, PT, R192, RZ, PT ;  /* 0x000000ffc000720c */ /* 0x000fe20003f46270 */
[----:B------:R-:W-:Y:S01]  /*17a40*/  IMAD.MOV R192, RZ, RZ, -R194 ;  /* 0x000000ffffc07224 */ /* 0x000fe200078e0ac2 */
[----:B------:R-:W-:Y:S01]  /*17a50*/  ISETP.GE.AND P0, PT, R188, RZ, PT ;  /* 0x000000ffbc00720c */ /* 0x000fe20003f06270 */
[----:B------:R-:W-:Y:S01]  /*17a60*/  IMAD.HI.U32 R195, R230, R189, RZ ;  /* 0x000000bde6c37227 */ /* 0x000fe200078e00ff */
[----:B------:R-:W-:-:S03]  /*17a70*/  ISETP.GT.U32.AND P5, PT, R246, R187, PT ;  /* 0x000000bbf600720c */ /* 0x000fc60003fa4070 */
[----:B------:R-:W-:Y:S01]  /*17a80*/  IMAD R188, R246, R192, R190 ;  /* 0x000000c0f6bc7224 */ /* 0x000fe200078e02be */
[----:B------:R-:W-:Y:S01]  /*17a90*/  @!P3 IADD3 R186, R186, -R246, RZ ;  /* 0x800000f6babab210 */ /* 0x000fe20007ffe0ff */
[----:B------:R-:W-:Y:S01]  /*17aa0*/  IMAD.MOV R194, RZ, RZ, -R195 ;  /* 0x000000ffffc27224 */ /* 0x000fe200078e0ac3 */
[----:B------:R-:W-:Y:S01]  /*17ab0*/  IADD3 R195, R244, 0x1e3, RZ ;  /* 0x000001e3f4c37810 */ /* 0x000fe20007ffe0ff */
[----:B------:R-:W-:Y:S01]  /*17ac0*/  IMAD.MOV.U32 R190, RZ, RZ, R196 ;  /* 0x000000ffffbe7224 */ /* 0x000fe200078e00c4 */
[C---:B------:R-:W-:Y:S01]  /*17ad0*/  ISETP.GT.U32.AND P3, PT, R246.reuse, R188, PT ;  /* 0x000000bcf600720c */ /* 0x040fe20003f64070 */
[----:B------:R-:W-:Y:S01]  /*17ae0*/  IMAD R189, R246, R194, R189 ;  /* 0x000000c2f6bd7224 */ /* 0x000fe200078e02bd */
[----:B------:R-:W-:Y:S01]  /*17af0*/  IADD3 R194, R244, 0x1e2, RZ ;  /* 0x000001e2f4c27810 */ /* 0x000fe20007ffe0ff */
[----:B------:R-:W-:Y:S01]  /*17b00*/  IMAD.HI.U32 R192, R230, R190, RZ ;  /* 0x000000bee6c07227 */ /* 0x000fe200078e00ff */
[----:B------:R-:W-:Y:S02]  /*17b10*/  IABS R201, R195 ;  /* 0x000000c300c97213 */ /* 0x000fe40000000000 */
[----:B------:R-:W-:Y:S01]  /*17b20*/  IABS R196, R194 ;  /* 0x000000c200c47213 */ /* 0x000fe20000000000 */
[----:B------:R-:W-:Y:S01]  /*17b30*/  @!P5 IMAD.IADD R187, R187, 0x1, -R246 ;  /* 0x00000001bbbbd824 */ /* 0x000fe200078e0af6 */
[----:B------:R-:W-:Y:S01]  /*17b40*/  ISETP.GT.U32.AND P5, PT, R246, R189, PT ;  /* 0x000000bdf600720c */ /* 0x000fe20003fa4070 */
[----:B------:R-:W-:-:S02]  /*17b50*/  IMAD.MOV R199, RZ, RZ, -R192 ;  /* 0x000000ffffc77224 */ /* 0x000fc400078e0ac0 */
[----:B------:R-:W-:Y:S02]  /*17b60*/  @!P6 IMAD.MOV R185, RZ, RZ, -R185 ;  /* 0x000000ffffb9e224 */ /* 0x000fe400078e0ab9 */
[----:B------:R-:W-:Y:S02]  /*17b70*/  @!P3 IMAD.IADD R188, R188, 0x1, -R246 ;  /* 0x00000001bcbcb824 */ /* 0x000fe400078e0af6 */
[----:B------:R-:W-:Y:S02]  /*17b80*/  IMAD R190, R246, R199, R190 ;  /* 0x000000c7f6be7224 */ /* 0x000fe400078e02be */
[----:B------:R-:W-:Y:S01]  /*17b90*/  IMAD.HI.U32 R199, R230, R197, RZ ;  /* 0x000000c5e6c77227 */ /* 0x000fe200078e00ff */
[C---:B------:R-:W-:Y:S02]  /*17ba0*/  ISETP.GT.U32.AND P6, PT, R246.reuse, R188, PT ;  /* 0x000000bcf600720c */ /* 0x040fe40003fc4070 */
[C---:B------:R-:W-:Y:S01]  /*17bb0*/  ISETP.GT.U32.AND P3, PT, R246.reuse, R190, PT ;  /* 0x000000bef600720c */ /* 0x040fe20003f64070 */
[----:B------:R-:W-:Y:S01]  /*17bc0*/  IMAD.MOV R199, RZ, RZ, -R199 ;  /* 0x000000ffffc77224 */ /* 0x000fe200078e0ac7 */
[----:B------:R-:W-:Y:S01]  /*17bd0*/  @!P5 IADD3 R189, R189, -R246, RZ ;  /* 0x800000f6bdbdd210 */ /* 0x000fe20007ffe0ff */
[----:B------:R-:W-:Y:S01]  /*17be0*/  IMAD.MOV.U32 R192, RZ, RZ, R196 ;  /* 0x000000ffffc07224 */ /* 0x000fe200078e00c4 */
[----:B------:R-:W-:Y:S01]  /*17bf0*/  ISETP.GE.AND P5, PT, R191, RZ, PT ;  /* 0x000000ffbf00720c */ /* 0x000fe20003fa6270 */
[----:B------:R-:W-:Y:S01]  /*17c00*/  IMAD R191, R246, R199, R197 ;  /* 0x000000c7f6bf7224 */ /* 0x000fe200078e02c5 */
[----:B------:R-:W-:Y:S01]  /*17c10*/  IADD3 R196, R244, 0x1e4, RZ ;  /* 0x000001e4f4c47810 */ /* 0x000fe20007ffe0ff */
[----:B------:R-:W-:Y:S01]  /*17c20*/  @!P4 IMAD.MOV R186, RZ, RZ, -R186 ;  /* 0x000000ffffbac224 */ /* 0x000fe200078e0aba */
[----:B------:R-:W-:Y:S01]  /*17c30*/  ISETP.GT.U32.AND P4, PT, R246, R189, PT ;  /* 0x000000bdf600720c */ /* 0x000fe20003f84070 */
[----:B------:R-:W-:Y:S01]  /*17c40*/  IMAD.HI.U32 R200, R230, R192, RZ ;  /* 0x000000c0e6c87227 */ /* 0x000fe200078e00ff */
[----:B------:R-:W-:-:S03]  /*17c50*/  IABS R197, R196 ;  /* 0x000000c400c57213 */ /* 0x000fc60000000000 */
[----:B------:R-:W-:Y:S02]  /*17c60*/  IMAD.MOV.U32 R199, RZ, RZ, R201 ;  /* 0x000000ffffc77224 */ /* 0x000fe400078e00c9 */
[----:B------:R-:W-:Y:S01]  /*17c70*/  @!P6 IMAD.IADD R188, R188, 0x1, -R246 ;  /* 0x00000001bcbce824 */ /* 0x000fe200078e0af6 */
[----:B------:R-:W-:Y:S01]  /*17c80*/  ISETP.GT.U32.AND P6, PT, R246, R191, PT ;  /* 0x000000bff600720c */ /* 0x000fe20003fc4070 */
[----:B------:R-:W-:Y:S02]  /*17c90*/  IMAD.MOV R200, RZ, RZ, -R200 ;  /* 0x000000ffffc87224 */ /* 0x000fe400078e0ac8 */
[----:B------:R-:W-:-:S04]  /*17ca0*/  IMAD.HI.U32 R201, R230, R199, RZ ;  /* 0x000000c7e6c97227 */ /* 0x000fc800078e00ff */
[----:B------:R-:W-:Y:S01]  /*17cb0*/  @!P2 IMAD.MOV R187, RZ, RZ, -R187 ;  /* 0x000000ffffbba224 */ /* 0x000fe200078e0abb */
[----:B------:R-:W-:Y:S01]  /*17cc0*/  ISETP.GE.AND P2, PT, R193, RZ, PT ;  /* 0x000000ffc100720c */ /* 0x000fe20003f46270 */
[----:B------:R-:W-:Y:S01]  /*17cd0*/  IMAD R192, R246, R200, R192 ;  /* 0x000000c8f6c07224 */ /* 0x000fe200078e02c0 */
[----:B------:R-:W-:Y:S01]  /*17ce0*/  IADD3 R193, -R201, RZ, RZ ;  /* 0x000000ffc9c17210 */ /* 0x000fe20007ffe1ff */
[----:B------:R-:W-:Y:S01]  /*17cf0*/  @!P3 IMAD.IADD R190, R190, 0x1, -R246 ;  /* 0x00000001bebeb824 */ /* 0x000fe200078e0af6 */
[----:B------:R-:W-:Y:S01]  /*17d00*/  IADD3 R201, R244, 0x1e8, RZ ;  /* 0x000001e8f4c97810 */ /* 0x000fe20007ffe0ff */
[----:B------:R-:W-:Y:S01]  /*17d10*/  @!P0 IMAD.MOV R188, RZ, RZ, -R188 ;  /* 0x000000ffffbc8224 */ /* 0x000fe200078e0abc */
[C---:B------:R-:W-:Y:S01]  /*17d20*/  ISETP.GT.U32.AND P0, PT, R246.reuse, R192, PT ;  /* 0x000000c0f600720c */ /* 0x040fe20003f04070 */
[--C-:B------:R-:W-:Y:S01]  /*17d30*/  @!P4 IMAD.IADD R189, R189, 0x1, -R246.reuse ;  /* 0x00000001bdbdc824 */ /* 0x100fe200078e0af6 */
[C---:B------:R-:W-:Y:S01]  /*17d40*/  ISETP.GT.U32.AND P3, PT, R246.reuse, R190, PT ;  /* 0x000000bef600720c */ /* 0x040fe20003f64070 */
[----:B------:R-:W-:Y:S01]  /*17d50*/  IMAD R193, R246, R193, R199 ;  /* 0x000000c1f6c17224 */ /* 0x000fe200078e02c7 */
[----:B------:R-:W-:Y:S01]  /*17d60*/  IADD3 R199, R244, 0x1e6, RZ ;  /* 0x000001e6f4c77810 */ /* 0x000fe20007ffe0ff */
[----:B------:R-:W-:Y:S01]  /*17d70*/  @!P6 IMAD.IADD R191, R191, 0x1, -R246 ;  /* 0x00000001bfbfe824 */ /* 0x000fe200078e0af6 */
[----:B------:R-:W-:Y:S01]  /*17d80*/  @!P5 IADD3 R189, -R189, RZ, RZ ;  /* 0x000000ffbdbdd210 */ /* 0x000fe20007ffe1ff */
[----:B------:R-:W-:Y:S01]  /*17d90*/  IMAD.HI.U32 R200, R230, R197, RZ ;  /* 0x000000c5e6c87227 */ /* 0x000fe200078e00ff */
[----:B------:R-:W-:-:S02]  /*17da0*/  ISETP.GT.U32.AND P6, PT, R246, R193, PT ;  /* 0x000000c1f600720c */ /* 0x000fc40003fc4070 */
[----:B------:R-:W-:Y:S01]  /*17db0*/  ISETP.GT.U32.AND P5, PT, R246, R191, PT ;  /* 0x000000bff600720c */ /* 0x000fe20003fa4070 */
[----:B------:R-:W-:Y:S01]  /*17dc0*/  IMAD.MOV R200, RZ, RZ, -R200 ;  /* 0x000000ffffc87224 */ /* 0x000fe200078e0ac8 */
[----:B------:R-:W-:Y:S01]  /*17dd0*/  IABS R203, R199 ;  /* 0x000000c700cb7213 */ /* 0x000fe20000000000 */
[--C-:B------:R-:W-:Y:S01]  /*17de0*/  @!P0 IMAD.IADD R192, R192, 0x1, -R246.reuse ;  /* 0x00000001c0c08824 */ /* 0x100fe200078e0af6 */
[----:B------:R-:W-:Y:S01]  /*17df0*/  ISETP.GE.AND P4, PT, R198, RZ, PT ;  /* 0x000000ffc600720c */ /* 0x000fe20003f86270 */
[----:B------:R-:W-:Y:S01]  /*17e00*/  @!P3 IMAD.IADD R190, R190, 0x1, -R246 ;  /* 0x00000001bebeb824 */ /* 0x000fe200078e0af6 */
[----:B------:R-:W-:Y:S01]  /*17e10*/  ISETP.GE.AND P3, PT, R194, RZ, PT ;  /* 0x000000ffc200720c */ /* 0x000fe20003f66270 */
[----:B------:R-:W-:Y:S01]  /*17e20*/  IMAD R194, R246, R200, R197 ;  /* 0x000000c8f6c27224 */ /* 0x000fe200078e02c5 */
[----:B------:R-:W-:Y:S01]  /*17e30*/  IADD3 R200, R244, 0x1e5, RZ ;  /* 0x000001e5f4c87810 */ /* 0x000fe20007ffe0ff */
[----:B------:R-:W-:Y:S01]  /*17e40*/  @!P2 IMAD.MOV R190, RZ, RZ, -R190 ;  /* 0x000000ffffbea224 */ /* 0x000fe200078e0abe */
[C---:B------:R-:W-:Y:S01]  /*17e50*/  ISETP.GT.U32.AND P0, PT, R246.reuse, R192, PT ;  /* 0x000000c0f600720c */ /* 0x040fe20003f04070 */
[--C-:B------:R-:W-:Y:S01]  /*17e60*/  @!P6 IMAD.IADD R193, R193, 0x1, -R246.reuse ;  /* 0x00000001c1c1e824 */ /* 0x100fe200078e0af6 */
[----:B------:R-:W-:Y:S01]  /*17e70*/  IABS R204, R200 ;  /* 0x000000c800cc7213 */ /* 0x000fe20000000000 */
[----:B------:R-:W-:Y:S01]  /*17e80*/  @!P5 IMAD.IADD R191, R191, 0x1, -R246 ;  /* 0x00000001bfbfd824 */ /* 0x000fe200078e0af6 */
[C---:B------:R-:W-:Y:S01]  /*17e90*/  ISETP.GT.U32.AND P5, PT, R246.reuse, R194, PT ;  /* 0x000000c2f600720c */ /* 0x040fe20003fa4070 */
[----:B------:R-:W-:Y:S01]  /*17ea0*/  IMAD.MOV.U32 R17, RZ, RZ, R9 ;  /* 0x000000ffff117224 */ /* 0x000fe200078e0009 */
[----:B------:R-:W-:Y:S01]  /*17eb0*/  ISETP.GT.U32.AND P6, PT, R246, R193, PT ;  /* 0x000000c1f600720c */ /* 0x000fe20003fc4070 */
[----:B------:R-:W-:Y:S01]  /*17ec0*/  IMAD.HI.U32 R205, R230, R204, RZ ;  /* 0x000000cce6cd7227 */ /* 0x000fe200078e00ff */
[----:B------:R-:W-:-:S02]  /*17ed0*/  IABS R197, R202 ;  /* 0x000000ca00c57213 */ /* 0x000fc40000000000 */
[----:B------:R-:W-:Y:S01]  /*17ee0*/  IABS R198, R201 ;  /* 0x000000c900c67213 */ /* 0x000fe20000000000 */
[----:B------:R-:W-:Y:S01]  /*17ef0*/  IMAD.MOV R205, RZ, RZ, -R205 ;  /* 0x000000ffffcd7224 */ /* 0x000fe200078e0acd */
[----:B------:R-:W-:Y:S01]  /*17f00*/  MOV R9, R228 ;  /* 0x000000e400097202 */ /* 0x000fe20000000f00 */
[----:B------:R-:W-:Y:S01]  /*17f10*/  @!P0 IMAD.IADD R192, R192, 0x1, -R246 ;  /* 0x00000001c0c08824 */ /* 0x000fe200078e0af6 */
[----:B------:R-:W-:Y:S01]  /*17f20*/  ISETP.GE.AND P0, PT, R195, RZ, PT ;  /* 0x000000ffc300720c */ /* 0x000fe20003f06270 */
[----:B------:R-:W-:Y:S02]  /*17f30*/  IMAD R195, R246, R205, R204 ;  /* 0x000000cdf6c37224 */ /* 0x000fe400078e02cc */
[----:B------:R-:W-:Y:S01]  /*17f40*/  @!P5 IMAD.IADD R194, R194, 0x1, -R246 ;  /* 0x00000001c2c2d824 */ /* 0x000fe200078e0af6 */
[----:B------:R-:W-:Y:S01]  /*17f50*/  ISETP.GE.AND P5, PT, R196, RZ, PT ;  /* 0x000000ffc400720c */ /* 0x000fe20003fa6270 */
[----:B------:R-:W-:-:S03]  /*17f60*/  IMAD.HI.U32 R204, R230, R203, RZ ;  /* 0x000000cbe6cc7227 */ /* 0x000fc600078e00ff */
[----:B------:R-:W-:Y:S01]  /*17f70*/  ISETP.GT.U32.AND P2, PT, R246, R194, PT ;  /* 0x000000c2f600720c */ /* 0x000fe20003f44070 */
[----:B------:R-:W-:-:S04]  /*17f80*/  IMAD.HI.U32 R205, R230, R197, RZ ;  /* 0x000000c5e6cd7227 */ /* 0x000fc800078e00ff */
[----:B------:R-:W-:Y:S01]  /*17f90*/  @!P6 IMAD.IADD R193, R193, 0x1, -R246 ;  /* 0x00000001c1c1e824 */ /* 0x000fe200078e0af6 */
[----:B------:R-:W-:Y:S01]  /*17fa0*/  ISETP.GT.U32.AND P6, PT, R246, R195, PT ;  /* 0x000000c3f600720c */ /* 0x000fe20003fc4070 */
[----:B------:R-:W-:Y:S01]  /*17fb0*/  IMAD.HI.U32 R206, R230, R198, RZ ;  /* 0x000000c6e6ce7227 */ /* 0x000fe200078e00ff */
[----:B------:R-:W-:Y:S02]  /*17fc0*/  IADD3 R205, -R205, RZ, RZ ;  /* 0x000000ffcdcd7210 */ /* 0x000fe40007ffe1ff */
[----:B------:R-:W-:Y:S01]  /*17fd0*/  @!P0 IADD3 R193, -R193, RZ, RZ ;  /* 0x000000ffc1c18210 */ /* 0x000fe20007ffe1ff */
[----:B------:R-:W-:Y:S01]  /*17fe0*/  IMAD.MOV R204, RZ, RZ, -R204 ;  /* 0x000000ffffcc7224 */ /* 0x000fe200078e0acc */
[----:B------:R-:W-:Y:S01]  /*17ff0*/  ISETP.GE.AND P0, PT, R200, RZ, PT ;  /* 0x000000ffc800720c */ /* 0x000fe20003f06270 */
[----:B------:R-:W-:Y:S02]  /*18000*/  IMAD.MOV R206, RZ, RZ, -R206 ;  /* 0x000000ffffce7224 */ /* 0x000fe400078e0ace */
[----:B------:R-:W-:Y:S01]  /*18010*/  IMAD R196, R246, R204, R203 ;  /* 0x000000ccf6c47224 */ /* 0x000fe200078e02cb */
[----:B------:R-:W-:Y:S01]  /*18020*/  IADD3 R203, R244, 0x1ea, RZ ;  /* 0x000001eaf4cb7810 */ /* 0x000fe20007ffe0ff */
[----:B------:R-:W-:Y:S01]  /*18030*/  IMAD R197, R246, R205, R197 ;  /* 0x000000cdf6c57224 */ /* 0x000fe200078e02c5 */
[----:B------:R-:W-:Y:S01]  /*18040*/  IADD3 R205, R244, 0x1e9, RZ ;  /* 0x000001e9f4cd7810 */ /* 0x000fe20007ffe0ff */
[C---:B------:R-:W-:Y:S01]  /*18050*/  IMAD R198, R246.reuse, R206, R198 ;  /* 0x000000cef6c67224 */ /* 0x040fe200078e02c6 */
[----:B------:R-:W-:Y:S01]  /*18060*/  IABS R207, R203 ;  /* 0x000000cb00cf7213 */ /* 0x000fe20000000000 */
[----:B------:R-:W-:Y:S01]  /*18070*/  @!P4 IMAD.MOV R191, RZ, RZ, -R191 ;  /* 0x000000ffffbfc224 */ /* 0x000fe200078e0abf */
[C---:B------:R-:W-:Y:S01]  /*18080*/  ISETP.GT.U32.AND P4, PT, R246.reuse, R196, PT ;  /* 0x000000c4f600720c */ /* 0x040fe20003f84070 */
[----:B------:R-:W-:Y:S01]  /*18090*/  @!P6 IMAD.IADD R195, R195, 0x1, -R246 ;  /* 0x00000001c3c3e824 */ /* 0x000fe200078e0af6 */
[----:B------:R-:W-:Y:S01]  /*180a0*/  IABS R204, R205 ;  /* 0x000000cd00cc7213 */ /* 0x000fe20000000000 */
[----:B------:R-:W-:Y:S01]  /*180b0*/  @!P3 IMAD.MOV R192, RZ, RZ, -R192 ;  /* 0x000000ffffc0b224 */ /* 0x000fe200078e0ac0 */
[----:B------:R-:W-:Y:S01]  /*180c0*/  ISETP.GT.U32.AND P3, PT, R246, R197, PT ;  /* 0x000000c5f600720c */ /* 0x000fe20003f64070 */
[----:B------:R-:W-:Y:S01]  /*180d0*/  @!P2 IMAD.IADD R194, R194, 0x1, -R246 ;  /* 0x00000001c2c2a824 */ /* 0x000fe200078e0af6 */
[----:B------:R-:W-:Y:S01]  /*180e0*/  ISETP.GT.U32.AND P2, PT, R246, R198, PT ;  /* 0x000000c6f600720c */ /* 0x000fe20003f44070 */
[----:B------:R-:W-:Y:S01]  /*180f0*/  IMAD.HI.U32 R206, R230, R204, RZ ;  /* 0x000000cce6ce7227 */ /* 0x000fe200078e00ff */
[----:B------:R-:W-:-:S03]  /*18100*/  ISETP.GT.U32.AND P6, PT, R246, R195, PT ;  /* 0x000000c3f600720c */ /* 0x000fc60003fc4070 */
[----:B------:R-:W-:Y:S02]  /*18110*/  IMAD.MOV R206, RZ, RZ, -R206 ;  /* 0x000000ffffce7224 */ /* 0x000fe400078e0ace */
[----:B------:R-:W-:Y:S01]  /*18120*/  @!P4 IMAD.IADD R196, R196, 0x1, -R246 ;  /* 0x00000001c4c4c824 */ /* 0x000fe200078e0af6 */
[----:B------:R-:W-:Y:S01]  /*18130*/  ISETP.GE.AND P4, PT, R202, RZ, PT ;  /* 0x000000ffca00720c */ /* 0x000fe20003f86270 */
[----:B------:R-:W-:Y:S02]  /*18140*/  @!P5 IMAD.MOV R194, RZ, RZ, -R194 ;  /* 0x000000ffffc2d224 */ /* 0x000fe400078e0ac2 */
[--C-:B------:R-:W-:Y:S01]  /*18150*/  @!P3 IMAD.IADD R197, R197, 0x1, -R246.reuse ;  /* 0x00000001c5c5b824 */ /* 0x100fe200078e0af6 */
[----:B------:R-:W-:Y:S01]  /*18160*/  ISETP.GT.U32.AND P3, PT, R246, R196, PT ;  /* 0x000000c4f600720c */ /* 0x000fe20003f64070 */
[--C-:B------:R-:W-:Y:S02]  /*18170*/  @!P2 IMAD.IADD R198, R198, 0x1, -R246.reuse ;  /* 0x00000001c6c6a824 */ /* 0x100fe400078e0af6 */
[----:B------:R-:W-:Y:S01]  /*18180*/  @!P6 IMAD.IADD R195, R195, 0x1, -R246 ;  /* 0x00000001c3c3e824 */ /* 0x000fe200078e0af6 */
[----:B------:R-:W-:Y:S01]  /*18190*/  ISETP.GE.AND P6, PT, R199, RZ, PT ;  /* 0x000000ffc700720c */ /* 0x000fe20003fc6270 */
[----:B------:R-:W-:Y:S01]  /*181a0*/  IMAD.MOV.U32 R200, RZ, RZ, R207 ;  /* 0x000000ffffc87224 */ /* 0x000fe200078e00cf */
[C---:B------:R-:W-:Y:S01]  /*181b0*/  ISETP.GT.U32.AND P5, PT, R246.reuse, R198, PT ;  /* 0x000000c6f600720c */ /* 0x040fe20003fa4070 */
[----:B------:R-:W-:Y:S01]  /*181c0*/  IMAD R199, R246, R206, R204 ;  /* 0x000000cef6c77224 */ /* 0x000fe200078e02cc */
[----:B------:R-:W-:Y:S01]  /*181d0*/  IADD3 R206, R244, 0x1eb, RZ ;  /* 0x000001ebf4ce7810 */ /* 0x000fe20007ffe0ff */
[----:B------:R-:W-:Y:S01]  /*181e0*/  IMAD.HI.U32 R202, R230, R200, RZ ;  /* 0x000000c8e6ca7227 */ /* 0x000fe200078e00ff */
[----:B------:R-:W-:-:S02]  /*181f0*/  ISETP.GT.U32.AND P2, PT, R246, R197, PT ;  /* 0x000000c5f600720c */ /* 0x000fc40003f44070 */
[----:B------:R-:W-:Y:S01]  /*18200*/  IABS R207, R206 ;  /* 0x000000ce00cf7213 */ /* 0x000fe20000000000 */
[----:B------:R-:W-:Y:S01]  /*18210*/  @!P0 IMAD.MOV R195, RZ, RZ, -R195 ;  /* 0x000000ffffc38224 */ /* 0x000fe200078e0ac3 */
[----:B------:R-:W-:Y:S01]  /*18220*/  IADD3 R202, -R202, RZ, RZ ;  /* 0x000000ffcaca7210 */ /* 0x000fe20007ffe1ff */
[----:B------:R-:W-:Y:S01]  /*18230*/  @!P3 IMAD.IADD R196, R196, 0x1, -R246 ;  /* 0x00000001c4c4b824 */ /* 0x000fe200078e0af6 */
[----:B------:R-:W-:Y:S01]  /*18240*/  ISETP.GT.U32.AND P0, PT, R246, R199, PT ;  /* 0x000000c7f600720c */ /* 0x000fe20003f04070 */
[----:B------:R-:W-:Y:S01]  /*18250*/  IMAD.MOV.U32 R20, RZ, RZ, R17 ;  /* 0x000000ffff147224 */ /* 0x000fe200078e0011 */
[----:B------:R-:W-:Y:S01]  /*18260*/  ISETP.GE.AND P3, PT, R201, RZ, PT ;  /* 0x000000ffc900720c */ /* 0x000fe20003f66270 */
[----:B------:R-:W-:Y:S01]  /*18270*/  IMAD.MOV.U32 R201, RZ, RZ, R207 ;  /* 0x000000ffffc97224 */ /* 0x000fe200078e00cf */
[----:B------:R-:W-:Y:S01]  /*18280*/  @!P5 IADD3 R198, R198, -R246, RZ ;  /* 0x800000f6c6c6d210 */ /* 0x000fe20007ffe0ff */
[----:B------:R-:W-:Y:S01]  /*18290*/  IMAD R200, R246, R202, R200 ;  /* 0x000000caf6c87224 */ /* 0x000fe200078e02c8 */
[----:B------:R-:W-:Y:S01]  /*182a0*/  ISETP.GE.AND P5, PT, R205, RZ, PT ;  /* 0x000000ffcd00720c */ /* 0x000fe20003fa6270 */
[----:B------:R-:W-:Y:S01]  /*182b0*/  IMAD.HI.U32 R205, R230, R201, RZ ;  /* 0x000000c9e6cd7227 */ /* 0x000fe200078e00ff */
[----:B------:R-:W-:-:S02]  /*182c0*/  IADD3 R204, R244, 0x1ec, RZ ;  /* 0x000001ecf4cc7810 */ /* 0x000fc40007ffe0ff */
[----:B------:R-:W-:Y:S01]  /*182d0*/  IADD3 R207, R244, 0x1ed, RZ ;  /* 0x000001edf4cf7810 */ /* 0x000fe20007ffe0ff */
[--C-:B------:R-:W-:Y:S01]  /*182e0*/  @!P2 IMAD.IADD R197, R197, 0x1, -R246.reuse ;  /* 0x00000001c5c5a824 */ /* 0x100fe200078e0af6 */
[C---:B------:R-:W-:Y:S01]  /*182f0*/  ISETP.GT.U32.AND P2, PT, R246.reuse, R200, PT ;  /* 0x000000c8f600720c */ /* 0x040fe20003f44070 */
[----:B------:R-:W-:Y:S01]  /*18300*/  IMAD.MOV R205, RZ, RZ, -R205 ;  /* 0x000000ffffcd7224 */ /* 0x000fe200078e0acd */
[----:B------:R-:W-:Y:S01]  /*18310*/  IABS R202, R204 ;  /* 0x000000cc00ca7213 */ /* 0x000fe20000000000 */
[----:B------:R-:W-:Y:S01]  /*18320*/  @!P0 IMAD.IADD R199, R199, 0x1, -R246 ;  /* 0x00000001c7c78824 */ /* 0x000fe200078e0af6 */
[----:B------:R-:W-:Y:S01]  /*18330*/  ISETP.GE.AND P0, PT, R203, RZ, PT ;  /* 0x000000ffcb00720c */ /* 0x000fe20003f06270 */
[C---:B------:R-:W-:Y:S01]  /*18340*/  IMAD R201, R246.reuse, R205, R201 ;  /* 0x000000cdf6c97224 */ /* 0x040fe200078e02c9 */
[----:B------:R-:W-:Y:S01]  /*18350*/  IABS R203, R207 ;  /* 0x000000cf00cb7213 */ /* 0x000fe20000000000 */
[----:B------:R-:W-:Y:S01]  /*18360*/  @!P6 IMAD.MOV R196, RZ, RZ, -R196 ;  /* 0x000000ffffc4e224 */ /* 0x000fe200078e0ac4 */
[C---:B------:R-:W-:Y:S01]  /*18370*/  ISETP.GT.U32.AND P6, PT, R246.reuse, R199, PT ;  /* 0x000000c7f600720c */ /* 0x040fe20003fc4070 */
[----:B------:R-:W-:Y:S01]  /*18380*/  @!P4 IMAD.MOV R197, RZ, RZ, -R197 ;  /* 0x000000ffffc5c224 */ /* 0x000fe200078e0ac5 */
[----:B------:R-:W-:Y:S01]  /*18390*/  ISETP.GT.U32.AND P4, PT, R246, R201, PT ;  /* 0x000000c9f600720c */ /* 0x000fe20003f84070 */
[----:B------:R-:W-:Y:S01]  /*183a0*/  IMAD.HI.U32 R208, R230, R202, RZ ;  /* 0x000000cae6d07227 */ /* 0x000fe200078e00ff */
[----:B------:R-:W-:-:S02]  /*183b0*/  @!P3 IADD3 R198, -R198, RZ, RZ ;  /* 0x000000ffc6c6b210 */ /* 0x000fc40007ffe1ff */
[----:B------:R-:W-:Y:S01]  /*183c0*/  ISETP.GE.AND P3, PT, R206, RZ, PT ;  /* 0x000000ffce00720c */ /* 0x000fe20003f66270 */
[----:B------:R-:W-:Y:S01]  /*183d0*/  IMAD.HI.U32 R205, R230, R203, RZ ;  /* 0x000000cbe6cd7227 */ /* 0x000fe200078e00ff */
[----:B------:R-:W-:-:S03]  /*183e0*/  IADD3 R206, R244, 0x1ee, RZ ;  /* 0x000001eef4ce7810 */ /* 0x000fc60007ffe0ff */
[----:B------:R-:W-:Y:S02]  /*183f0*/  @!P2 IMAD.IADD R200, R200, 0x1, -R246 ;  /* 0x00000001c8c8a824 */ /* 0x000fe400078e0af6 */
[----:B------:R-:W-:Y:S02]  /*18400*/  IMAD.MOV R208, RZ, RZ, -R208 ;  /* 0x000000ffffd07224 */ /* 0x000fe400078e0ad0 */
[----:B------:R-:W-:Y:S01]  /*18410*/  IMAD.MOV R205, RZ, RZ, -R205 ;  /* 0x000000ffffcd7224 */ /* 0x000fe200078e0acd */
[C---:B------:R-:W-:Y:S01]  /*18420*/  ISETP.GT.U32.AND P2, PT, R246.reuse, R200, PT ;  /* 0x000000c8f600720c */ /* 0x040fe20003f44070 */
[C---:B------:R-:W-:Y:S02]  /*18430*/  IMAD R202, R246.reuse, R208, R202 ;  /* 0x000000d0f6ca7224 */ /* 0x040fe400078e02ca */
[C---:B------:R-:W-:Y:S01]  /*18440*/  IMAD R203, R246.reuse, R205, R203 ;  /* 0x000000cdf6cb7224 */ /* 0x040fe200078e02cb */
[----:B------:R-:W-:Y:S01]  /*18450*/  IABS R205, R210 ;  /* 0x000000d200cd7213 */ /* 0x000fe20000000000 */
[--C-:B------:R-:W-:Y:S01]  /*18460*/  @!P6 IMAD.IADD R199, R199, 0x1, -R246.reuse ;  /* 0x00000001c7c7e824 */ /* 0x100fe200078e0af6 */
[C---:B------:R-:W-:Y:S01]  /*18470*/  ISETP.GT.U32.AND P6, PT, R246.reuse, R202, PT ;  /* 0x000000caf600720c */ /* 0x040fe20003fc4070 */
[----:B------:R-:W-:Y:S01]  /*18480*/  @!P4 IMAD.IADD R201, R201, 0x1, -R246 ;  /* 0x00000001c9c9c824 */ /* 0x000fe200078e0af6 */
[----:B------:R-:W-:Y:S01]  /*18490*/  ISETP.GT.U32.AND P4, PT, R246, R203, PT ;  /* 0x000000cbf600720c */ /* 0x000fe20003f84070 */
[----:B------:R-:W-:-:S04]  /*184a0*/  IMAD.HI.U32 R212, R230, R205, RZ ;  /* 0x000000cde6d47227 */ /* 0x000fc800078e00ff */
[----:B------:R-:W-:Y:S01]  /*184b0*/  @!P2 IMAD.IADD R200, R200, 0x1, -R246 ;  /* 0x00000001c8c8a824 */ /* 0x000fe200078e0af6 */
[----:B------:R-:W-:Y:S01]  /*184c0*/  ISETP.GE.AND P2, PT, R204, RZ, PT ;  /* 0x000000ffcc00720c */ /* 0x000fe20003f46270 */
[----:B------:R-:W-:Y:S01]  /*184d0*/  @!P5 IMAD.MOV R199, RZ, RZ, -R199 ;  /* 0x000000ffffc7d224 */ /* 0x000fe200078e0ac7 */
[----:B------:R-:W-:Y:S01]  /*184e0*/  IABS R204, R206 ;  /* 0x000000ce00cc7213 */ /* 0x000fe20000000000 */
[----:B------:R-:W-:Y:S02]  /*184f0*/  @!P0 IMAD.MOV R200, RZ, RZ, -R200 ;  /* 0x000000ffffc88224 */ /* 0x000fe400078e0ac8 */
[----:B------:R-:W-:Y:S01]  /*18500*/  @!P6 IMAD.IADD R202, R202, 0x1, -R246 ;  /* 0x00000001cacae824 */ /* 0x000fe200078e0af6 */
[----:B------:R-:W-:Y:S01]  /*18510*/  ISETP.GE.AND P6, PT, R207, RZ, PT ;  /* 0x000000ffcf00720c */ /* 0x000fe20003fc6270 */
[----:B------:R-:W-:Y:S01]  /*18520*/  IMAD.HI.U32 R207, R230, R204, RZ ;  /* 0x000000cce6cf7227 */ /* 0x000fe200078e00ff */
[----:B------:R-:W-:Y:S02]  /*18530*/  @!P4 IADD3 R203, R203, -R246, RZ ;  /* 0x800000f6cbcbc210 */ /* 0x000fe40007ffe0ff */
[C---:B------:R-:W-:Y:S01]  /*18540*/  ISETP.GT.U32.AND P4, PT, R246.reuse, R201, PT ;  /* 0x000000c9f600720c */ /* 0x040fe20003f84070 */
[----:B------:R-:W-:Y:S01]  /*18550*/  IMAD.MOV R208, RZ, RZ, -R207 ;  /* 0x000000ffffd07224 */ /* 0x000fe200078e0acf */
[C---:B------:R-:W-:Y:S01]  /*18560*/  ISETP.GT.U32.AND P0, PT, R246.reuse, R203, PT ;  /* 0x000000cbf600720c */ /* 0x040fe20003f04070 */
[----:B------:R-:W-:Y:S01]  /*18570*/  IMAD.MOV R207, RZ, RZ, -R212 ;  /* 0x000000ffffcf7224 */ /* 0x000fe200078e0ad4 */
[C---:B------:R-:W-:Y:S01]  /*18580*/  ISETP.GT.U32.AND P5, PT, R246.reuse, R202, PT ;  /* 0x000000caf600720c */ /* 0x040fe20003fa4070 */
[C---:B------:R-:W-:Y:S01]  /*18590*/  IMAD R204, R246.reuse, R208, R204 ;  /* 0x000000d0f6cc7224 */ /* 0x040fe200078e02cc */
[----:B------:R-:W-:Y:S01]  /*185a0*/  IABS R212, R218 ;  /* 0x000000da00d47213 */ /* 0x000fe20000000000 */
[----:B------:R-:W-:Y:S01]  /*185b0*/  IMAD R205, R246, R207, R205 ;  /* 0x000000cff6cd7224 */ /* 0x000fe200078e02cd */
[----:B------:R-:W-:Y:S01]  /*185c0*/  IABS R208, R214 ;  /* 0x000000d600d07213 */ /* 0x000fe20000000000 */
[----:B------:R-:W-:-:S02]  /*185d0*/  IMAD.MOV.U32 R22, RZ, RZ, R20 ;  /* 0x000000ffff167224 */ /* 0x000fc400078e0014 */
[----:B------:R-:W-:Y:S02]  /*185e0*/  IMAD.MOV.U32 R207, RZ, RZ, R212 ;  /* 0x000000ffffcf7224 */ /* 0x000fe400078e00d4 */
[--C-:B------:R-:W-:Y:S01]  /*185f0*/  @!P4 IMAD.IADD R201, R201, 0x1, -R246.reuse ;  /* 0x00000001c9c9c824 */ /* 0x100fe200078e0af6 */
[----:B------:R-:W-:Y:S01]  /*18600*/  ISETP.GT.U32.AND P4, PT, R246, R204, PT ;  /* 0x000000ccf600720c */ /* 0x000fe20003f84070 */
[----:B------:R-:W-:Y:S02]  /*18610*/  IMAD.MOV R212, RZ, RZ, -R213 ;  /* 0x000000ffffd47224 */ /* 0x000fe400078e0ad5 */
[----:B------:R-:W-:Y:S01]  /*18620*/  @!P0 IMAD.IADD R203, R203, 0x1, -R246 ;  /* 0x00000001cbcb8824 */ /* 0x000fe200078e0af6 */
[----:B------:R-:W-:Y:S01]  /*18630*/  ISETP.GE.AND P0, PT, R206, RZ, PT ;  /* 0x000000ffce00720c */ /* 0x000fe20003f06270 */
[----:B------:R-:W-:Y:S01]  /*18640*/  IMAD R206, R246, R212, R209 ;  /* 0x000000d4f6ce7224 */ /* 0x000fe200078e02d1 */
[----:B------:R-:W-:Y:S01]  /*18650*/  @!P5 IADD3 R202, R202, -R246, RZ ;  /* 0x800000f6cacad210 */ /* 0x000fe20007ffe0ff */
[----:B------:R-:W-:Y:S01]  /*18660*/  IMAD.HI.U32 R213, R230, R207, RZ ;  /* 0x000000cfe6d57227 */ /* 0x000fe200078e00ff */
[----:B------:R-:W-:-:S03]  /*18670*/  ISETP.GT.U32.AND P5, PT, R246, R205, PT ;  /* 0x000000cdf600720c */ /* 0x000fc60003fa4070 */
[----:B------:R-:W-:Y:S02]  /*18680*/  @!P3 IMAD.MOV R201, RZ, RZ, -R201 ;  /* 0x000000ffffc9b224 */ /* 0x000fe400078e0ac9 */
[----:B------:R-:W-:Y:S01]  /*18690*/  @!P4 IMAD.IADD R204, R204, 0x1, -R246 ;  /* 0x00000001ccccc824 */ /* 0x000fe200078e0af6 */
[----:B------:R-:W-:Y:S01]  /*186a0*/  ISETP.GT.U32.AND P4, PT, R246, R206, PT ;  /* 0x000000cef600720c */ /* 0x000fe20003f84070 */
[----:B------:R-:W-:-:S03]  /*186b0*/  IMAD.HI.U32 R212, R230, R208, RZ ;  /* 0x000000d0e6d47227 */ /* 0x000fc600078e00ff */
[----:B------:R-:W-:Y:S01]  /*186c0*/  ISETP.GT.U32.AND P3, PT, R246, R204, PT ;  /* 0x000000ccf600720c */ /* 0x000fe20003f64070 */
[----:B------:R-:W-:Y:S02]  /*186d0*/  IMAD.MOV R209, RZ, RZ, -R213 ;  /* 0x000000ffffd17224 */ /* 0x000fe400078e0ad5 */
[----:B------:R-:W-:Y:S02]  /*186e0*/  IMAD.MOV R212, RZ, RZ, -R212 ;  /* 0x000000ffffd47224 */ /* 0x000fe400078e0ad4 */
[----:B------:R-:W-:Y:S01]  /*186f0*/  @!P5 IMAD.IADD R205, R205, 0x1, -R246 ;  /* 0x00000001cdcdd824 */ /* 0x000fe200078e0af6 */
[----:B------:R-:W-:Y:S01]  /*18700*/  ISETP.GE.AND P5, PT, R210, RZ, PT ;  /* 0x000000ffd200720c */ /* 0x000fe20003fa6270 */
[----:B------:R-:W-:Y:S01]  /*18710*/  IMAD R207, R246, R209, R207 ;  /* 0x000000d1f6cf7224 */ /* 0x000fe200078e02cf */
[----:B------:R-:W-:Y:S01]  /*18720*/  IABS R210, R216 ;  /* 0x000000d800d27213 */ /* 0x000fe20000000000 */
[----:B------:R-:W-:Y:S01]  /*18730*/  IMAD.MOV.U32 R209, RZ, RZ, R217 ;  /* 0x000000ffffd17224 */ /* 0x000fe200078e00d9 */
[----:B------:R-:W-:Y:S01]  /*18740*/  @!P4 IADD3 R206, R206, -R246, RZ ;  /* 0x800000f6cecec210 */ /* 0x000fe20007ffe0ff */
[C---:B------:R-:W-:Y:S01]  /*18750*/  IMAD R208, R246.reuse, R212, R208 ;  /* 0x000000d4f6d07224 */ /* 0x040fe200078e02d0 */
[C---:B------:R-:W-:Y:S01]  /*18760*/  ISETP.GT.U32.AND P4, PT, R246.reuse, R205, PT ;  /* 0x000000cdf600720c */ /* 0x040fe20003f84070 */
[----:B------:R-:W-:Y:S01]  /*18770*/  @!P6 IMAD.MOV R203, RZ, RZ, -R203 ;  /* 0x000000ffffcbe224 */ /* 0x000fe200078e0acb */
[----:B------:R-:W-:Y:S01]  /*18780*/  ISETP.GT.U32.AND P6, PT, R246, R207, PT ;  /* 0x000000cff600720c */ /* 0x000fe20003fc4070 */
[----:B------:R-:W-:Y:S01]  /*18790*/  IMAD.HI.U32 R212, R230, R209, RZ ;  /* 0x000000d1e6d47227 */ /* 0x000fe200078e00ff */
[----:B------:R-:W-:-:S03]  /*187a0*/  IADD3 R217, R244, 0x1f5, RZ ;  /* 0x000001f5f4d97810 */ /* 0x000fc60007ffe0ff */
[----:B------:R-:W-:Y:S01]  /*187b0*/  @!P3 IMAD.IADD R204, R204, 0x1, -R246 ;  /* 0x00000001ccccb824 */ /* 0x000fe200078e0af6 */
[C---:B------:R-:W-:Y:S01]  /*187c0*/  ISETP.GT.U32.AND P3, PT, R246.reuse, R208, PT ;  /* 0x000000d0f600720c */ /* 0x040fe20003f64070 */
[----:B------:R-:W-:Y:S01]  /*187d0*/  IMAD.MOV R213, RZ, RZ, -R212 ;  /* 0x000000ffffd57224 */ /* 0x000fe200078e0ad4 */
[----:B------:R-:W-:Y:S01]  /*187e0*/  IABS R212, R217 ;  /* 0x000000d900d47213 */ /* 0x000fe20000000000 */
[----:B------:R-:W-:Y:S01]  /*187f0*/  @!P2 IMAD.MOV R202, RZ, RZ, -R202 ;  /* 0x000000ffffcaa224 */ /* 0x000fe200078e0aca */
[C---:B------:R-:W-:Y:S01]  /*18800*/  ISETP.GT.U32.AND P2, PT, R246.reuse, R206, PT ;  /* 0x000000cef600720c */ /* 0x040fe20003f44070 */
[----:B------:R-:W-:Y:S01]  /*18810*/  IMAD R209, R246, R213, R209 ;  /* 0x000000d5f6d17224 */ /* 0x000fe200078e02d1 */
[----:B------:R-:W-:Y:S01]  /*18820*/  @!P4 IADD3 R205, R205, -R246, RZ ;  /* 0x800000f6cdcdc210 */ /* 0x000fe20007ffe0ff */
[----:B------:R-:W-:-:S03]  /*18830*/  IMAD.HI.U32 R219, R230, R210, RZ ;  /* 0x000000d2e6db7227 */ /* 0x000fc600078e00ff */
[----:B------:R-:W-:Y:S01]  /*18840*/  ISETP.GT.U32.AND P4, PT, R246, R209, PT ;  /* 0x000000d1f600720c */ /* 0x000fe20003f84070 */
[----:B------:R-:W-:Y:S01]  /*18850*/  @!P6 IMAD.IADD R207, R207, 0x1, -R246 ;  /* 0x00000001cfcfe824 */ /* 0x000fe200078e0af6 */
[----:B------:R-:W-:Y:S01]  /*18860*/  ISETP.GE.AND P6, PT, R2, c[0x0][0x180], PT ;  /* 0x0000600002007a0c */ /* 0x000fe20003fc6270 */
[----:B------:R-:W-:Y:S02]  /*18870*/  IMAD.MOV R213, RZ, RZ, -R219 ;  /* 0x000000ffffd57224 */ /* 0x000fe400078e0adb */
[----:B------:R-:W-:-:S04]  /*18880*/  IMAD.HI.U32 R219, R230, R212, RZ ;  /* 0x000000d4e6db7227 */ /* 0x000fc800078e00ff */
[----:B------:R-:W-:Y:S01]  /*18890*/  @!P3 IMAD.IADD R208, R208, 0x1, -R246 ;  /* 0x00000001d0d0b824 */ /* 0x000fe200078e0af6 */
[----:B------:R-:W-:Y:S01]  /*188a0*/  ISETP.GT.U32.AND P3, PT, R246, R207, PT ;  /* 0x000000cff600720c */ /* 0x000fe20003f64070 */
[----:B------:R-:W-:Y:S01]  /*188b0*/  @!P0 IMAD.MOV R204, RZ, RZ, -R204 ;  /* 0x000000ffffcc8224 */ /* 0x000fe200078e0acc */
[----:B------:R-:W-:Y:S01]  /*188c0*/  IADD3 R220, -R219, RZ, RZ ;  /* 0x000000ffdbdc7210 */ /* 0x000fe20007ffe1ff */
[----:B------:R-:W-:Y:S01]  /*188d0*/  @!P2 IMAD.IADD R206, R206, 0x1, -R246 ;  /* 0x00000001cecea824 */ /* 0x000fe200078e0af6 */
[C---:B------:R-:W-:Y:S01]  /*188e0*/  ISETP.GT.U32.AND P0, PT, R246.reuse, R208, PT ;  /* 0x000000d0f600720c */ /* 0x040fe20003f04070 */
[----:B------:R-:W-:Y:S01]  /*188f0*/  IMAD R210, R246, R213, R210 ;  /* 0x000000d5f6d27224 */ /* 0x000fe200078e02d2 */
[----:B------:R-:W-:Y:S01]  /*18900*/  ISETP.GE.AND P2, PT, R211, RZ, PT ;  /* 0x000000ffd300720c */ /* 0x000fe20003f46270 */
[----:B------:R-:W-:Y:S01]  /*18910*/  @!P4 IMAD.IADD R209, R209, 0x1, -R246 ;  /* 0x00000001d1d1c824 */ /* 0x000fe200078e0af6 */
[----:B------:R-:W-:Y:S01]  /*18920*/  IADD3 R211, R244, 0x1f6, RZ ;  /* 0x000001f6f4d37810 */ /* 0x000fe20007ffe0ff */
[C---:B------:R-:W-:Y:S01]  /*18930*/  IMAD R212, R246.reuse, R220, R212 ;  /* 0x000000dcf6d47224 */ /* 0x040fe200078e02d4 */
[----:B------:R-:W-:Y:S01]  /*18940*/  ISETP.GT.U32.AND P4, PT, R246, R210, PT ;  /* 0x000000d2f600720c */ /* 0x000fe20003f84070 */
[----:B------:R-:W-:Y:S01]  /*18950*/  @!P5 IMAD.MOV R205, RZ, RZ, -R205 ;  /* 0x000000ffffcdd224 */ /* 0x000fe200078e0acd */
[----:B------:R-:W-:Y:S01]  /*18960*/  IABS R213, R211 ;  /* 0x000000d300d57213 */ /* 0x000fe20000000000 */
[----:B------:R-:W-:Y:S01]  /*18970*/  @!P3 IMAD.IADD R207, R207, 0x1, -R246 ;  /* 0x00000001cfcfb824 */ /* 0x000fe200078e0af6 */
[----:B------:R-:W-:Y:S01]  /*18980*/  SEL R219, R0, RZ, !P6 ;  /* 0x000000ff00db7207 */ /* 0x000fe20007000000 */
[----:B------:R-:W-:Y:S01]  /*18990*/  IMAD.MOV.U32 R2, RZ, RZ, R252 ;  /* 0x000000ffff027224 */ /* 0x000fe200078e00fc */
[----:B------:R-:W-:Y:S01]  /*189a0*/  ISETP.GT.U32.AND P3, PT, R246, R212, PT ;  /* 0x000000d4f600720c */ /* 0x000fe20003f64070 */
[----:B------:R-:W-:Y:S01]  /*189b0*/  @!P0 IMAD.IADD R208, R208, 0x1, -R246 ;  /* 0x00000001d0d08824 */ /* 0x000fe200078e0af6 */
[----:B------:R-:W-:Y:S01]  /*189c0*/  ISETP.NE.U32.AND P5, PT, R219, RZ, PT ;  /* 0x000000ffdb00720c */ /* 0x000fe20003fa5070 */
[----:B------:R-:W-:Y:S01]  /*189d0*/  IMAD.HI.U32 R219, R230, R213, RZ ;  /* 0x000000d5e6db7227 */ /* 0x000fe200078e00ff */
[----:B------:R-:W-:-:S02]  /*189e0*/  ISETP.GE.AND P0, PT, R218, RZ, PT ;  /* 0x000000ffda00720c */ /* 0x000fc40003f06270 */
[----:B------:R-:W-:Y:S01]  /*189f0*/  ISETP.GT.U32.AND P6, PT, R246, R209, PT ;  /* 0x000000d1f600720c */ /* 0x000fe20003fc4070 */
[----:B------:R-:W-:Y:S01]  /*18a00*/  IMAD.MOV R218, RZ, RZ, -R219 ;  /* 0x000000ffffda7224 */ /* 0x000fe200078e0adb */
[----:B------:R-:W-:Y:S01]  /*18a10*/  @!P4 IADD3 R210, R210, -R246, RZ ;  /* 0x800000f6d2d2c210 */ /* 0x000fe20007ffe0ff */
[----:B------:R-:W-:Y:S01]  /*18a20*/  @!P2 IMAD.MOV R206, RZ, RZ, -R206 ;  /* 0x000000ffffcea224 */ /* 0x000fe200078e0ace */
[----:B------:R-:W-:Y:S01]  /*18a30*/  ISETP.GE.AND P4, PT, R214, RZ, PT ;  /* 0x000000ffd600720c */ /* 0x000fe20003f86270 */
[C---:B------:R-:W-:Y:S01]  /*18a40*/  IMAD R213, R246.reuse, R218, R213 ;  /* 0x000000daf6d57224 */ /* 0x040fe200078e02d5 */
[----:B------:R-:W-:Y:S01]  /*18a50*/  ISETP.GT.U32.AND P2, PT, R246, R210, PT ;  /* 0x000000d2f600720c */ /* 0x000fe20003f44070 */
[--C-:B------:R-:W-:Y:S01]  /*18a60*/  @!P3 IMAD.IADD R212, R212, 0x1, -R246.reuse ;  /* 0x00000001d4d4b824 */ /* 0x100fe200078e0af6 */
[----:B------:R-:W-:Y:S01]  /*18a70*/  IADD3 R214, R244, 0x1f7, RZ ;  /* 0x000001f7f4d67810 */ /* 0x000fe20007ffe0ff */
[----:B------:R-:W-:Y:S01]  /*18a80*/  IMAD.MOV.U32 R252, RZ, RZ, R227 ;  /* 0x000000fffffc7224 */ /* 0x000fe200078e00e3 */
[----:B------:R-:W-:Y:S01]  /*18a90*/  ISETP.GT.U32.AND P3, PT, R246, R213, PT ;  /* 0x000000d5f600720c */ /* 0x000fe20003f64070 */
[----:B------:R-:W-:Y:S01]  /*18aa0*/  @!P0 IMAD.MOV R207, RZ, RZ, -R207 ;  /* 0x000000ffffcf8224 */ /* 0x000fe200078e0acf */
[----:B------:R-:W-:Y:S01]  /*18ab0*/  ISETP.GE.AND P0, PT, R216, RZ, PT ;  /* 0x000000ffd800720c */ /* 0x000fe20003f06270 */
[----:B------:R-:W-:Y:S01]  /*18ac0*/  @!P6 IMAD.IADD R209, R209, 0x1, -R246 ;  /* 0x00000001d1d1e824 */ /* 0x000fe200078e0af6 */
[----:B------:R-:W-:Y:S01]  /*18ad0*/  ISETP.GE.AND P6, PT, R215, RZ, PT ;  /* 0x000000ffd700720c */ /* 0x000fe20003fc6270 */
[----:B------:R-:W-:Y:S01]  /*18ae0*/  IMAD.MOV.U32 R6, RZ, RZ, R252 ;  /* 0x000000ffff067224 */ /* 0x000fe200078e00fc */
[----:B------:R-:W-:Y:S01]  /*18af0*/  IABS R215, R214 ;  /* 0x000000d600d77213 */ /* 0x000fe20000000000 */
[----:B------:R-:W-:Y:S01]  /*18b00*/  IMAD.MOV.U32 R252, RZ, RZ, R221 ;  /* 0x000000fffffc7224 */ /* 0x000fe200078e00dd */
[----:B------:R-:W-:Y:S01]  /*18b10*/  @!P4 IADD3 R208, -R208, RZ, RZ ;  /* 0x000000ffd0d0c210 */ /* 0x000fe20007ffe1ff */
[--C-:B------:R-:W-:Y:S01]  /*18b20*/  @!P2 IMAD.IADD R210, R210, 0x1, -R246.reuse ;  /* 0x00000001d2d2a824 */ /* 0x100fe200078e0af6 */
[----:B------:R-:W-:Y:S01]  /*18b30*/  ISETP.GT.U32.AND P4, PT, R246, R212, PT ;  /* 0x000000d4f600720c */ /* 0x000fe20003f84070 */
[----:B------:R-:W-:Y:S01]  /*18b40*/  IMAD.MOV.U32 R216, RZ, RZ, R215 ;  /* 0x000000ffffd87224 */ /* 0x000fe200078e00d7 */
[----:B------:R-:W-:Y:S01]  /*18b50*/  ISETP.GE.AND P2, PT, R217, RZ, PT ;  /* 0x000000ffd900720c */ /* 0x000fe20003f46270 */
[----:B------:R-:W-:Y:S01]  /*18b60*/  @!P3 IMAD.IADD R213, R213, 0x1, -R246 ;  /* 0x00000001d5d5b824 */ /* 0x000fe200078e0af6 */
[----:B------:R-:W-:Y:S01]  /*18b70*/  IADD3 R218, R244, 0x1fa, RZ ;  /* 0x000001faf4da7810 */ /* 0x000fe20007ffe0ff */
[----:B------:R-:W-:-:S03]  /*18b80*/  IMAD.HI.U32 R215, R230, R216, RZ ;  /* 0x000000d8e6d77227 */ /* 0x000fc600078e00ff */
[----:B------:R-:W-:Y:S01]  /*18b90*/  ISETP.GT.U32.AND P3, PT, R246, R213, PT ;  /* 0x000000d5f600720c */ /* 0x000fe20003f64070 */
[----:B------:R-:W-:Y:S01]  /*18ba0*/  @!P0 IMAD.MOV R210, RZ, RZ, -R210 ;  /* 0x000000ffffd28224 */ /* 0x000fe200078e0ad2 */
[----:B------:R-:W-:Y:S01]  /*18bb0*/  ISETP.GE.AND P0, PT, R214, RZ, PT ;  /* 0x000000ffd600720c */ /* 0x000fe20003f06270 */
[----:B------:R-:W-:Y:S01]  /*18bc0*/  IMAD.MOV R214, RZ, RZ, -R215 ;  /* 0x000000ffffd67224 */ /* 0x000fe200078e0ad7 */
[----:B------:R-:W-:Y:S01]  /*18bd0*/  IABS R227, R218 ;  /* 0x000000da00e37213 */ /* 0x000fe20000000000 */
[----:B------:R-:W-:Y:S02]  /*18be0*/  @!P4 IMAD.IADD R212, R212, 0x1, -R246 ;  /* 0x00000001d4d4c824 */ /* 0x000fe400078e0af6 */
[----:B------:R-:W-:Y:S01]  /*18bf0*/  IMAD R216, R246, R214, R216 ;  /* 0x000000d6f6d87224 */ /* 0x000fe200078e02d8 */
[----:B------:R-:W-:Y:S01]  /*18c00*/  IADD3 R214, R244, 0x1f9, RZ ;  /* 0x000001f9f4d67810 */ /* 0x000fe20007ffe0ff */
[----:B------:R-:W-:Y:S02]  /*18c10*/  @!P2 IMAD.MOV R212, RZ, RZ, -R212 ;  /* 0x000000ffffd4a224 */ /* 0x000fe400078e0ad4 */
[----:B------:R-:W-:Y:S01]  /*18c20*/  @!P6 IMAD.MOV R209, RZ, RZ, -R209 ;  /* 0x000000ffffd1e224 */ /* 0x000fe200078e0ad1 */
[----:B------:R-:W-:Y:S01]  /*18c30*/  ISETP.GT.U32.AND P2, PT, R246, R216, PT ;  /* 0x000000d8f600720c */ /* 0x000fe20003f44070 */
[----:B------:R-:W-:Y:S01]  /*18c40*/  @!P3 IMAD.IADD R213, R213, 0x1, -R246 ;  /* 0x00000001d5d5b824 */ /* 0x000fe200078e0af6 */
[----:B------:R-:W-:Y:S01]  /*18c50*/  ISETP.GE.AND P3, PT, R5, RZ, PT ;  /* 0x000000ff0500720c */ /* 0x000fe20003f66270 */
[----:B------:R-:W-:Y:S01]  /*18c60*/  IMAD.MOV.U32 R20, RZ, RZ, R243 ;  /* 0x000000ffff147224 */ /* 0x000fe200078e00f3 */
[----:B------:R-:W-:Y:S01]  /*18c70*/  ISETP.GE.AND P6, PT, R211, RZ, PT ;  /* 0x000000ffd300720c */ /* 0x000fe20003fc6270 */
[----:B------:R-:W-:Y:S01]  /*18c80*/  IMAD.MOV.U32 R26, RZ, RZ, R22 ;  /* 0x000000ffff1a7224 */ /* 0x000fe200078e0016 */
[----:B------:R-:W-:-:S02]  /*18c90*/  IABS R226, R214 ;  /* 0x000000d600e27213 */ /* 0x000fc40000000000 */
[----:B------:R-:W-:Y:S02]  /*18ca0*/  IADD3 R211, R244, 0x1f8, RZ ;  /* 0x000001f8f4d37810 */ /* 0x000fe40007ffe0ff */
[----:B------:R-:W-:Y:S01]  /*18cb0*/  MOV R5, R2 ;  /* 0x0000000200057202 */ /* 0x000fe20000000f00 */
[----:B------:R-:W-:Y:S01]  /*18cc0*/  IMAD.HI.U32 R217, R230, R226, RZ ;  /* 0x000000e2e6d97227 */ /* 0x000fe200078e00ff */
[----:B------:R-:W-:Y:S02]  /*18cd0*/  IABS R220, R211 ;  /* 0x000000d300dc7213 */ /* 0x000fe40000000000 */
[----:B------:R-:W-:Y:S01]  /*18ce0*/  ISETP.GE.AND P4, PT, R211, RZ, PT ;  /* 0x000000ffd300720c */ /* 0x000fe20003f86270 */
[----:B------:R-:W-:Y:S01]  /*18cf0*/  @!P2 IMAD.IADD R216, R216, 0x1, -R246 ;  /* 0x00000001d8d8a824 */ /* 0x000fe200078e0af6 */
[----:B------:R-:W-:Y:S01]  /*18d00*/  IADD3 R217, -R217, RZ, RZ ;  /* 0x000000ffd9d97210 */ /* 0x000fe20007ffe1ff */
[----:B------:R-:W-:Y:S01]  /*18d10*/  @!P3 IMAD.MOV R240, RZ, RZ, -R240 ;  /* 0x000000fffff0b224 */ /* 0x000fe200078e0af0 */
[----:B------:R-:W-:Y:S01]  /*18d20*/  MOV R211, c[0x0][0x188] ;  /* 0x0000620000d37a02 */ /* 0x000fe20000000f00 */
[----:B------:R-:W-:Y:S01]  /*18d30*/  IMAD.HI.U32 R215, R230, R220, RZ ;  /* 0x000000dce6d77227 */ /* 0x000fe200078e00ff */
[----:B------:R-:W-:-:S02]  /*18d40*/  ISETP.GT.U32.AND P3, PT, R246, R216, PT ;  /* 0x000000d8f600720c */ /* 0x000fc40003f64070 */
[----:B------:R-:W-:Y:S01]  /*18d50*/  ISETP.GE.AND P2, PT, R214, RZ, PT ;  /* 0x000000ffd600720c */ /* 0x000fe20003f46270 */
[----:B------:R-:W-:Y:S01]  /*18d60*/  IMAD.MOV R215, RZ, RZ, -R215 ;  /* 0x000000ffffd77224 */ /* 0x000fe200078e0ad7 */
[----:B------:R-:W-:Y:S01]  /*18d70*/  IADD3 R26, R26, 0x100000, RZ ;  /* 0x001000001a1a7810 */ /* 0x000fe20007ffe0ff */
[C---:B------:R-:W-:Y:S02]  /*18d80*/  IMAD R226, R246.reuse, R217, R226 ;  /* 0x000000d9f6e27224 */ /* 0x040fe400078e02e2 */
[C---:B------:R-:W-:Y:S02]  /*18d90*/  IMAD R220, R246.reuse, R215, R220 ;  /* 0x000000d7f6dc7224 */ /* 0x040fe400078e02dc */
[C---:B------:R-:W-:Y:S02]  /*18da0*/  IMAD R4, R211.reuse, 0x2, R249 ;  /* 0x00000002d3047824 */ /* 0x040fe400078e02f9 */
[----:B------:R-:W-:Y:S01]  /*18db0*/  @!P6 IMAD.MOV R213, RZ, RZ, -R213 ;  /* 0x000000ffffd5e224 */ /* 0x000fe200078e0ad5 */
[----:B------:R-:W-:Y:S01]  /*18dc0*/  ISETP.GT.U32.AND P6, PT, R246, R220, PT ;  /* 0x000000dcf600720c */ /* 0x000fe20003fc4070 */
[----:B------:R-:W-:Y:S01]  /*18dd0*/  @!P3 IMAD.IADD R216, R216, 0x1, -R246 ;  /* 0x00000001d8d8b824 */ /* 0x000fe200078e0af6 */
[----:B------:R-:W-:Y:S01]  /*18de0*/  ISETP.GT.U32.AND P3, PT, R246, R226, PT ;  /* 0x000000e2f600720c */ /* 0x000fe20003f64070 */
[----:B------:R-:W-:-:S02]  /*18df0*/  IMAD R7, R211, 0x2, R4 ;  /* 0x00000002d3077824 */ /* 0x000fc400078e0204 */
[----:B------:R-:W-:Y:S02]  /*18e00*/  IMAD.MOV.U32 R4, RZ, RZ, R250 ;  /* 0x000000ffff047224 */ /* 0x000fe400078e00fa */
[----:B------:R-:W-:Y:S02]  /*18e10*/  IMAD R7, R211, 0x2, R7 ;  /* 0x00000002d3077824 */ /* 0x000fe400078e0207 */
[----:B------:R-:W-:-:S04]  /*18e20*/  IMAD.HI.U32 R215, R230, R227, RZ ;  /* 0x000000e3e6d77227 */ /* 0x000fc800078e00ff */
[----:B------:R-:W-:Y:S01]  /*18e30*/  IMAD.MOV.U32 R250, RZ, RZ, R229 ;  /* 0x000000fffffa7224 */ /* 0x000fe200078e00e5 */
[----:B------:R-:W-:Y:S01]  /*18e40*/  IADD3 R229, R244, 0x1fc, RZ ;  /* 0x000001fcf4e57810 */ /* 0x000fe20007ffe0ff */
[----:B------:R-:W-:Y:S01]  /*18e50*/  IMAD.MOV R215, RZ, RZ, -R215 ;  /* 0x000000ffffd77224 */ /* 0x000fe200078e0ad7 */
[----:B------:R-:W-:Y:S01]  /*18e60*/  @!P6 IADD3 R220, R220, -R246, RZ ;  /* 0x800000f6dcdce210 */ /* 0x000fe20007ffe0ff */
[----:B------:R-:W-:Y:S01]  /*18e70*/  IMAD R7, R211, 0x2, R7 ;  /* 0x00000002d3077824 */ /* 0x000fe200078e0207 */
[----:B------:R-:W-:Y:S01]  /*18e80*/  IABS R234, R229 ;  /* 0x000000e500ea7213 */ /* 0x000fe20000000000 */
[----:B------:R-:W-:Y:S01]  /*18e90*/  @!P3 IMAD.IADD R226, R226, 0x1, -R246 ;  /* 0x00000001e2e2b824 */ /* 0x000fe200078e0af6 */
[C---:B------:R-:W-:Y:S01]  /*18ea0*/  ISETP.GT.U32.AND P6, PT, R246.reuse, R220, PT ;  /* 0x000000dcf600720c */ /* 0x040fe20003fc4070 */
[C---:B------:R-:W-:Y:S01]  /*18eb0*/  IMAD R227, R246.reuse, R215, R227 ;  /* 0x000000d7f6e37224 */ /* 0x040fe200078e02e3 */
[----:B------:R1:W-:Y:S01]  /*18ec0*/  STL [R1+0xe8], R7 ;  /* 0x0000e80701007387 */ /* 0x0003e20000100800 */
[----:B------:R-:W-:Y:S01]  /*18ed0*/  IMAD.MOV.U32 R2, RZ, RZ, R232 ;  /* 0x000000ffff027224 */ /* 0x000fe200078e00e8 */
[----:B------:R-:W-:Y:S01]  /*18ee0*/  ISETP.GT.U32.AND P3, PT, R246, R226, PT ;  /* 0x000000e2f600720c */ /* 0x000fe20003f64070 */
[----:B------:R-:W-:Y:S01]  /*18ef0*/  IMAD.HI.U32 R219, R230, R234, RZ ;  /* 0x000000eae6db7227 */ /* 0x000fe200078e00ff */
[----:B------:R-:W-:-:S02]  /*18f00*/  IABS R232, R223 ;  /* 0x000000df00e87213 */ /* 0x000fc40000000000 */
[----:B------:R-:W-:Y:S01]  /*18f10*/  MOV R8, R250 ;  /* 0x000000fa00087202 */ /* 0x000fe20000000f00 */
[----:B------:R-:W-:Y:S01]  /*18f20*/  @!P0 IMAD.MOV R216, RZ, RZ, -R216 ;  /* 0x000000ffffd88224 */ /* 0x000fe200078e0ad8 */
[----:B------:R-:W-:Y:S01]  /*18f30*/  ISETP.GT.U32.AND P0, PT, R246, R227, PT ;  /* 0x000000e3f600720c */ /* 0x000fe20003f04070 */
[----:B------:R-:W-:Y:S02]  /*18f40*/  IMAD.MOV R219, RZ, RZ, -R219 ;  /* 0x000000ffffdb7224 */ /* 0x000fe400078e0adb */
[----:B-1----:R-:W-:Y:S02]  /*18f50*/  IMAD R7, R211, 0x2, R7 ;  /* 0x00000002d3077824 */ /* 0x002fe400078e0207 */
[----:B------:R-:W-:-:S03]  /*18f60*/  IMAD.HI.U32 R221, R230, R232, RZ ;  /* 0x000000e8e6dd7227 */ /* 0x000fc600078e00ff */
[----:B------:R1:W-:Y:S01]  /*18f70*/  STL [R1+0x1fc], R7 ;  /* 0x0001fc0701007387 */ /* 0x0003e20000100800 */
[C---:B------:R-:W-:Y:S02]  /*18f80*/  IMAD R214, R211.reuse, 0x2, R7 ;  /* 0x00000002d3d67824 */ /* 0x040fe400078e0207 */
[----:B------:R-:W-:Y:S02]  /*18f90*/  IMAD R234, R246, R219, R234 ;  /* 0x000000dbf6ea7224 */ /* 0x000fe400078e02ea */
[C---:B------:R-:W-:Y:S02]  /*18fa0*/  IMAD R215, R211.reuse, 0x2, R214 ;  /* 0x00000002d3d77824 */ /* 0x040fe400078e02d6 */
[----:B------:R-:W-:Y:S02]  /*18fb0*/  IMAD.MOV R221, RZ, RZ, -R221 ;  /* 0x000000ffffdd7224 */ /* 0x000fe400078e0add */
[----:B------:R-:W-:Y:S01]  /*18fc0*/  @!P3 IMAD.IADD R226, R226, 0x1, -R246 ;  /* 0x00000001e2e2b824 */ /* 0x000fe200078e0af6 */
[----:B------:R-:W-:Y:S01]  /*18fd0*/  LEA R217, R211, R215, 0x1 ;  /* 0x000000d7d3d97211 */ /* 0x000fe200078e08ff */
[----:B------:R-:W-:Y:S01]  /*18fe0*/  IMAD.MOV.U32 R13, RZ, RZ, R2 ;  /* 0x000000ffff0d7224 */ /* 0x000fe200078e0002 */
[----:B------:R-:W-:Y:S01]  /*18ff0*/  ISETP.GT.U32.AND P3, PT, R246, R234, PT ;  /* 0x000000eaf600720c */ /* 0x000fe20003f64070 */
[----:B------:R-:W-:Y:S01]  /*19000*/  IMAD.MOV.U32 R2, RZ, RZ, R235 ;  /* 0x000000ffff027224 */ /* 0x000fe200078e00eb */
[----:B------:R-:W-:Y:S01]  /*19010*/  IADD3 R235, R244, 0x1fd, RZ ;  /* 0x000001fdf4eb7810 */ /* 0x000fe20007ffe0ff */
[----:B------:R-:W-:Y:S01]  /*19020*/  @!P6 IMAD.IADD R220, R220, 0x1, -R246 ;  /* 0x00000001dcdce824 */ /* 0x000fe200078e0af6 */
[----:B------:R-:W-:Y:S01]  /*19030*/  ISETP.GE.AND P6, PT, R218, RZ, PT ;  /* 0x000000ffda00720c */ /* 0x000fe20003fc6270 */
[----:B------:R-:W-:Y:S01]  /*19040*/  IMAD R232, R246, R221, R232 ;  /* 0x000000ddf6e87224 */ /* 0x000fe200078e02e8 */
[----:B------:R-:W-:Y:S01]  /*19050*/  IADD3 R244, R244, 0x105, RZ ;  /* 0x00000105f4f47810 */ /* 0x000fe20007ffe0ff */
[----:B------:R-:W-:Y:S01]  /*19060*/  @!P0 IMAD.IADD R227, R227, 0x1, -R246 ;  /* 0x00000001e3e38824 */ /* 0x000fe200078e0af6 */
[----:B------:R-:W-:Y:S01]  /*19070*/  MOV R18, R13 ;  /* 0x0000000d00127202 */ /* 0x000fe20000000f00 */
[----:B------:R-:W-:Y:S01]  /*19080*/  IMAD.MOV.U32 R11, RZ, RZ, R4 ;  /* 0x000000ffff0b7224 */ /* 0x000fe200078e0004 */
[----:B------:R2:W-:Y:S01]  /*19090*/  STL.64 [R1+0x19e8], R214 ;  /* 0x0019e8d601007387 */ /* 0x0005e20000100a00 */
[C---:B------:R-:W-:Y:S01]  /*190a0*/  IMAD R218, R211.reuse, 0x2, R217 ;  /* 0x00000002d3da7824 */ /* 0x040fe200078e02d9 */
[C---:B------:R-:W-:Y:S01]  /*190b0*/  ISETP.GT.U32.AND P0, PT, R246.reuse, R227, PT ;  /* 0x000000e3f600720c */ /* 0x040fe20003f04070 */
[----:B------:R-:W-:Y:S01]  /*190c0*/  IMAD.MOV.U32 R4, RZ, RZ, R238 ;  /* 0x000000ffff047224 */ /* 0x000fe200078e00ee */
[----:B------:R-:W-:Y:S01]  /*190d0*/  IABS R238, R235 ;  /* 0x000000eb00ee7213 */ /* 0x000fe20000000000 */
[----:B------:R-:W-:Y:S01]  /*190e0*/  @!P4 IMAD.MOV R220, RZ, RZ, -R220 ;  /* 0x000000ffffdcc224 */ /* 0x000fe200078e0adc */
[----:B------:R-:W-:Y:S01]  /*190f0*/  ISETP.GT.U32.AND P4, PT, R246, R232, PT ;  /* 0x000000e8f600720c */ /* 0x000fe20003f84070 */
[----:B------:R-:W-:Y:S01]  /*19100*/  IMAD.MOV.U32 R10, RZ, RZ, R5 ;  /* 0x000000ffff0a7224 */ /* 0x000fe200078e0005 */
[----:B------:R-:W-:Y:S01]  /*19110*/  LEA R219, R211, R218, 0x1 ;  /* 0x000000dad3db7211 */ /* 0x000fe200078e08ff */
[----:B------:R-:W-:Y:S01]  /*19120*/  IMAD.MOV.U32 R5, RZ, RZ, R239 ;  /* 0x000000ffff057224 */ /* 0x000fe200078e00ef */
[----:B------:R-:W-:Y:S01]  /*19130*/  IABS R239, R236 ;  /* 0x000000ec00ef7213 */ /* 0x000fe20000000000 */
[----:B------:R-:W-:-:S02]  /*19140*/  IMAD.MOV.U32 R250, RZ, RZ, R225 ;  /* 0x000000fffffa7224 */ /* 0x000fc400078e00e1 */
[----:B------:R-:W-:-:S04]  /*19150*/  IMAD.HI.U32 R225, R230, R238, RZ ;  /* 0x000000eee6e17227 */ /* 0x000fc800078e00ff */
[----:B------:R-:W-:-:S04]  /*19160*/  IMAD.HI.U32 R224, R230, R239, RZ ;  /* 0x000000efe6e07227 */ /* 0x000fc800078e00ff */
[----:B------:R-:W-:Y:S01]  /*19170*/  @!P3 IMAD.IADD R234, R234, 0x1, -R246 ;  /* 0x00000001eaeab824 */ /* 0x000fe200078e0af6 */
[----:B------:R-:W-:Y:S01]  /*19180*/  IADD3 R224, -R224, RZ, RZ ;  /* 0x000000ffe0e07210 */ /* 0x000fe20007ffe1ff */
[C---:B------:R-:W-:Y:S02]  /*19190*/  IMAD R221, R211.reuse, 0x2, R219 ;  /* 0x00000002d3dd7824 */ /* 0x040fe400078e02db */
[----:B------:R-:W-:Y:S01]  /*191a0*/  IMAD.MOV R225, RZ, RZ, -R225 ;  /* 0x000000ffffe17224 */ /* 0x000fe200078e0ae1 */
[----:B------:R-:W-:Y:S01]  /*191b0*/  ISETP.GT.U32.AND P3, PT, R246, R234, PT ;  /* 0x000000eaf600720c */ /* 0x000fe20003f64070 */
[----:B-1----:R-:W-:Y:S02]  /*191c0*/  IMAD.MOV.U32 R7, RZ, RZ, R251 ;  /* 0x000000ffff077224 */ /* 0x002fe400078e00fb */
[----:B------:R-:W-:Y:S02]  /*191d0*/  IMAD.MOV.U32 R251, RZ, RZ, R222 ;  /* 0x000000fffffb7224 */ /* 0x000fe400078e00de */
[----:B------:R-:W-:-:S02]  /*191e0*/  IMAD R222, R211, 0x2, R221 ;  /* 0x00000002d3de7824 */ /* 0x000fc400078e02dd */
[----:B------:R-:W-:Y:S02]  /*191f0*/  IMAD R238, R246, R225, R238 ;  /* 0x000000e1f6ee7224 */ /* 0x000fe400078e02ee */
[--C-:B------:R-:W-:Y:S02]  /*19200*/  @!P4 IMAD.IADD R232, R232, 0x1, -R246.reuse ;  /* 0x00000001e8e8c824 */ /* 0x100fe400078e0af6 */
[----:B------:R-:W-:Y:S01]  /*19210*/  @!P0 IMAD.IADD R227, R227, 0x1, -R246 ;  /* 0x00000001e3e38824 */ /* 0x000fe200078e0af6 */
[----:B------:R-:W-:Y:S01]  /*19220*/  ISETP.GE.AND P0, PT, R223, RZ, PT ;  /* 0x000000ffdf00720c */ /* 0x000fe20003f06270 */
[C---:B------:R-:W-:Y:S01]  /*19230*/  IMAD R223, R211.reuse, 0x2, R222 ;  /* 0x00000002d3df7824 */ /* 0x040fe200078e02de */
[C---:B------:R-:W-:Y:S01]  /*19240*/  ISETP.GT.U32.AND P4, PT, R246.reuse, R232, PT ;  /* 0x000000e8f600720c */ /* 0x040fe20003f84070 */
[C---:B------:R-:W-:Y:S02]  /*19250*/  IMAD R239, R246.reuse, R224, R239 ;  /* 0x000000e0f6ef7224 */ /* 0x040fe400078e02ef */
[----:B------:R-:W-:Y:S01]  /*19260*/  @!P2 IMAD.MOV R226, RZ, RZ, -R226 ;  /* 0x000000ffffe2a224 */ /* 0x000fe200078e0ae2 */
[----:B------:R-:W-:Y:S01]  /*19270*/  ISETP.GT.U32.AND P2, PT, R246, R238, PT ;  /* 0x000000eef600720c */ /* 0x000fe20003f44070 */
[----:B------:R-:W-:-:S02]  /*19280*/  IMAD R224, R211, 0x2, R223 ;  /* 0x00000002d3e07824 */ /* 0x000fc400078e02df */
[----:B------:R-:W-:Y:S02]  /*19290*/  IMAD.MOV.U32 R12, RZ, RZ, R10 ;  /* 0x000000ffff0c7224 */ /* 0x000fe400078e000a */
[----:B------:R-:W-:Y:S01]  /*192a0*/  IMAD.MOV.U32 R10, RZ, RZ, R248 ;  /* 0x000000ffff0a7224 */ /* 0x000fe200078e00f8 */
[----:B------:R-:W-:Y:S01]  /*192b0*/  IABS R248, R244 ;  /* 0x000000f400f87213 */ /* 0x000fe20000000000 */
[----:B------:R-:W-:Y:S01]  /*192c0*/  @!P6 IMAD.MOV R227, RZ, RZ, -R227 ;  /* 0x000000ffffe3e224 */ /* 0x000fe200078e0ae3 */
[----:B------:R-:W-:Y:S01]  /*192d0*/  ISETP.GT.U32.AND P6, PT, R246, R239, PT ;  /* 0x000000eff600720c */ /* 0x000fe20003fc4070 */
[----:B------:R-:W-:Y:S02]  /*192e0*/  IMAD R225, R211, 0x2, R224 ;  /* 0x00000002d3e17824 */ /* 0x000fe400078e02e0 */
[----:B------:R-:W-:Y:S02]  /*192f0*/  IMAD.MOV.U32 R13, RZ, RZ, R11 ;  /* 0x000000ffff0d7224 */ /* 0x000fe400078e000b */
[----:B------:R-:W-:Y:S01]  /*19300*/  @!P3 IMAD.IADD R234, R234, 0x1, -R246 ;  /* 0x00000001eaeab824 */ /* 0x000fe200078e0af6 */
[----:B------:R-:W-:Y:S01]  /*19310*/  ISETP.NE.AND P3, PT, RZ, c[0x0][0x178], PT ;  /* 0x00005e00ff007a0c */ /* 0x000fe20003f65270 */
[----:B------:R-:W-:-:S02]  /*19320*/  IMAD.MOV.U32 R11, RZ, RZ, R231 ;  /* 0x000000ffff0b7224 */ /* 0x000fc400078e00e7 */
[----:B------:R-:W-:-:S04]  /*19330*/  IMAD.HI.U32 R231, R230, R248, RZ ;  /* 0x000000f8e6e77227 */ /* 0x000fc800078e00ff */
[----:B------:R-:W-:Y:S02]  /*19340*/  IMAD R228, R211, 0x2, R225 ;  /* 0x00000002d3e47824 */ /* 0x000fe400078e02e1 */
[----:B------:R-:W-:Y:S02]  /*19350*/  IMAD.MOV.U32 R17, RZ, RZ, R251 ;  /* 0x000000ffff117224 */ /* 0x000fe400078e00fb */
[----:B------:R-:W-:Y:S02]  /*19360*/  IMAD.MOV.U32 R251, RZ, RZ, R233 ;  /* 0x000000fffffb7224 */ /* 0x000fe400078e00e9 */
[--C-:B------:R-:W-:Y:S01]  /*19370*/  @!P4 IMAD.IADD R232, R232, 0x1, -R246.reuse ;  /* 0x00000001e8e8c824 */ /* 0x100fe200078e0af6 */
[----:B------:R-:W-:Y:S01]  /*19380*/  ISETP.GE.AND P4, PT, R229, RZ, PT ;  /* 0x000000ffe500720c */ /* 0x000fe20003f86270 */
[--C-:B------:R-:W-:Y:S01]  /*19390*/  @!P2 IMAD.IADD R238, R238, 0x1, -R246.reuse ;  /* 0x00000001eeeea824 */ /* 0x100fe200078e0af6 */
[----:B------:R-:W-:Y:S01]  /*193a0*/  LEA R229, R211, R228, 0x1 ;  /* 0x000000e4d3e57211 */ /* 0x000fe200078e08ff */
[----:B------:R-:W-:Y:S01]  /*193b0*/  IMAD.MOV R233, RZ, RZ, -R231 ;  /* 0x000000ffffe97224 */ /* 0x000fe200078e0ae7 */
[----:B------:R-:W-:Y:S01]  /*193c0*/  @!P3 LOP3.LUT R240, RZ, c[0x0][0x178], RZ, 0x33, !PT ;  /* 0x00005e00fff0ba12 */ /* 0x000fe200078e33ff */
[----:B------:R-:W-:Y:S01]  /*193d0*/  @!P6 IMAD.IADD R239, R239, 0x1, -R246 ;  /* 0x00000001efefe824 */ /* 0x000fe200078e0af6 */
[C---:B------:R-:W-:Y:S01]  /*193e0*/  ISETP.GT.U32.AND P6, PT, R246.reuse, R238, PT ;  /* 0x000000eef600720c */ /* 0x040fe20003fc4070 */
[----:B------:R-:W-:Y:S01]  /*193f0*/  IMAD R248, R246, R233, R248 ;  /* 0x000000e9f6f87224 */ /* 0x000fe200078e02f8 */
[----:B------:R-:W-:Y:S01]  /*19400*/  @!P0 IADD3 R232, -R232, RZ, RZ ;  /* 0x000000ffe8e88210 */ /* 0x000fe20007ffe1ff */
[C---:B------:R-:W-:Y:S01]  /*19410*/  IMAD R230, R211.reuse, 0x2, R229 ;  /* 0x00000002d3e67824 */ /* 0x040fe200078e02e5 */
[----:B------:R-:W-:Y:S01]  /*19420*/  ISETP.GT.U32.AND P0, PT, R246, R239, PT ;  /* 0x000000eff600720c */ /* 0x000fe20003f04070 */
[----:B------:R-:W-:Y:S01]  /*19430*/  IMAD R243, R240, c[0x0][0x184], RZ ;  /* 0x00006100f0f37a24 */ /* 0x000fe200078e02ff */
[----:B------:R-:W-:Y:S01]  /*19440*/  ISETP.GT.U32.AND P3, PT, R246, R248, PT ;  /* 0x000000f8f600720c */ /* 0x000fe20003f64070 */
[----:B------:R-:W-:Y:S01]  /*19450*/  IMAD R231, R211, 0x2, R230 ;  /* 0x00000002d3e77824 */ /* 0x000fe200078e02e6 */
[----:B------:R-:W-:Y:S01]  /*19460*/  ISETP.GE.AND P2, PT, R19, c[0x0][0x180], PT ;  /* 0x0000600013007a0c */ /* 0x000fe20003f46270 */
[----:B------:R-:W-:Y:S01]  /*19470*/  @!P4 IMAD.MOV R234, RZ, RZ, -R234 ;  /* 0x000000ffffeac224 */ /* 0x000fe200078e0aea */
[----:B------:R-:W-:Y:S01]  /*19480*/  ISETP.GE.AND P4, PT, R235, RZ, PT ;  /* 0x000000ffeb00720c */ /* 0x000fe20003f86270 */
[----:B------:R-:W-:-:S02]  /*19490*/  IMAD R233, R211, 0x2, R231 ;  /* 0x00000002d3e97824 */ /* 0x000fc400078e02e7 */
[----:B------:R-:W-:Y:S01]  /*194a0*/  @!P6 IMAD.IADD R238, R238, 0x1, -R246 ;  /* 0x00000001eeeee824 */ /* 0x000fe200078e0af6 */
[----:B------:R-:W-:Y:S01]  /*194b0*/  ISETP.GE.AND P6, PT, R236, RZ, PT ;  /* 0x000000ffec00720c */ /* 0x000fe20003fc6270 */
[----:B------:R-:W-:Y:S01]  /*194c0*/  IMAD.MOV.U32 R19, RZ, RZ, R18 ;  /* 0x000000ffff137224 */ /* 0x000fe200078e0012 */
[----:B------:R-:W-:Y:S01]  /*194d0*/  MOV R18, R252 ;  /* 0x000000fc00127202 */ /* 0x000fe20000000f00 */
[C---:B------:R-:W-:Y:S02]  /*194e0*/  IMAD R235, R211.reuse, 0x2, R233 ;  /* 0x00000002d3eb7824 */ /* 0x040fe400078e02e9 */
[----:B------:R-:W-:Y:S01]  /*194f0*/  IMAD.MOV.U32 R252, RZ, RZ, R237 ;  /* 0x000000fffffc7224 */ /* 0x000fe200078e00ed */
[----:B------:R-:W-:Y:S01]  /*19500*/  SEL R237, R0, RZ, !P2 ;  /* 0x000000ff00ed7207 */ /* 0x000fe20005000000 */
[--C-:B------:R-:W-:Y:S02]  /*19510*/  @!P3 IMAD.IADD R248, R248, 0x1, -R246.reuse ;  /* 0x00000001f8f8b824 */ /* 0x100fe400078e0af6 */
[----:B------:R-:W-:Y:S01]  /*19520*/  IMAD R236, R211, 0x2, R235 ;  /* 0x00000002d3ec7824 */ /* 0x000fe200078e02eb */
[----:B------:R-:W-:Y:S01]  /*19530*/  ISETP.NE.U32.AND P2, PT, R237, RZ, PT ;  /* 0x000000ffed00720c */ /* 0x000fe20003f45070 */
[----:B------:R-:W-:Y:S01]  /*19540*/  @!P0 IMAD.IADD R239, R239, 0x1, -R246 ;  /* 0x00000001efef8824 */ /* 0x000fe200078e0af6 */
[----:B------:R-:W-:Y:S01]  /*19550*/  ISETP.GE.AND P0, PT, R21, c[0x0][0x180], PT ;  /* 0x0000600015007a0c */ /* 0x000fe20003f06270 */
[C---:B------:R-:W-:Y:S01]  /*19560*/  IMAD R237, R211.reuse, 0x2, R236 ;  /* 0x00000002d3ed7824 */ /* 0x040fe200078e02ec */
[----:B------:R-:W-:Y:S01]  /*19570*/  MOV R21, R19 ;  /* 0x0000001300157202 */ /* 0x000fe20000000f00 */
[----:B------:R-:W-:Y:S01]  /*19580*/  IMAD.MOV.U32 R19, RZ, RZ, R241 ;  /* 0x000000ffff137224 */ /* 0x000fe200078e00f1 */
[----:B------:R-:W-:Y:S01]  /*19590*/  ISETP.GT.U32.AND P3, PT, R246, R248, PT ;  /* 0x000000f8f600720c */ /* 0x000fe20003f64070 */
[----:B------:R-:W-:Y:S01]  /*195a0*/  IMAD R240, R211, 0x2, R237 ;  /* 0x00000002d3f07824 */ /* 0x000fe200078e02ed */
[----:B------:R-:W-:Y:S01]  /*195b0*/  @!P6 IADD3 R239, -R239, RZ, RZ ;  /* 0x000000ffefefe210 */ /* 0x000fe20007ffe1ff */
[----:B------:R-:W-:Y:S01]  /*195c0*/  @!P4 IMAD.MOV R238, RZ, RZ, -R238 ;  /* 0x000000ffffeec224 */ /* 0x000fe200078e0aee */
[----:B------:R-:W-:Y:S01]  /*195d0*/  ISETP.GE.AND P4, PT, R23, c[0x0][0x180], PT ;  /* 0x0000600017007a0c */ /* 0x000fe20003f86270 */
[----:B------:R-:W-:Y:S01]  /*195e0*/  IMAD.MOV.U32 R24, RZ, RZ, R21 ;  /* 0x000000ffff187224 */ /* 0x000fe200078e0015 */
[----:B------:R-:W-:Y:S01]  /*195f0*/  LEA R241, P6, R243, c[0x0][0x160], 0x2 ;  /* 0x00005800f3f17a11 */ /* 0x000fe200078c10ff */
[----:B------:R-:W-:-:S02]  /*19600*/  IMAD.MOV.U32 R21, RZ, RZ, R18 ;  /* 0x000000ffff157224 */ /* 0x000fc400078e0012 */
[----:B------:R-:W-:Y:S01]  /*19610*/  IMAD.MOV.U32 R23, RZ, RZ, R20 ;  /* 0x000000ffff177224 */ /* 0x000fe200078e0014 */
[----:B------:R-:W-:Y:S01]  /*19620*/  LEA.HI.X.SX32 R243, R243, c[0x0][0x164], 0x2, P6 ;  /* 0x00005900f3f37a11 */ /* 0x000fe200030f16ff */
[----:B------:R-:W-:Y:S01]  /*19630*/  IMAD.MOV.U32 R18, RZ, RZ, R15 ;  /* 0x000000ffff127224 */ /* 0x000fe200078e000f */
[----:B------:R-:W-:Y:S01]  /*19640*/  ISETP.GE.AND P6, PT, R244, RZ, PT ;  /* 0x000000fff400720c */ /* 0x000fe20003fc6270 */
[----:B------:R-:W-:Y:S01]  /*19650*/  IMAD.MOV.U32 R22, RZ, RZ, R19 ;  /* 0x000000ffff167224 */ /* 0x000fe200078e0013 */
[----:B------:R-:W-:Y:S01]  /*19660*/  MOV R19, R16 ;  /* 0x0000001000137202 */ /* 0x000fe20000000f00 */
[----:B------:R-:W-:Y:S02]  /*19670*/  IMAD.MOV.U32 R20, RZ, RZ, R17 ;  /* 0x000000ffff147224 */ /* 0x000fe400078e0011 */
[----:B------:R-:W-:Y:S01]  /*19680*/  IMAD.MOV.U32 R15, RZ, RZ, R242 ;  /* 0x000000ffff0f7224 */ /* 0x000fe200078e00f2 */
[----:B------:R-:W-:Y:S01]  /*19690*/  MOV R27, R19 ;  /* 0x00000013001b7202 */ /* 0x000fe20000000f00 */
[----:B------:R-:W-:Y:S01]  /*196a0*/  IMAD.MOV.U32 R17, RZ, RZ, R247 ;  /* 0x000000ffff117224 */ /* 0x000fe200078e00f7 */
[----:B------:R-:W-:Y:S01]  /*196b0*/  SEL R247, R0, RZ, !P4 ;  /* 0x000000ff00f77207 */ /* 0x000fe20006000000 */
[----:B------:R-:W-:-:S02]  /*196c0*/  IMAD R242, R211, 0x2, R240 ;  /* 0x00000002d3f27824 */ /* 0x000fc400078e02f0 */
[----:B------:R-:W-:Y:S01]  /*196d0*/  IMAD.MOV.U32 R16, RZ, RZ, R245 ;  /* 0x000000ffff107224 */ /* 0x000fe200078e00f5 */
[----:B------:R-:W-:Y:S01]  /*196e0*/  SEL R245, R0, RZ, !P0 ;  /* 0x000000ff00f57207 */ /* 0x000fe20004000000 */
[----:B------:R-:W-:Y:S01]  /*196f0*/  IMAD R244, R211, 0x2, R242 ;  /* 0x00000002d3f47824 */ /* 0x000fe200078e02f2 */
[----:B--2---:R-:W-:Y:S01]  /*19700*/  LEA R214, P0, R249, R241, 0x2 ;  /* 0x000000f1f9d67211 */ /* 0x004fe200078010ff */
[----:B------:R-:W-:Y:S01]  /*19710*/  @!P3 IMAD.IADD R248, R248, 0x1, -R246 ;  /* 0x00000001f8f8b824 */ /* 0x000fe200078e0af6 */
[----:B------:R-:W-:Y:S01]  /*19720*/  ISETP.NE.U32.AND P4, PT, R247, RZ, PT ;  /* 0x000000fff700720c */ /* 0x000fe20003f85070 */
[----:B------:R-:W-:Y:S01]  /*19730*/  IMAD.MOV.U32 R28, RZ, RZ, R20 ;  /* 0x000000ffff1c7224 */ /* 0x000fe200078e0014 */
[----:B------:R-:W-:Y:S01]  /*19740*/  ISETP.NE.AND P3, PT, RZ, c[0x0][0x17c], PT ;  /* 0x00005f00ff007a0c */ /* 0x000fe20003f65270 */
[----:B------:R-:W-:Y:S01]  /*19750*/  IMAD.MOV.U32 R19, RZ, RZ, R11 ;  /* 0x000000ffff137224 */ /* 0x000fe200078e000b */
[----:B------:R-:W-:Y:S01]  /*19760*/  LOP3.LUT R247, RZ, c[0x0][0x17c], RZ, 0x33, !PT ;  /* 0x00005f00fff77a12 */ /* 0x000fe200078e33ff */
[----:B------:R-:W-:Y:S01]  /*19770*/  IMAD.MOV.U32 R11, RZ, RZ, R3 ;  /* 0x000000ffff0b7224 */ /* 0x000fe200078e0003 */
[----:B------:R-:W-:Y:S01]  /*19780*/  LEA.HI.X.SX32 R215, R249, R243, 0x2, P0 ;  /* 0x000000f3f9d77211 */ /* 0x000fe200000f16ff */
[----:B------:R-:W-:Y:S01]  /*19790*/  ULDC.64 UR12, c[0x0][0x118] ;  /* 0x00004600000c7ab9 */ /* 0x000fe20000000a00 */
[----:B------:R-:W-:Y:S01]  /*197a0*/  ISETP.NE.U32.AND P0, PT, R245, RZ, PT ;  /* 0x000000fff500720c */ /* 0x000fe20003f05070 */
[----:B------:R-:W-:Y:S01]  /*197b0*/  @!P6 IMAD.MOV R248, RZ, RZ, -R248 ;  /* 0x000000fffff8e224 */ /* 0x000fe200078e0af8 */
[----:B------:R-:W-:Y:S01]  /*197c0*/  LEA R245, R211, R244, 0x1 ;  /* 0x000000f4d3f57211 */ /* 0x000fe200078e08ff */
[----:B------:R-:W-:Y:S01]  /*197d0*/  STL.64 [R1+0xe40], R214 ;  /* 0x000e40d601007387 */ /* 0x000fe20000100a00 */
[----:B------:R-:W-:-:S02]  /*197e0*/  SEL R25, R247, R25, !P3 ;  /* 0x00000019f7197207 */ /* 0x000fc40005800000 */
[----:B------:R-:W-:Y:S01]  /*197f0*/  SEL R24, R247, R24, !P3 ;  /* 0x00000018f7187207 */ /* 0x000fe20005800000 */
[----:B------:R-:W-:Y:S01]  /*19800*/  IMAD R246, R211, 0x2, R245 ;  /* 0x00000002d3f67824 */ /* 0x000fe200078e02f5 */
[C---:B------:R-:W-:Y:S01]  /*19810*/  SEL R23, R247.reuse, R23, !P3 ;  /* 0x00000017f7177207 */ /* 0x040fe20005800000 */
[----:B------:R1:W-:Y:S01]  /*19820*/  STL [R1+0x800], R26 ;  /* 0x0008001a01007387 */ /* 0x0003e20000100800 */
[----:B------:R-:W-:Y:S01]  /*19830*/  SEL R22, R247, R22, !P3 ;  /* 0x00000016f7167207 */ /* 0x000fe20005800000 */
[----:B------:R-:W-:Y:S01]  /*19840*/  IMAD R249, R211, 0x2, R246 ;  /* 0x00000002d3f97824 */ /* 0x000fe200078e02f6 */
[----:B------:R-:W-:Y:S01]  /*19850*/  MOV R20, R12 ;  /* 0x0000000c00147202 */ /* 0x000fe20000000f00 */
[----:B------:R2:W-:Y:S01]  /*19860*/  STL [R1+0x7fc], R25 ;  /* 0x0007fc1901007387 */ /* 0x0005e20000100800 */
[----:B------:R-:W-:Y:S02]  /*19870*/  IMAD.MOV.U32 R211, RZ, RZ, R21 ;  /* 0x000000ffffd37224 */ /* 0x000fe400078e0015 */
[----:B------:R-:W-:Y:S01]  /*19880*/  IMAD.MOV.U32 R21, RZ, RZ, R13 ;  /* 0x000000ffff157224 */ /* 0x000fe200078e000d */
[----:B------:R3:W-:Y:S01]  /*19890*/  STL [R1+0x7f8], R24 ;  /* 0x0007f81801007387 */ /* 0x0007e20000100800 */
[----:B------:R-:W-:Y:S01]  /*198a0*/  MOV R13, R5 ;  /* 0x00000005000d7202 */ /* 0x000fe20000000f00 */
[----:B------:R-:W-:-:S02]  /*198b0*/  IMAD.MOV.U32 R12, RZ, RZ, R4 ;  /* 0x000000ffff0c7224 */ /* 0x000fc400078e0004 */
[----:B------:R-:W-:Y:S01]  /*198c0*/  STL [R1+0x7f4], R23 ;  /* 0x0007f41701007387 */ /* 0x000fe20000100800 */
[----:B-1----:R-:W-:Y:S02]  /*198d0*/  IMAD.MOV.U32 R26, RZ, RZ, R18 ;  /* 0x000000ffff1a7224 */ /* 0x002fe400078e0012 */
[----:B------:R-:W-:Y:S01]  /*198e0*/  IMAD.MOV.U32 R18, RZ, RZ, R10 ;  /* 0x000000ffff127224 */ /* 0x000fe200078e000a */
[----:B------:R1:W-:Y:S01]  /*198f0*/  STL [R1+0x7f0], R22 ;  /* 0x0007f01601007387 */ /* 0x0003e20000100800 */
[----:B--2---:R-:W-:Y:S02]  /*19900*/  IMAD.MOV.U32 R25, RZ, RZ, R17 ;  /* 0x000000ffff197224 */ /* 0x004fe400078e0011 */
[----:B------:R-:W-:Y:S02]  /*19910*/  IMAD.MOV.U32 R10, RZ, RZ, R2 ;  /* 0x000000ffff0a7224 */ /* 0x000fe400078e0002 */
[----:B------:R-:W-:Y:S02]  /*19920*/  IMAD.MOV.U32 R17, RZ, RZ, R9 ;  /* 0x000000ffff117224 */ /* 0x000fe400078e0009 */
[----:B---3--:R-:W-:-:S02]  /*19930*/  IMAD.MOV.U32 R24, RZ, RZ, R16 ;  /* 0x000000ffff187224 */ /* 0x008fc400078e0010 */
[----:B------:R-:W-:Y:S02]  /*19940*/  IMAD.MOV.U32 R9, RZ, RZ, R250 ;  /* 0x000000ffff097224 */ /* 0x000fe400078e00fa */
[----:B-1----:R-:W-:Y:S02]  /*19950*/  IMAD.MOV.U32 R22, RZ, RZ, R14 ;  /* 0x000000ffff167224 */ /* 0x002fe400078e000e */
[----:B------:R-:W-:Y:S02]  /*19960*/  IMAD.MOV.U32 R14, RZ, RZ, R6 ;  /* 0x000000ffff0e7224 */ /* 0x000fe400078e0006 */
[----:B------:R-:W2:Y:S01]  /*19970*/  LDL.LU R6, [R1+0x300] ;  /* 0x0003000001067983 */ /* 0x000ea20000300800 */
[----:B------:R-:W-:Y:S02]  /*19980*/  IMAD.MOV.U32 R16, RZ, RZ, R8 ;  /* 0x000000ffff107224 */ /* 0x000fe400078e0008 */
[----:B------:R-:W-:Y:S01]  /*19990*/  IMAD.MOV.U32 R23, RZ, RZ, R15 ;  /* 0x000000ffff177224 */ /* 0x000fe200078e000f */
[----:B------:R-:W3:Y:S01]  /*199a0*/  LDL.LU R5, [R1+0x2fc] ;  /* 0x0002fc0001057983 */ /* 0x000ee20000300800 */
[----:B------:R-:W-:-:S02]  /*199b0*/  IMAD.MOV.U32 R8, RZ, RZ, R251 ;  /* 0x000000ffff087224 */ /* 0x000fc400078e00fb */
[----:B------:R-:W-:Y:S01]  /*199c0*/  IMAD.MOV.U32 R15, RZ, RZ, R7 ;  /* 0x000000ffff0f7224 */ /* 0x000fe200078e0007 */
[----:B------:R-:W4:Y:S01]  /*199d0*/  LDL.LU R4, [R1+0x2f8] ;  /* 0x0002f80001047983 */ /* 0x000f220000300800 */
[----:B------:R-:W-:-:S03]  /*199e0*/  IMAD.MOV.U32 R7, RZ, RZ, R252 ;  /* 0x000000ffff077224 */ /* 0x000fc600078e00fc */
[----:B------:R-:W4:Y:S04]  /*199f0*/  LDL.LU R3, [R1+0x2f4] ;  /* 0x0002f40001037983 */ /* 0x000f280000300800 */
[----:B------:R-:W4:Y:S04]  /*19a00*/  LDL.LU R2, [R1+0x2f0] ;  /* 0x0002f00001027983 */ /* 0x000f280000300800 */
[----:B------:R-:W4:Y:S04]  /*19a10*/  LDL.LU R250, [R1+0x2ec] ;  /* 0x0002ec0001fa7983 */ /* 0x000f280000300800 */
[----:B------:R-:W4:Y:S04]  /*19a20*/  LDL.LU R251, [R1+0x2e8] ;  /* 0x0002e80001fb7983 */ /* 0x000f280000300800 */
[----:B------:R-:W4:Y:S01]  /*19a30*/  LDL.LU R252, [R1+0x2e4] ;  /* 0x0002e40001fc7983 */ /* 0x000f220000300800 */
[----:B------:R-:W-:-:S02]  /*19a40*/  SEL R211, R247, R211, !P3 ;  /* 0x000000d3f7d37207 */ /* 0x000fc40005800000 */
[C---:B------:R-:W-:Y:S02]  /*19a50*/  SEL R28, R247.reuse, R28, !P3 ;  /* 0x0000001cf71c7207 */ /* 0x040fe40005800000 */
[C---:B------:R-:W-:Y:S02]  /*19a60*/  SEL R27, R247.reuse, R27, !P3 ;  /* 0x0000001bf71b7207 */ /* 0x040fe40005800000 */
[C---:B------:R-:W-:Y:S01]  /*19a70*/  SEL R26, R247.reuse, R26, !P3 ;  /* 0x0000001af71a7207 */ /* 0x040fe20005800000 */
[----:B------:R-:W-:Y:S01]  /*19a80*/  STL [R1+0x7ec], R211 ;  /* 0x0007ecd301007387 */ /* 0x000fe20000100800 */
[C---:B------:R-:W-:Y:S02]  /*19a90*/  SEL R25, R247.reuse, R25, !P3 ;  /* 0x00000019f7197207 */ /* 0x040fe40005800000 */
[C---:B------:R-:W-:Y:S01]  /*19aa0*/  SEL R24, R247.reuse, R24, !P3 ;  /* 0x00000018f7187207 */ /* 0x040fe20005800000 */
[----:B------:R-:W-:Y:S01]  /*19ab0*/  STL [R1+0x7e8], R28 ;  /* 0x0007e81c01007387 */ /* 0x000fe20000100800 */
[----:B------:R-:W-:-:S02]  /*19ac0*/  SEL R23, R247, R23, !P3 ;  /* 0x00000017f7177207 */ /* 0x000fc40005800000 */
[C---:B------:R-:W-:Y:S01]  /*19ad0*/  SEL R22, R247.reuse, R22, !P3 ;  /* 0x00000016f7167207 */ /* 0x040fe20005800000 */
[----:B------:R-:W-:Y:S01]  /*19ae0*/  STL [R1+0x7e4], R27 ;  /* 0x0007e41b01007387 */ /* 0x000fe20000100800 */
[C---:B------:R-:W-:Y:S02]  /*19af0*/  SEL R21, R247.reuse, R21, !P3 ;  /* 0x00000015f7157207 */ /* 0x040fe40005800000 */
[C---:B------:R-:W-:Y:S01]  /*19b00*/  SEL R20, R247.reuse, R20, !P3 ;  /* 0x00000014f7147207 */ /* 0x040fe20005800000 */
[----:B------:R-:W-:Y:S01]  /*19b10*/  STL [R1+0x7e0], R26 ;  /* 0x0007e01a01007387 */ /* 0x000fe20000100800 */
[----:B------:R-:W-:-:S03]  /*19b20*/  SEL R19, R247, R19, !P3 ;  /* 0x00000013f7137207 */ /* 0x000fc60005800000 */
        /* <DEDUP_REMOVED lines=24> */
[----:B------:R-:W-:Y:S04]  /*19cb0*/  STL [R1+0x7ac], R13 ;  /* 0x0007ac0d01007387 */ /* 0x000fe80000100800 */
[----:B------:R-:W-:Y:S04]  /*19cc0*/  STL [R1+0x7a8], R12 ;  /* 0x0007a80c01007387 */ /* 0x000fe80000100800 */
[----:B------:R-:W-:Y:S04]  /*19cd0*/  STL [R1+0x7a4], R11 ;  /* 0x0007a40b01007387 */ /* 0x000fe80000100800 */
[----:B------:R-:W-:Y:S04]  /*19ce0*/  STL [R1+0x7a0], R10 ;  /* 0x0007a00a01007387 */ /* 0x000fe80000100800 */
[----:B------:R-:W-:Y:S04]  /*19cf0*/  STL [R1+0x79c], R9 ;  /* 0x00079c0901007387 */ /* 0x000fe80000100800 */
[----:B------:R-:W-:Y:S04]  /*19d00*/  STL [R1+0x798], R8 ;  /* 0x0007980801007387 */ /* 0x000fe80000100800 */
[----:B------:R-:W-:Y:S01]  /*19d10*/  STL [R1+0x794], R7 ;  /* 0x0007940701007387 */ /* 0x000fe20000100800 */
[----:B--2---:R-:W-:-:S02]  /*19d20*/  SEL R6, R247, R6, !P3 ;  /* 0x00000006f7067207 */ /* 0x004fc40005800000 */
[----:B---3--:R-:W-:-:S03]  /*19d30*/  SEL R5, R247, R5, !P3 ;  /* 0x00000005f7057207 */ /* 0x008fc60005800000 */
[----:B------:R-:W-:Y:S01]  /*19d40*/  STL [R1+0x790], R6 ;  /* 0x0007900601007387 */ /* 0x000fe20000100800 */
[----:B----4-:R-:W-:-:S03]  /*19d50*/  SEL R4, R247, R4, !P3 ;  /* 0x00000004f7047207 */ /* 0x010fc60005800000 */
[----:B------:R-:W-:Y:S01]  /*19d60*/  STL [R1+0x78c], R5 ;  /* 0x00078c0501007387 */ /* 0x000fe20000100800 */
[----:B------:R-:W-:-:S03]  /*19d70*/  SEL R3, R247, R3, !P3 ;  /* 0x00000003f7037207 */ /* 0x000fc60005800000 */
[----:B------:R1:W-:Y:S01]  /*19d80*/  STL [R1+0x788], R4 ;  /* 0x0007880401007387 */ /* 0x0003e20000100800 */
[----:B------:R-:W-:-:S03]  /*19d90*/  SEL R2, R247, R2, !P3 ;  /* 0x00000002f7027207 */ /* 0x000fc60005800000 */
[----:B------:R2:W-:Y:S01]  /*19da0*/  STL [R1+0x784], R3 ;  /* 0x0007840301007387 */ /* 0x0005e20000100800 */
[----:B-1----:R-:W-:-:S03]  /*19db0*/  SEL R4, R247, R250, !P3 ;  /* 0x000000faf7047207 */ /* 0x002fc60005800000 */
[----:B------:R1:W-:Y:S01]  /*19dc0*/  STL [R1+0x780], R2 ;  /* 0x0007800201007387 */ /* 0x0003e20000100800 */
[----:B--2---:R-:W-:-:S03]  /*19dd0*/  SEL R3, R247, R251, !P3 ;  /* 0x000000fbf7037207 */ /* 0x004fc60005800000 */
[----:B------:R2:W-:Y:S04]  /*19de0*/  STL [R1+0x77c], R4 ;  /* 0x00077c0401007387 */ /* 0x0005e80000100800 */
[----:B------:R-:W3:Y:S01]  /*19df0*/  LDL.LU R211, [R1+0x2e0] ;  /* 0x0002e00001d37983 */ /* 0x000ee20000300800 */
[----:B-1----:R-:W-:-:S03]  /*19e00*/  SEL R2, R247, R252, !P3 ;  /* 0x000000fcf7027207 */ /* 0x002fc60005800000 */
[----:B------:R1:W-:Y:S04]  /*19e10*/  STL [R1+0x778], R3 ;  /* 0x0007780301007387 */ /* 0x0003e80000100800 */
[----:B------:R-:W4:Y:S04]  /*19e20*/  LDL.LU R28, [R1+0x2dc] ;  /* 0x0002dc00011c7983 */ /* 0x000f280000300800 */
[----:B------:R1:W-:Y:S04]  /*19e30*/  STL [R1+0x774], R2 ;  /* 0x0007740201007387 */ /* 0x0003e80000100800 */
[----:B------:R-:W4:Y:S04]  /*19e40*/  LDL.LU R27, [R1+0x2d8] ;  /* 0x0002d800011b7983 */ /* 0x000f280000300800 */
        /* <DEDUP_REMOVED lines=22> */
[----:B--2---:R-:W2:Y:S04]  /*19fb0*/  LDL.LU R4, [R1+0x27c] ;  /* 0x00027c0001047983 */ /* 0x004ea80000300800 */
[----:B-1----:R-:W2:Y:S04]  /*19fc0*/  LDL.LU R3, [R1+0x278] ;  /* 0x0002780001037983 */ /* 0x002ea80000300800 */
[----:B------:R-:W2:Y:S04]  /*19fd0*/  LDL.LU R2, [R1+0x274] ;  /* 0x0002740001027983 */ /* 0x000ea80000300800 */
[----:B------:R-:W2:Y:S04]  /*19fe0*/  LDL.LU R250, [R1+0x270] ;  /* 0x0002700001fa7983 */ /* 0x000ea80000300800 */
[----:B------:R-:W2:Y:S04]  /*19ff0*/  LDL.LU R251, [R1+0x26c] ;  /* 0x00026c0001fb7983 */ /* 0x000ea80000300800 */
[----:B------:R-:W2:Y:S01]  /*1a000*/  LDL.LU R252, [R1+0x268] ;  /* 0x0002680001fc7983 */ /* 0x000ea20000300800 */
[----:B---3--:R-:W-:-:S02]  /*1a010*/  SEL R211, R247, R211, !P3 ;  /* 0x000000d3f7d37207 */ /* 0x008fc40005800000 */
[----:B----4-:R-:W-:-:S03]  /*1a020*/  SEL R28, R247, R28, !P3 ;  /* 0x0000001cf71c7207 */ /* 0x010fc60005800000 */
        /* <DEDUP_REMOVED lines=47> */
[----:B--2---:R-:W-:-:S03]  /*1a320*/  SEL R4, R247, R4, !P3 ;  /* 0x00000004f7047207 */ /* 0x004fc60005800000 */
        /* <DEDUP_REMOVED lines=227> */
[----:B------:R-:W2:Y:S04]  /*1b160*/  LDL.LU R252, [R1+0x4] ;  /* 0x0000040001fc7983 */ /* 0x000ea80000300800 */
[----:B------:R-:W2:Y:S01]  /*1b170*/  LDL.LU R211, [R1] ;  /* 0x0000000001d37983 */ /* 0x000ea20000300800 */
[----:B---3--:R-:W-:-:S05]  /*1b180*/  SEL R28, R247, R28, !P3 ;  /* 0x0000001cf71c7207 */ /* 0x008fca0005800000 */
[----:B------:R1:W-:Y:S01]  /*1b190*/  STL [R1+0x5fc], R28 ;  /* 0x0005fc1c01007387 */ /* 0x0003e20000100800 */
[----:B----4-:R-:W-:-:S03]  /*1b1a0*/  SEL R27, R247, R27, !P3 ;  /* 0x0000001bf71b7207 */ /* 0x010fc60005800000 */
[----:B-1----:R-:W3:Y:S01]  /*1b1b0*/  LDL.LU R28, [R1+0x1a64] ;  /* 0x001a6400011c7983 */ /* 0x002ee20000300800 */
[----:B------:R-:W-:-:S03]  /*1b1c0*/  SEL R26, R247, R26, !P3 ;  /* 0x0000001af71a7207 */ /* 0x000fc60005800000 */
[----:B------:R1:W-:Y:S01]  /*1b1d0*/  STL [R1+0x5f8], R27 ;  /* 0x0005f81b01007387 */ /* 0x0003e20000100800 */
[C---:B------:R-:W-:Y:S02]  /*1b1e0*/  SEL R25, R247.reuse, R25, !P3 ;  /* 0x00000019f7197207 */ /* 0x040fe40005800000 */
[C---:B------:R-:W-:Y:S01]  /*1b1f0*/  SEL R24, R247.reuse, R24, !P3 ;  /* 0x00000018f7187207 */ /* 0x040fe20005800000 */
[----:B-1----:R-:W4:Y:S01]  /*1b200*/  LDL.LU R27, [R1+0x1a60] ;  /* 0x001a6000011b7983 */ /* 0x002f220000300800 */
[----:B------:R-:W-:-:S03]  /*1b210*/  SEL R23, R247, R23, !P3 ;  /* 0x00000017f7177207 */ /* 0x000fc60005800000 */
[----:B------:R1:W-:Y:S01]  /*1b220*/  STL [R1+0x5f4], R26 ;  /* 0x0005f41a01007387 */ /* 0x0003e20000100800 */
[C---:B------:R-:W-:Y:S02]  /*1b230*/  SEL R22, R247.reuse, R22, !P3 ;  /* 0x00000016f7167207 */ /* 0x040fe40005800000 */
[C---:B------:R-:W-:Y:S01]  /*1b240*/  SEL R21, R247.reuse, R21, !P3 ;  /* 0x00000015f7157207 */ /* 0x040fe20005800000 */
[----:B-1----:R-:W3:Y:S04]  /*1b250*/  LDL.LU R26, [R1+0x1a5c] ;  /* 0x001a5c00011a7983 */ /* 0x002ee80000300800 */
[----:B------:R1:W-:Y:S01]  /*1b260*/  STL [R1+0x5f0], R25 ;  /* 0x0005f01901007387 */ /* 0x0003e20000100800 */
[C---:B------:R-:W-:Y:S02]  /*1b270*/  SEL R20, R247.reuse, R20, !P3 ;  /* 0x00000014f7147207 */ /* 0x040fe40005800000 */
[C---:B------:R-:W-:Y:S01]  /*1b280*/  SEL R19, R247.reuse, R19, !P3 ;  /* 0x00000013f7137207 */ /* 0x040fe20005800000 */
[----:B-1----:R-:W3:Y:S04]  /*1b290*/  LDL.LU R25, [R1+0x1a58] ;  /* 0x001a580001197983 */ /* 0x002ee80000300800 */
[----:B------:R1:W-:Y:S01]  /*1b2a0*/  STL [R1+0x5ec], R24 ;  /* 0x0005ec1801007387 */ /* 0x0003e20000100800 */
[----:B------:R-:W-:-:S03]  /*1b2b0*/  SEL R18, R247, R18, !P3 ;  /* 0x00000012f7127207 */ /* 0x000fc60005800000 */
        /* <DEDUP_REMOVED lines=41> */
[----:B--2---:R-:W-:-:S03]  /*1b550*/  SEL R4, R247, R4, !P3 ;  /* 0x00000004f7047207 */ /* 0x004fc60005800000 */
[----:B-1----:R-:W2:Y:S04]  /*1b560*/  LDL.LU R10, [R1+0x1a1c] ;  /* 0x001a1c00010a7983 */ /* 0x002ea80000300800 */
[----:B------:R1:W-:Y:S01]  /*1b570*/  STL [R1+0x5b0], R9 ;  /* 0x0005b00901007387 */ /* 0x0003e20000100800 */
[----:B------:R-:W-:-:S03]  /*1b580*/  SEL R3, R247, R3, !P3 ;  /* 0x00000003f7037207 */ /* 0x000fc60005800000 */
        /* <DEDUP_REMOVED lines=13> */
[----:B------:R1:W-:Y:S04]  /*1b660*/  STL [R1+0x59c], R4 ;  /* 0x00059c0401007387 */ /* 0x0003e80000100800 */
        /* <DEDUP_REMOVED lines=10> */
[----:B-1----:R-:W2:Y:S01]  /*1b710*/  LDL.LU R252, [R1+0x19f0] ;  /* 0x0019f00001fc7983 */ /* 0x002ea20000300800 */
[----:B------:R-:W-:-:S05]  /*1b720*/  SEL R211, R247, R211, !P3 ;  /* 0x000000d3f7d37207 */ /* 0x000fca0005800000 */
[----:B------:R-:W-:Y:S01]  /*1b730*/  STL [R1+0x584], R211 ;  /* 0x000584d301007387 */ /* 0x000fe20000100800 */
[----:B--2---:R-:W-:-:S05]  /*1b740*/  SEL R252, R247, R252, !P3 ;  /* 0x000000fcf7fc7207 */ /* 0x004fca0005800000 */
[----:B------:R1:W-:Y:S02]  /*1b750*/  STL [R1+0x580], R252 ;  /* 0x000580fc01007387 */ /* 0x0003e40000100800 */
[C---:B-1----:R-:W-:Y:S02]  /*1b760*/  SEL R252, R247.reuse, R251, !P3 ;  /* 0x000000fbf7fc7207 */ /* 0x042fe40005800000 */
[C---:B------:R-:W-:Y:S02]  /*1b770*/  SEL R251, R247.reuse, R250, !P3 ;  /* 0x000000faf7fb7207 */ /* 0x040fe40005800000 */
[C---:B------:R-:W-:Y:S02]  /*1b780*/  SEL R250, R247.reuse, R2, !P3 ;  /* 0x00000002f7fa7207 */ /* 0x040fe40005800000 */
[C---:B------:R-:W-:Y:S01]  /*1b790*/  SEL R2, R247.reuse, R3, !P3 ;  /* 0x00000003f7027207 */ /* 0x040fe20005800000 */
[----:B------:R-:W-:Y:S01]  /*1b7a0*/  STL [R1+0x57c], R252 ;  /* 0x00057cfc01007387 */ /* 0x000fe20000100800 */
[----:B------:R-:W-:-:S03]  /*1b7b0*/  SEL R3, R247, R4, !P3 ;  /* 0x00000004f7037207 */ /* 0x000fc60005800000 */
[----:B------:R-:W-:Y:S01]  /*1b7c0*/  STL [R1+0x578], R251 ;  /* 0x000578fb01007387 */ /* 0x000fe20000100800 */
[----:B------:R-:W-:-:S03]  /*1b7d0*/  SEL R4, R247, R5, !P3 ;  /* 0x00000005f7047207 */ /* 0x000fc60005800000 */
[----:B------:R-:W-:Y:S04]  /*1b7e0*/  STL [R1+0x574], R250 ;  /* 0x000574fa01007387 */ /* 0x000fe80000100800 */
[----:B------:R1:W-:Y:S04]  /*1b7f0*/  STL [R1+0x570], R2 ;  /* 0x0005700201007387 */ /* 0x0003e80000100800 */
[----:B------:R2:W-:Y:S01]  /*1b800*/  STL [R1+0x56c], R3 ;  /* 0x00056c0301007387 */ /* 0x0005e20000100800 */
[----:B-1----:R-:W-:-:S03]  /*1b810*/  SEL R2, R247, R6, !P3 ;  /* 0x00000006f7027207 */ /* 0x002fc60005800000 */
[----:B------:R1:W-:Y:S01]  /*1b820*/  STL [R1+0x568], R4 ;  /* 0x0005680401007387 */ /* 0x0003e20000100800 */
[----:B--2---:R-:W-:-:S03]  /*1b830*/  SEL R3, R247, R7, !P3 ;  /* 0x00000007f7037207 */ /* 0x004fc60005800000 */
[----:B------:R2:W-:Y:S04]  /*1b840*/  STL [R1+0x564], R2 ;  /* 0x0005640201007387 */ /* 0x0005e80000100800 */
[----:B------:R3:W-:Y:S01]  /*1b850*/  STL [R1+0x560], R3 ;  /* 0x0005600301007387 */ /* 0x0007e20000100800 */
[C---:B-1----:R-:W-:Y:S02]  /*1b860*/  SEL R4, R247.reuse, R8, !P3 ;  /* 0x00000008f7047207 */ /* 0x042fe40005800000 */
[----:B--2---:R-:W-:-:S03]  /*1b870*/  SEL R2, R247, R9, !P3 ;  /* 0x00000009f7027207 */ /* 0x004fc60005800000 */
[----:B------:R1:W-:Y:S01]  /*1b880*/  STL [R1+0x55c], R4 ;  /* 0x00055c0401007387 */ /* 0x0003e20000100800 */
[----:B---3--:R-:W-:-:S03]  /*1b890*/  SEL R3, R247, R10, !P3 ;  /* 0x0000000af7037207 */ /* 0x008fc60005800000 */
        /* <DEDUP_REMOVED lines=33> */
[----:B----4-:R-:W-:-:S03]  /*1bab0*/  SEL R2, R247, R27, !P3 ;  /* 0x0000001bf7027207 */ /* 0x010fc60005800000 */
        /* <DEDUP_REMOVED lines=44> */
[----:B------:R-:W-:Y:S04]  /*1bd80*/  STL [R1+0x41c], R2 ;  /* 0x00041c0201007387 */ /* 0x000fe80000100800 */
[----:B------:R2:W-:Y:S01]  /*1bd90*/  STL [R1+0x414], R3 ;  /* 0x0004140301007387 */ /* 0x0005e20000100800 */
[----:B-1----:R-:W-:-:S03]  /*1bda0*/  SEL R4, R247, R50, !P3 ;  /* 0x00000032f7047207 */ /* 0x002fc60005800000 */
[----:B--2---:R-:W2:Y:S04]  /*1bdb0*/  LDL.LU R3, [R1+0x524] ;  /* 0x0005240001037983 */ /* 0x004ea80000300800 */
[----:B------:R1:W-:Y:S04]  /*1bdc0*/  STL [R1+0x40c], R4 ;  /* 0x00040c0401007387 */ /* 0x0003e80000100800 */
[----:B------:R-:W3:Y:S01]  /*1bdd0*/  LDL.LU R252, [R1+0x538] ;  /* 0x0005380001fc7983 */ /* 0x000ee20000300800 */
[C---:B------:R-:W-:Y:S02]  /*1bde0*/  SEL R2, R247.reuse, R51, !P3 ;  /* 0x00000033f7027207 */ /* 0x040fe40005800000 */
[----:B------:R-:W-:-:S02]  /*1bdf0*/  SEL R5, R247, R53, !P3 ;  /* 0x00000035f7057207 */ /* 0x000fc40005800000 */
[C---:B-1----:R-:W-:Y:S01]  /*1be00*/  SEL R4, R247.reuse, R52, !P3 ;  /* 0x00000034f7047207 */ /* 0x042fe20005800000 */
[----:B------:R1:W-:Y:S04]  /*1be10*/  STL [R1+0x3fc], R2 ;  /* 0x0003fc0201007387 */ /* 0x0003e80000100800 */
[----:B-1----:R-:W4:Y:S04]  /*1be20*/  LDL.LU R2, [R1+0x53c] ;  /* 0x00053c0001027983 */ /* 0x002f280000300800 */
[----:B------:R1:W-:Y:S04]  /*1be30*/  STL [R1+0x3f4], R4 ;  /* 0x0003f40401007387 */ /* 0x0003e80000100800 */
[----:B------:R1:W-:Y:S04]  /*1be40*/  STL [R1+0x3f0], R5 ;  /* 0x0003f00501007387 */ /* 0x0003e80000100800 */
[----:B------:R-:W4:Y:S01]  /*1be50*/  LDL.LU R10, [R1+0x548] ;  /* 0x00054800010a7983 */ /* 0x000f220000300800 */
[----:B-1----:R-:W-:-:S03]  /*1be60*/  SEL R4, R247, R54, !P3 ;  /* 0x00000036f7047207 */ /* 0x002fc60005800000 */
[----:B------:R-:W4:Y:S01]  /*1be70*/  LDL.LU R9, [R1+0x534] ;  /* 0x0005340001097983 */ /* 0x000f220000300800 */
[----:B------:R-:W-:-:S03]  /*1be80*/  SEL R13, R247, R55, !P3 ;  /* 0x00000037f70d7207 */ /* 0x000fc60005800000 */
[----:B------:R1:W-:Y:S04]  /*1be90*/  STL [R1+0x3e8], R4 ;  /* 0x0003e80401007387 */ /* 0x0003e80000100800 */
[----:B------:R-:W4:Y:S01]  /*1bea0*/  LDL.LU R8, [R1+0x530] ;  /* 0x0005300001087983 */ /* 0x000f220000300800 */
[----:B------:R-:W-:-:S03]  /*1beb0*/  SEL R12, R247, R56, !P3 ;  /* 0x00000038f70c7207 */ /* 0x000fc60005800000 */
[----:B------:R-:W4:Y:S04]  /*1bec0*/  LDL.LU R7, [R1+0x508] ;  /* 0x0005080001077983 */ /* 0x000f280000300800 */
[----:B------:R-:W4:Y:S04]  /*1bed0*/  LDL.LU R6, [R1+0x50c] ;  /* 0x00050c0001067983 */ /* 0x000f280000300800 */
[----:B------:R-:W4:Y:S01]  /*1bee0*/  LDL.LU R5, [R1+0x514] ;  /* 0x0005140001057983 */ /* 0x000f220000300800 */
[----:B------:R-:W-:-:S03]  /*1bef0*/  SEL R11, R247, R57, !P3 ;  /* 0x00000039f70b7207 */ /* 0x000fc60005800000 */
[----:B-1----:R-:W4:Y:S04]  /*1bf00*/  LDL.LU R4, [R1+0x518] ;  /* 0x0005180001047983 */ /* 0x002f280000300800 */
[----:B------:R-:W4:Y:S04]  /*1bf10*/  LDL.LU R250, [R1+0x4a0] ;  /* 0x0004a00001fa7983 */ /* 0x000f280000300800 */
[----:B------:R-:W4:Y:S04]  /*1bf20*/  LDL.LU R251, [R1+0x4c0] ;  /* 0x0004c00001fb7983 */ /* 0x000f280000300800 */
[----:B------:R1:W-:Y:S04]  /*1bf30*/  STL [R1+0x3a4], R13 ;  /* 0x0003a40d01007387 */ /* 0x0003e80000100800 */
[----:B------:R1:W-:Y:S02]  /*1bf40*/  STL [R1+0x388], R12 ;  /* 0x0003880c01007387 */ /* 0x0003e40000100800 */
[----:B-1----:R-:W-:-:S02]  /*1bf50*/  SEL R13, R247, R58, !P3 ;  /* 0x0000003af70d7207 */ /* 0x002fc40005800000 */
[----:B------:R1:W-:Y:S01]  /*1bf60*/  STL [R1+0x378], R11 ;  /* 0x0003780b01007387 */ /* 0x0003e20000100800 */
[----:B------:R-:W-:-:S03]  /*1bf70*/  SEL R12, R247, R59, !P3 ;  /* 0x0000003bf70c7207 */ /* 0x000fc60005800000 */
[----:B------:R1:W-:Y:S04]  /*1bf80*/  STL [R1+0x360], R13 ;  /* 0x0003600d01007387 */ /* 0x0003e80000100800 */
[----:B------:R1:W-:Y:S02]  /*1bf90*/  STL [R1+0x35c], R12 ;  /* 0x00035c0c01007387 */ /* 0x0003e40000100800 */
[C---:B-1----:R-:W-:Y:S02]  /*1bfa0*/  SEL R11, R247.reuse, R60, !P3 ;  /* 0x0000003cf70b7207 */ /* 0x042fe40005800000 */
[----:B------:R-:W-:-:S03]  /*1bfb0*/  SEL R13, R247, R61, !P3 ;  /* 0x0000003df70d7207 */ /* 0x000fc60005800000 */
        /* <DEDUP_REMOVED lines=15> */
[----:B------:R2:W-:Y:S01]  /*1c0b0*/  STL [R1+0x338], R12 ;  /* 0x0003380c01007387 */ /* 0x0005e20000100800 */
[C---:B-1----:R-:W-:Y:S02]  /*1c0c0*/  SEL R11, R247.reuse, R69, !P3 ;  /* 0x00000045f70b7207 */ /* 0x042fe40005800000 */
[----:B------:R-:W-:-:S03]  /*1c0d0*/  SEL R13, R247, R70, !P3 ;  /* 0x00000046f70d7207 */ /* 0x000fc60005800000 */
[----:B------:R3:W-:Y:S04]  /*1c0e0*/  STL [R1+0x334], R11 ;  /* 0x0003340b01007387 */ /* 0x0007e80000100800 */
[----:B------:R-:W-:Y:S01]  /*1c0f0*/  STL [R1+0x2a8], R13 ;  /* 0x0002a80d01007387 */ /* 0x000fe20000100800 */
[----:B--2---:R-:W-:-:S03]  /*1c100*/  SEL R12, R247, R3, !P3 ;  /* 0x00000003f70c7207 */ /* 0x004fc60005800000 */
[----:B------:R-:W2:Y:S04]  /*1c110*/  LDL.LU R3, [R1+0x4d4] ;  /* 0x0004d40001037983 */ /* 0x000ea80000300800 */
[----:B------:R-:W-:Y:S01]  /*1c120*/  STL [R1+0x2a4], R12 ;  /* 0x0002a40c01007387 */ /* 0x000fe20000100800 */
[----:B---3--:R-:W-:-:S03]  /*1c130*/  SEL R11, R247, R252, !P3 ;  /* 0x000000fcf70b7207 */ /* 0x008fc60005800000 */
[----:B------:R-:W3:Y:S04]  /*1c140*/  LDL.LU R252, [R1+0x4d8] ;  /* 0x0004d80001fc7983 */ /* 0x000ee80000300800 */
[----:B------:R4:W-:Y:S02]  /*1c150*/  STL [R1+0x2a0], R11 ;  /* 0x0002a00b01007387 */ /* 0x0009e40000100800 */
[C---:B----4-:R-:W-:Y:S02]  /*1c160*/  SEL R11, R247.reuse, R2, !P3 ;  /* 0x00000002f70b7207 */ /* 0x050fe40005800000 */
[----:B------:R-:W4:Y:S04]  /*1c170*/  LDL.LU R2, [R1+0x4e0] ;  /* 0x0004e00001027983 */ /* 0x000f280000300800 */
[----:B------:R1:W-:Y:S01]  /*1c180*/  STL [R1+0x29c], R11 ;  /* 0x00029c0b01007387 */ /* 0x0003e20000100800 */
[----:B------:R-:W-:-:S02]  /*1c190*/  SEL R12, R247, R10, !P3 ;  /* 0x0000000af70c7207 */ /* 0x000fc40005800000 */
[----:B-1----:R-:W-:-:S03]  /*1c1a0*/  SEL R11, R247, R9, !P3 ;  /* 0x00000009f70b7207 */ /* 0x002fc60005800000 */
[----:B------:R1:W-:Y:S01]  /*1c1b0*/  STL [R1+0x298], R12 ;  /* 0x0002980c01007387 */ /* 0x0003e20000100800 */
[----:B------:R-:W-:-:S03]  /*1c1c0*/  SEL R10, R247, R8, !P3 ;  /* 0x00000008f70a7207 */ /* 0x000fc60005800000 */
[----:B------:R1:W-:Y:S01]  /*1c1d0*/  STL [R1+0x294], R11 ;  /* 0x0002940b01007387 */ /* 0x0003e20000100800 */
        /* <DEDUP_REMOVED lines=11> */
[----:B------:R-:W4:Y:S04]  /*1c290*/  LDL.LU R26, [R1+0x4e4] ;  /* 0x0004e400011a7983 */ /* 0x000f280000300800 */
[----:B------:R-:W-:Y:S04]  /*1c2a0*/  STL [R1+0x27c], R5 ;  /* 0x00027c0501007387 */ /* 0x000fe80000100800 */
        /* <DEDUP_REMOVED lines=14> */
[----:B-1----:R-:W4:Y:S04]  /*1c390*/  LDL.LU R12, [R1+0x464] ;  /* 0x00046400010c7983 */ /* 0x002f280000300800 */
[----:B------:R-:W4:Y:S04]  /*1c3a0*/  LDL.LU R11, [R1+0x460] ;  /* 0x00046000010b7983 */ /* 0x000f280000300800 */
[----:B------:R-:W4:Y:S04]  /*1c3b0*/  LDL.LU R250, [R1+0x42c] ;  /* 0x00042c0001fa7983 */ /* 0x000f280000300800 */
[----:B------:R-:W4:Y:S01]  /*1c3c0*/  LDL.LU R251, [R1+0x43c] ;  /* 0x00043c0001fb7983 */ /* 0x000f220000300800 */
[----:B--2---:R-:W-:-:S02]  /*1c3d0*/  SEL R4, R247, R3, !P3 ;  /* 0x00000003f7047207 */ /* 0x004fc40005800000 */
[C---:B---3--:R-:W-:Y:S02]  /*1c3e0*/  SEL R3, R247.reuse, R252, !P3 ;  /* 0x000000fcf7037207 */ /* 0x048fe40005800000 */
[----:B------:R-:W2:Y:S04]  /*1c3f0*/  LDL.LU R252, [R1+0x440] ;  /* 0x0004400001fc7983 */ /* 0x000ea80000300800 */
[----:B------:R1:W-:Y:S04]  /*1c400*/  STL [R1+0x274], R4 ;  /* 0x0002740401007387 */ /* 0x0003e80000100800 */
[----:B------:R3:W-:Y:S04]  /*1c410*/  STL [R1+0x270], R3 ;  /* 0x0002700301007387 */ /* 0x0007e80000100800 */
[----:B------:R-:W2:Y:S01]  /*1c420*/  LDL.LU R10, [R1+0x444] ;  /* 0x00044400010a7983 */ /* 0x000ea20000300800 */
[----:B----4-:R-:W-:-:S03]  /*1c430*/  SEL R2, R247, R2, !P3 ;  /* 0x00000002f7027207 */ /* 0x010fc60005800000 */
[----:B------:R-:W4:Y:S04]  /*1c440*/  LDL.LU R9, [R1+0x434] ;  /* 0x0004340001097983 */ /* 0x000f280000300800 */
[----:B------:R1:W-:Y:S04]  /*1c450*/  STL [R1+0x26c], R2 ;  /* 0x00026c0201007387 */ /* 0x0003e80000100800 */
[----:B------:R-:W4:Y:S04]  /*1c460*/  LDL.LU R8, [R1+0x410] ;  /* 0x0004100001087983 */ /* 0x000f280000300800 */
[----:B------:R-:W4:Y:S04]  /*1c470*/  LDL.LU R7, [R1+0x418] ;  /* 0x0004180001077983 */ /* 0x000f280000300800 */
[----:B------:R-:W4:Y:S04]  /*1c480*/  LDL.LU R6, [R1+0x420] ;  /* 0x0004200001067983 */ /* 0x000f280000300800 */
[----:B------:R-:W4:Y:S04]  /*1c490*/  LDL.LU R5, [R1+0x408] ;  /* 0x0004080001057983 */ /* 0x000f280000300800 */
[----:B-1----:R-:W4:Y:S04]  /*1c4a0*/  LDL.LU R4, [R1+0x404] ;  /* 0x0004040001047983 */ /* 0x002f280000300800 */
[----:B---3--:R-:W3:Y:S04]  /*1c4b0*/  LDL.LU R3, [R1+0x400] ;  /* 0x0004000001037983 */ /* 0x008ee80000300800 */
[----:B------:R-:W3:Y:S01]  /*1c4c0*/  LDL.LU R2, [R1+0x3f8] ;  /* 0x0003f80001027983 */ /* 0x000ee20000300800 */
[----:B------:R-:W-:-:S02]  /*1c4d0*/  SEL R28, R247, R26, !P3 ;  /* 0x0000001af71c7207 */ /* 0x000fc40005800000 */
        /* <DEDUP_REMOVED lines=33> */
[----:B------:R-:W3:Y:S04]  /*1c6f0*/  LDL.LU R250, [R1+0x3ec] ;  /* 0x0003ec0001fa7983 */ /* 0x000ee80000300800 */
[----:B------:R-:W-:Y:S04]  /*1c700*/  STL [R1+0x330], R12 ;  /* 0x0003300c01007387 */ /* 0x000fe80000100800 */
[----:B------:R-:W3:Y:S04]  /*1c710*/  LDL.LU R251, [R1+0x3dc] ;  /* 0x0003dc0001fb7983 */ /* 0x000ee80000300800 */
[----:B------:R2:W-:Y:S02]  /*1c720*/  STL [R1+0x32c], R11 ;  /* 0x00032c0b01007387 */ /* 0x0005e40000100800 */
[----:B--2---:R-:W-:-:S02]  /*1c730*/  SEL R11, R247, R252, !P3 ;  /* 0x000000fcf70b7207 */ /* 0x004fc40005800000 */
[----:B------:R-:W2:Y:S04]  /*1c740*/  LDL.LU R252, [R1+0x3c4] ;  /* 0x0003c40001fc7983 */ /* 0x000ea80000300800 */
[----:B------:R1:W-:Y:S01]  /*1c750*/  STL [R1+0x328], R11 ;  /* 0x0003280b01007387 */ /* 0x0003e20000100800 */
[C---:B------:R-:W-:Y:S02]  /*1c760*/  SEL R10, R247.reuse, R10, !P3 ;  /* 0x0000000af70a7207 */ /* 0x040fe40005800000 */
[----:B----4-:R-:W-:-:S03]  /*1c770*/  SEL R9, R247, R9, !P3 ;  /* 0x00000009f7097207 */ /* 0x010fc60005800000 */
[----:B------:R4:W-:Y:S01]  /*1c780*/  STL [R1+0x324], R10 ;  /* 0x0003240a01007387 */ /* 0x0009e20000100800 */
[----:B------:R-:W-:-:S03]  /*1c790*/  SEL R8, R247, R8, !P3 ;  /* 0x00000008f7087207 */ /* 0x000fc60005800000 */
        /* <DEDUP_REMOVED lines=9> */
[----:B---3--:R-:W-:-:S03]  /*1c830*/  SEL R3, R247, R3, !P3 ;  /* 0x00000003f7037207 */ /* 0x008fc60005800000 */
[----:B------:R-:W-:Y:S01]  /*1c840*/  STL [R1+0x30c], R4 ;  /* 0x00030c0401007387 */ /* 0x000fe20000100800 */
[----:B------:R-:W-:-:S03]  /*1c850*/  SEL R2, R247, R2, !P3 ;  /* 0x00000002f7027207 */ /* 0x000fc60005800000 */
[----:B------:R-:W3:Y:S04]  /*1c860*/  LDL.LU R26, [R1+0x3d8] ;  /* 0x0003d800011a7983 */ /* 0x000ee80000300800 */
[----:B------:R-:W-:Y:S04]  /*1c870*/  STL [R1+0x308], R3 ;  /* 0x0003080301007387 */ /* 0x000fe80000100800 */
[----:B------:R-:W3:Y:S04]  /*1c880*/  LDL.LU R25, [R1+0x3e4] ;  /* 0x0003e40001197983 */ /* 0x000ee80000300800 */
[----:B------:R1:W-:Y:S04]  /*1c890*/  STL [R1+0x304], R2 ;  /* 0x0003040201007387 */ /* 0x0003e80000100800 */
[----:B------:R-:W3:Y:S04]  /*1c8a0*/  LDL.LU R24, [R1+0x3e0] ;  /* 0x0003e00001187983 */ /* 0x000ee80000300800 */
        /* <DEDUP_REMOVED lines=12> */
[----:B-1----:R-:W3:Y:S04]  /*1c970*/  LDL.LU R11, [R1+0x39c] ;  /* 0x00039c00010b7983 */ /* 0x002ee80000300800 */
[----:B----4-:R-:W3:Y:S04]  /*1c980*/  LDL.LU R10, [R1+0x398] ;  /* 0x00039800010a7983 */ /* 0x010ee80000300800 */
[----:B------:R-:W3:Y:S04]  /*1c990*/  LDL.LU R9, [R1+0x394] ;  /* 0x0003940001097983 */ /* 0x000ee80000300800 */
[----:B------:R-:W3:Y:S01]  /*1c9a0*/  LDL.LU R8, [R1+0x390] ;  /* 0x0003900001087983 */ /* 0x000ee20000300800 */
[----:B------:R-:W-:-:S05]  /*1c9b0*/  SEL R2, R247, R250, !P3 ;  /* 0x000000faf7027207 */ /* 0x000fca0005800000 */
[----:B------:R2:W-:Y:S01]  /*1c9c0*/  STL [R1+0x300], R2 ;  /* 0x0003000201007387 */ /* 0x0005e20000100800 */
[----:B------:R-:W-:-:S05]  /*1c9d0*/  SEL R3, R247, R251, !P3 ;  /* 0x000000fbf7037207 */ /* 0x000fca0005800000 */
[----:B------:R1:W-:Y:S04]  /*1c9e0*/  STL [R1+0x2fc], R3 ;  /* 0x0002fc0301007387 */ /* 0x0003e80000100800 */
[----:B------:R-:W3:Y:S04]  /*1c9f0*/  LDL.LU R7, [R1+0x38c] ;  /* 0x00038c0001077983 */ /* 0x000ee80000300800 */
[----:B------:R-:W3:Y:S01]  /*1ca00*/  LDL.LU R6, [R1+0x364] ;  /* 0x0003640001067983 */ /* 0x000ee20000300800 */
[----:B--2---:R-:W-:-:S05]  /*1ca10*/  SEL R2, R247, R252, !P3 ;  /* 0x000000fcf7027207 */ /* 0x004fca0005800000 */
[----:B------:R2:W-:Y:S04]  /*1ca20*/  STL [R1+0x2f8], R2 ;  /* 0x0002f80201007387 */ /* 0x0005e80000100800 */
[----:B------:R-:W4:Y:S04]  /*1ca30*/  LDL.LU R5, [R1+0x368] ;  /* 0x0003680001057983 */ /* 0x000f280000300800 */
[----:B------:R-:W4:Y:S04]  /*1ca40*/  LDL.LU R4, [R1+0x36c] ;  /* 0x00036c0001047983 */ /* 0x000f280000300800 */
[----:B-1----:R-:W4:Y:S04]  /*1ca50*/  LDL.LU R3, [R1+0x384] ;  /* 0x0003840001037983 */ /* 0x002f280000300800 */
[----:B--2---:R-:W2:Y:S04]  /*1ca60*/  LDL.LU R2, [R1+0x37c] ;  /* 0x00037c0001027983 */ /* 0x004ea80000300800 */
[----:B------:R-:W2:Y:S04]  /*1ca70*/  LDL.LU R250, [R1+0x380] ;  /* 0x0003800001fa7983 */ /* 0x000ea80000300800 */
[----:B------:R-:W2:Y:S04]  /*1ca80*/  LDL.LU R251, [R1+0x374] ;  /* 0x0003740001fb7983 */ /* 0x000ea80000300800 */
[----:B------:R-:W2:Y:S01]  /*1ca90*/  LDL.LU R252, [R1+0x370] ;  /* 0x0003700001fc7983 */ /* 0x000ea20000300800 */
[----:B---3--:R-:W-:-:S02]  /*1caa0*/  SEL R28, R247, R26, !P3 ;  /* 0x0000001af71c7207 */ /* 0x008fc40005800000 */
        /* <DEDUP_REMOVED lines=30> */
[C---:B------:R-:W-:Y:S02]  /*1cc90*/  SEL R12, R247.reuse, R10, !P3 ;  /* 0x0000000af70c7207 */ /* 0x040fe40005800000 */
[C---:B------:R-:W-:Y:S02]  /*1cca0*/  SEL R10, R247.reuse, R71, !P3 ;  /* 0x00000047f70a7207 */ /* 0x040fe40005800000 */
[C---:B------:R-:W-:Y:S01]  /*1ccb0*/  SEL R11, R247.reuse, R9, !P3 ;  /* 0x00000009f70b7207 */ /* 0x040fe20005800000 */
[----:B------:R-:W-:Y:S01]  /*1ccc0*/  STL [R1+0x2b8], R13 ;  /* 0x0002b80d01007387 */ /* 0x000fe20000100800 */
[C---:B------:R-:W-:Y:S02]  /*1ccd0*/  SEL R9, R247.reuse, R72, !P3 ;  /* 0x00000048f7097207 */ /* 0x040fe40005800000 */
[C---:B------:R-:W-:Y:S01]  /*1cce0*/  SEL R8, R247.reuse, R8, !P3 ;  /* 0x00000008f7087207 */ /* 0x040fe20005800000 */
[----:B------:R-:W-:Y:S04]  /*1ccf0*/  STL [R1+0x2b4], R12 ;  /* 0x0002b40c01007387 */ /* 0x000fe80000100800 */
[----:B------:R-:W-:Y:S04]  /*1cd00*/  STL [R1+0x2b0], R11 ;  /* 0x0002b00b01007387 */ /* 0x000fe80000100800 */
[----:B------:R1:W-:Y:S04]  /*1cd10*/  STL [R1+0x22c], R10 ;  /* 0x00022c0a01007387 */ /* 0x0003e80000100800 */
[----:B------:R3:W-:Y:S04]  /*1cd20*/  STL [R1+0x228], R9 ;  /* 0x0002280901007387 */ /* 0x0007e80000100800 */
[----:B------:R3:W-:Y:S01]  /*1cd30*/  STL [R1+0x224], R8 ;  /* 0x0002240801007387 */ /* 0x0007e20000100800 */
[----:B-1----:R-:W-:-:S02]  /*1cd40*/  SEL R10, R247, R73, !P3 ;  /* 0x00000049f70a7207 */ /* 0x002fc40005800000 */
[----:B---3--:R-:W-:-:S03]  /*1cd50*/  SEL R9, R247, R7, !P3 ;  /* 0x00000007f7097207 */ /* 0x008fc60005800000 */
[----:B------:R-:W-:Y:S01]  /*1cd60*/  STL [R1+0x220], R10 ;  /* 0x0002200a01007387 */ /* 0x000fe20000100800 */
[----:B------:R-:W-:-:S03]  /*1cd70*/  SEL R8, R247, R6, !P3 ;  /* 0x00000006f7087207 */ /* 0x000fc60005800000 */
[----:B------:R-:W-:Y:S04]  /*1cd80*/  STL [R1+0x21c], R9 ;  /* 0x00021c0901007387 */ /* 0x000fe80000100800 */
[----:B------:R-:W-:Y:S01]  /*1cd90*/  STL [R1+0x218], R8 ;  /* 0x0002180801007387 */ /* 0x000fe20000100800 */
[C---:B----4-:R-:W-:Y:S02]  /*1cda0*/  SEL R7, R247.reuse, R5, !P3 ;  /* 0x00000005f7077207 */ /* 0x050fe40005800000 */
        /* <DEDUP_REMOVED lines=139> */
[----:B------:R-:W-:Y:S01]  /*1d660*/  STL [R1+0xc], R4 ;  /* 0x00000c0401007387 */ /* 0x000fe20000100800 */
[----:B---3--:R-:W-:-:S03]  /*1d670*/  SEL R2, R247, R138, !P3 ;  /* 0x0000008af7027207 */ /* 0x008fc60005800000 */
[----:B------:R1:W-:Y:S04]  /*1d680*/  STL [R1+0x8], R3 ;  /* 0x0000080301007387 */ /* 0x0003e80000100800 */
[----:B-1----:R-:W2:Y:S04]  /*1d690*/  LDL.LU R3, [R1+0x204] ;  /* 0x0002040001037983 */ /* 0x002ea80000300800 */
[----:B------:R1:W-:Y:S04]  /*1d6a0*/  STL [R1+0x4], R2 ;  /* 0x0000040201007387 */ /* 0x0003e80000100800 */
[----:B-1----:R-:W3:Y:S01]  /*1d6b0*/  LDL.LU R2, [R1+0x1b8] ;  /* 0x0001b80001027983 */ /* 0x002ee20000300800 */
[----:B------:R-:W-:-:S05]  /*1d6c0*/  SEL R4, R247, R139, !P3 ;  /* 0x0000008bf7047207 */ /* 0x000fca0005800000 */
[----:B------:R1:W-:Y:S04]  /*1d6d0*/  STL [R1], R4 ;  /* 0x0000000401007387 */ /* 0x0003e80000100800 */
[----:B------:R-:W4:Y:S04]  /*1d6e0*/  LDL.LU R250, [R1+0x1c0] ;  /* 0x0001c00001fa7983 */ /* 0x000f280000300800 */
[----:B------:R-:W4:Y:S01]  /*1d6f0*/  LDL.LU R251, [R1+0x1c4] ;  /* 0x0001c40001fb7983 */ /* 0x000f220000300800 */
[----:B------:R-:W-:-:S03]  /*1d700*/  SEL R141, R247, R141, !P3 ;  /* 0x0000008df78d7207 */ /* 0x000fc60005800000 */
        /* <DEDUP_REMOVED lines=9> */
[C---:B------:R-:W-:Y:S02]  /*1d7a0*/  SEL R146, R247.reuse, R146, !P3 ;  /* 0x00000092f7927207 */ /* 0x040fe40005800000 */
[C---:B------:R-:W-:Y:S01]  /*1d7b0*/  SEL R147, R247.reuse, R147, !P3 ;  /* 0x00000093f7937207 */ /* 0x040fe20005800000 */
[----:B------:R-:W4:Y:S01]  /*1d7c0*/  LDL.LU R16, [R1+0x1e0] ;  /* 0x0001e00001107983 */ /* 0x000f220000300800 */
[C---:B------:R-:W-:Y:S02]  /*1d7d0*/  SEL R148, R247.reuse, R148, !P3 ;  /* 0x00000094f7947207 */ /* 0x040fe40005800000 */
[C---:B------:R-:W-:Y:S01]  /*1d7e0*/  SEL R149, R247.reuse, R149, !P3 ;  /* 0x00000095f7957207 */ /* 0x040fe20005800000 */
[----:B------:R-:W4:Y:S01]  /*1d7f0*/  LDL.LU R15, [R1+0x1e4] ;  /* 0x0001e400010f7983 */ /* 0x000f220000300800 */
[C---:B------:R-:W-:Y:S02]  /*1d800*/  SEL R150, R247.reuse, R150, !P3 ;  /* 0x00000096f7967207 */ /* 0x040fe40005800000 */
[C---:B------:R-:W-:Y:S01]  /*1d810*/  SEL R151, R247.reuse, R151, !P3 ;  /* 0x00000097f7977207 */ /* 0x040fe20005800000 */
[----:B------:R-:W4:Y:S01]  /*1d820*/  LDL.LU R14, [R1+0x1ec] ;  /* 0x0001ec00010e7983 */ /* 0x000f220000300800 */
[----:B------:R-:W-:-:S02]  /*1d830*/  SEL R152, R247, R152, !P3 ;  /* 0x00000098f7987207 */ /* 0x000fc40005800000 */
[C---:B------:R-:W-:Y:S01]  /*1d840*/  SEL R153, R247.reuse, R153, !P3 ;  /* 0x00000099f7997207 */ /* 0x040fe20005800000 */
[----:B------:R-:W-:Y:S01]  /*1d850*/  STL [R1+0x1958], R141 ;  /* 0x0019588d01007387 */ /* 0x000fe20000100800 */
[C---:B------:R-:W-:Y:S02]  /*1d860*/  SEL R154, R247.reuse, R154, !P3 ;  /* 0x0000009af79a7207 */ /* 0x040fe40005800000 */
[C---:B------:R-:W-:Y:S01]  /*1d870*/  SEL R155, R247.reuse, R155, !P3 ;  /* 0x0000009bf79b7207 */ /* 0x040fe20005800000 */
[----:B------:R-:W-:Y:S04]  /*1d880*/  STL.64 [R1+0x1960], R142 ;  /* 0x0019608e01007387 */ /* 0x000fe80000100a00 */
[----:B------:R-:W-:Y:S04]  /*1d890*/  STL.64 [R1+0x1968], R144 ;  /* 0x0019689001007387 */ /* 0x000fe80000100a00 */
[----:B------:R-:W-:Y:S04]  /*1d8a0*/  STL.64 [R1+0x1970], R146 ;  /* 0x0019709201007387 */ /* 0x000fe80000100a00 */
[----:B------:R-:W-:Y:S04]  /*1d8b0*/  STL.64 [R1+0x1978], R148 ;  /* 0x0019789401007387 */ /* 0x000fe80000100a00 */
[----:B------:R-:W-:Y:S04]  /*1d8c0*/  STL.64 [R1+0x1980], R150 ;  /* 0x0019809601007387 */ /* 0x000fe80000100a00 */
[----:B------:R-:W-:Y:S04]  /*1d8d0*/  STL.64 [R1+0x1988], R152 ;  /* 0x0019889801007387 */ /* 0x000fe80000100a00 */
[----:B------:R-:W-:Y:S04]  /*1d8e0*/  STL.64 [R1+0x1990], R154 ;  /* 0x0019909a01007387 */ /* 0x000fe80000100a00 */
[----:B------:R-:W4:Y:S04]  /*1d8f0*/  LDL.LU R13, [R1+0x1f0] ;  /* 0x0001f000010d7983 */ /* 0x000f280000300800 */
[----:B------:R-:W4:Y:S04]  /*1d900*/  LDL.LU R12, [R1+0x1f4] ;  /* 0x0001f400010c7983 */ /* 0x000f280000300800 */
[----:B------:R-:W4:Y:S04]  /*1d910*/  LDL.LU R11, [R1+0x1e8] ;  /* 0x0001e800010b7983 */ /* 0x000f280000300800 */
[----:B------:R-:W4:Y:S04]  /*1d920*/  LDL.LU R10, [R1+0x1d8] ;  /* 0x0001d800010a7983 */ /* 0x000f280000300800 */
[----:B------:R-:W4:Y:S04]  /*1d930*/  LDL.LU R9, [R1+0x1dc] ;  /* 0x0001dc0001097983 */ /* 0x000f280000300800 */
[----:B------:R-:W4:Y:S01]  /*1d940*/  LDL.LU R8, [R1+0x1bc] ;  /* 0x0001bc0001087983 */ /* 0x000f220000300800 */
[----:B--2---:R-:W-:-:S02]  /*1d950*/  SEL R27, R247, R3, !P3 ;  /* 0x00000003f71b7207 */ /* 0x004fc40005800000 */
[----:B---3--:R-:W-:-:S05]  /*1d960*/  SEL R26, R247, R2, !P3 ;  /* 0x00000002f71a7207 */ /* 0x008fca0005800000 */
[----:B------:R-:W-:Y:S04]  /*1d970*/  STL.64 [R1+0x1998], R26 ;  /* 0x0019981a01007387 */ /* 0x000fe80000100a00 */
[----:B------:R-:W2:Y:S04]  /*1d980*/  LDL.LU R7, [R1+0x1b4] ;  /* 0x0001b40001077983 */ /* 0x000ea80000300800 */
[----:B------:R-:W3:Y:S01]  /*1d990*/  LDL.LU R6, [R1+0x1b0] ;  /* 0x0001b00001067983 */ /* 0x000ee20000300800 */
[----:B----4-:R-:W-:-:S03]  /*1d9a0*/  SEL R25, R247, R250, !P3 ;  /* 0x000000faf7197207 */ /* 0x010fc60005800000 */
[----:B------:R-:W4:Y:S04]  /*1d9b0*/  LDL.LU R5, [R1+0x1ac] ;  /* 0x0001ac0001057983 */ /* 0x000f280000300800 */
[----:B-1----:R-:W4:Y:S04]  /*1d9c0*/  LDL.LU R4, [R1+0x1a8] ;  /* 0x0001a80001047983 */ /* 0x002f280000300800 */
[----:B------:R-:W4:Y:S04]  /*1d9d0*/  LDL.LU R3, [R1+0x194] ;  /* 0x0001940001037983 */ /* 0x000f280000300800 */
[----:B------:R-:W4:Y:S04]  /*1d9e0*/  LDL.LU R2, [R1+0x190] ;  /* 0x0001900001027983 */ /* 0x000f280000300800 */
[----:B------:R-:W4:Y:S01]  /*1d9f0*/  LDL.LU R250, [R1+0x18c] ;  /* 0x00018c0001fa7983 */ /* 0x000f220000300800 */
[----:B------:R-:W-:-:S02]  /*1da00*/  SEL R24, R247, R251, !P3 ;  /* 0x000000fbf7187207 */ /* 0x000fc40005800000 */
[C---:B------:R-:W-:Y:S01]  /*1da10*/  SEL R23, R247.reuse, R21, !P3 ;  /* 0x00000015f7177207 */ /* 0x040fe20005800000 */
[----:B------:R-:W4:Y:S01]  /*1da20*/  LDL.LU R251, [R1+0x188] ;  /* 0x0001880001fb7983 */ /* 0x000f220000300800 */
[C---:B------:R-:W-:Y:S02]  /*1da30*/  SEL R22, R247.reuse, R20, !P3 ;  /* 0x00000014f7167207 */ /* 0x040fe40005800000 */
[C---:B------:R-:W-:Y:S02]  /*1da40*/  SEL R21, R247.reuse, R19, !P3 ;  /* 0x00000013f7157207 */ /* 0x040fe40005800000 */
[C---:B------:R-:W-:Y:S02]  /*1da50*/  SEL R20, R247.reuse, R18, !P3 ;  /* 0x00000012f7147207 */ /* 0x040fe40005800000 */
[C---:B------:R-:W-:Y:S02]  /*1da60*/  SEL R19, R247.reuse, R17, !P3 ;  /* 0x00000011f7137207 */ /* 0x040fe40005800000 */
[C---:B------:R-:W-:Y:S01]  /*1da70*/  SEL R18, R247.reuse, R16, !P3 ;  /* 0x00000010f7127207 */ /* 0x040fe20005800000 */
[----:B------:R-:W-:Y:S01]  /*1da80*/  STL.64 [R1+0x19a0], R24 ;  /* 0x0019a01801007387 */ /* 0x000fe20000100a00 */
[----:B------:R-:W-:-:S02]  /*1da90*/  SEL R17, R247, R15, !P3 ;  /* 0x0000000ff7117207 */ /* 0x000fc40005800000 */
[C---:B------:R-:W-:Y:S01]  /*1daa0*/  SEL R16, R247.reuse, R14, !P3 ;  /* 0x0000000ef7107207 */ /* 0x040fe20005800000 */
[----:B------:R-:W-:Y:S04]  /*1dab0*/  STL.64 [R1+0x19a8], R22 ;  /* 0x0019a81601007387 */ /* 0x000fe80000100a00 */
[----:B------:R-:W-:Y:S04]  /*1dac0*/  STL.64 [R1+0x19b0], R20 ;  /* 0x0019b01401007387 */ /* 0x000fe80000100a00 */
[----:B------:R-:W-:Y:S04]  /*1dad0*/  STL.64 [R1+0x19b8], R18 ;  /* 0x0019b81201007387 */ /* 0x000fe80000100a00 */
[----:B------:R-:W-:Y:S01]  /*1dae0*/  STL.64 [R1+0x19c0], R16 ;  /* 0x0019c01001007387 */ /* 0x000fe20000100a00 */
[----:B------:R-:W-:-:S02]  /*1daf0*/  SEL R15, R247, R13, !P3 ;  /* 0x0000000df70f7207 */ /* 0x000fc40005800000 */
[C---:B------:R-:W-:Y:S02]  /*1db00*/  SEL R14, R247.reuse, R12, !P3 ;  /* 0x0000000cf70e7207 */ /* 0x040fe40005800000 */
[C---:B------:R-:W-:Y:S02]  /*1db10*/  SEL R13, R247.reuse, R11, !P3 ;  /* 0x0000000bf70d7207 */ /* 0x040fe40005800000 */
[C---:B------:R-:W-:Y:S01]  /*1db20*/  SEL R12, R247.reuse, R10, !P3 ;  /* 0x0000000af70c7207 */ /* 0x040fe20005800000 */
[----:B------:R-:W-:Y:S01]  /*1db30*/  STL.64 [R1+0x19c8], R14 ;  /* 0x0019c80e01007387 */ /* 0x000fe20000100a00 */
[C---:B------:R-:W-:Y:S02]  /*1db40*/  SEL R11, R247.reuse, R9, !P3 ;  /* 0x00000009f70b7207 */ /* 0x040fe40005800000 */
[C---:B------:R-:W-:Y:S01]  /*1db50*/  SEL R10, R247.reuse, R8, !P3 ;  /* 0x00000008f70a7207 */ /* 0x040fe20005800000 */
[----:B------:R-:W-:Y:S04]  /*1db60*/  STL.64 [R1+0x19d0], R12 ;  /* 0x0019d00c01007387 */ /* 0x000fe80000100a00 */
[----:B------:R-:W-:Y:S01]  /*1db70*/  STL.64 [R1+0x19d8], R10 ;  /* 0x0019d80a01007387 */ /* 0x000fe20000100a00 */
[----:B--2---:R-:W-:-:S02]  /*1db80*/  SEL R9, R247, R7, !P3 ;  /* 0x00000007f7097207 */ /* 0x004fc40005800000 */
[----:B---3--:R-:W-:-:S05]  /*1db90*/  SEL R8, R247, R6, !P3 ;  /* 0x00000006f7087207 */ /* 0x008fca0005800000 */
[----:B------:R1:W-:Y:S04]  /*1dba0*/  STL.64 [R1+0x19e0], R8 ;  /* 0x0019e00801007387 */ /* 0x0003e80000100a00 */
[----:B------:R-:W2:Y:S04]  /*1dbb0*/  LDL.LU R55, [R1+0x184] ;  /* 0x0001840001377983 */ /* 0x000ea80000300800 */
        /* <DEDUP_REMOVED lines=20> */
[----:B------:R-:W3:Y:S01]  /*1dd00*/  LDL.LU R34, [R1+0x130] ;  /* 0x0001300001227983 */ /* 0x000ee20000300800 */
[----:B----4-:R-:W-:-:S03]  /*1dd10*/  SEL R7, R247, R5, !P3 ;  /* 0x00000005f7077207 */ /* 0x010fc60005800000 */
[----:B------:R-:W4:Y:S01]  /*1dd20*/  LDL.LU R33, [R1+0x134] ;  /* 0x0001340001217983 */ /* 0x000f220000300800 */
[----:B------:R-:W-:-:S03]  /*1dd30*/  SEL R5, R247, R3, !P3 ;  /* 0x00000003f7057207 */ /* 0x000fc60005800000 */
[----:B------:R-:W4:Y:S01]  /*1dd40*/  LDL.LU R32, [R1+0x13c] ;  /* 0x00013c0001207983 */ /* 0x000f220000300800 */
[----:B------:R-:W-:-:S03]  /*1dd50*/  SEL R3, R247, R250, !P3 ;  /* 0x000000faf7037207 */ /* 0x000fc60005800000 */
        /* <DEDUP_REMOVED lines=8> */
[----:B------:R-:W4:Y:S01]  /*1dde0*/  LDL.LU R251, [R1+0x10c] ;  /* 0x00010c0001fb7983 */ /* 0x000f220000300800 */
[C---:B--2---:R-:W-:Y:S02]  /*1ddf0*/  SEL R57, R247.reuse, R55, !P3 ;  /* 0x00000037f7397207 */ /* 0x044fe40005800000 */
[C---:B---3--:R-:W-:Y:S02]  /*1de00*/  SEL R55, R247.reuse, R53, !P3 ;  /* 0x00000035f7377207 */ /* 0x048fe40005800000 */
[C---:B------:R-:W-:Y:S02]  /*1de10*/  SEL R53, R247.reuse, R51, !P3 ;  /* 0x00000033f7357207 */ /* 0x040fe40005800000 */
[----:B------:R-:W-:-:S02]  /*1de20*/  SEL R51, R247, R49, !P3 ;  /* 0x00000031f7337207 */ /* 0x000fc40005800000 */
[C---:B------:R-:W-:Y:S02]  /*1de30*/  SEL R49, R247.reuse, R47, !P3 ;  /* 0x0000002ff7317207 */ /* 0x040fe40005800000 */
[C---:B------:R-:W-:Y:S02]  /*1de40*/  SEL R47, R247.reuse, R45, !P3 ;  /* 0x0000002df72f7207 */ /* 0x040fe40005800000 */
[C---:B------:R-:W-:Y:S02]  /*1de50*/  SEL R45, R247.reuse, R43, !P3 ;  /* 0x0000002bf72d7207 */ /* 0x040fe40005800000 */
[C---:B------:R-:W-:Y:S02]  /*1de60*/  SEL R43, R247.reuse, R41, !P3 ;  /* 0x00000029f72b7207 */ /* 0x040fe40005800000 */
[C---:B------:R-:W-:Y:S02]  /*1de70*/  SEL R41, R247.reuse, R39, !P3 ;  /* 0x00000027f7297207 */ /* 0x040fe40005800000 */
[----:B------:R-:W-:-:S02]  /*1de80*/  SEL R39, R247, R37, !P3 ;  /* 0x00000025f7277207 */ /* 0x000fc40005800000 */
[C---:B------:R-:W-:Y:S02]  /*1de90*/  SEL R37, R247.reuse, R35, !P3 ;  /* 0x00000023f7257207 */ /* 0x040fe40005800000 */
[C---:B----4-:R-:W-:Y:S02]  /*1dea0*/  SEL R35, R247.reuse, R33, !P3 ;  /* 0x00000021f7237207 */ /* 0x050fe40005800000 */
[C---:B------:R-:W-:Y:S02]  /*1deb0*/  SEL R33, R247.reuse, R31, !P3 ;  /* 0x0000001ff7217207 */ /* 0x040fe40005800000 */
[C---:B------:R-:W-:Y:S02]  /*1dec0*/  SEL R31, R247.reuse, R29, !P3 ;  /* 0x0000001df71f7207 */ /* 0x040fe40005800000 */
[C---:B------:R-:W-:Y:S02]  /*1ded0*/  SEL R29, R247.reuse, R250, !P3 ;  /* 0x000000faf71d7207 */ /* 0x040fe40005800000 */
[----:B------:R-:W2:Y:S04]  /*1dee0*/  LDL.LU R250, [R1+0x800] ;  /* 0x0008000001fa7983 */ /* 0x000ea80000300800 */
[----:B------:R-:W3:Y:S01]  /*1def0*/  LDL.LU R58, [R1+0xe8] ;  /* 0x0000e800013a7983 */ /* 0x000ee20000300800 */
        /* <DEDUP_REMOVED lines=8> */
[C---:B------:R-:W-:Y:S02]  /*1df80*/  SEL R40, R247.reuse, R38, !P3 ;  /* 0x00000026f7287207 */ /* 0x040fe40005800000 */
[C---:B------:R-:W-:Y:S02]  /*1df90*/  SEL R38, R247.reuse, R36, !P3 ;  /* 0x00000024f7267207 */ /* 0x040fe40005800000 */
[C---:B------:R-:W-:Y:S02]  /*1dfa0*/  SEL R36, R247.reuse, R34, !P3 ;  /* 0x00000022f7247207 */ /* 0x040fe40005800000 */
[C---:B------:R-:W-:Y:S02]  /*1dfb0*/  SEL R34, R247.reuse, R32, !P3 ;  /* 0x00000020f7227207 */ /* 0x040fe40005800000 */
[----:B-1----:R-:W-:-:S02]  /*1dfc0*/  SEL R8, R247, R234, !P3 ;  /* 0x000000eaf7087207 */ /* 0x002fc40005800000 */
[C---:B------:R-:W-:Y:S02]  /*1dfd0*/  SEL R32, R247.reuse, R30, !P3 ;  /* 0x0000001ef7207207 */ /* 0x040fe40005800000 */
[C---:B------:R-:W-:Y:S02]  /*1dfe0*/  SEL R30, R247.reuse, R28, !P3 ;  /* 0x0000001cf71e7207 */ /* 0x040fe40005800000 */
[C---:B------:R-:W-:Y:S02]  /*1dff0*/  SEL R28, R247.reuse, R251, !P3 ;  /* 0x000000fbf71c7207 */ /* 0x040fe40005800000 */
[----:B------:R-:W4:Y:S01]  /*1e000*/  LDL.LU R251, [R1+0x1fc] ;  /* 0x0001fc0001fb7983 */ /* 0x000f220000300800 */
[----:B------:R-:W-:-:S03]  /*1e010*/  SEL R9, R247, R238, !P3 ;  /* 0x000000eef7097207 */ /* 0x000fc60005800000 */
[----:B------:R1:W-:Y:S04]  /*1e020*/  STL [R1+0xf58], R8 ;  /* 0x000f580801007387 */ /* 0x0003e80000100800 */
[----:B------:R-:W-:Y:S01]  /*1e030*/  STL [R1+0xf5c], R9 ;  /* 0x000f5c0901007387 */ /* 0x000fe20000100800 */
[----:B-1----:R-:W-:-:S05]  /*1e040*/  SEL R8, R247, R239, !P3 ;  /* 0x000000eff7087207 */ /* 0x002fca0005800000 */
[----:B------:R1:W-:Y:S04]  /*1e050*/  STL [R1+0xf60], R8 ;  /* 0x000f600801007387 */ /* 0x0003e80000100800 */
[----:B------:R-:W1:Y:S01]  /*1e060*/  S2R R59, SR_TID.X ;  /* 0x00000000003b7919 */ /* 0x000e620000002100 */
[----:B------:R-:W-:Y:S02]  /*1e070*/  MOV R211, c[0x0][0x188] ;  /* 0x0000620000d37a02 */ /* 0x000fe40000000f00 */
[----:B-1----:R-:W-:-:S04]  /*1e080*/  SHF.R.U32.HI R59, RZ, 0x6, R59 ;  /* 0x00000006ff3b7819 */ /* 0x002fc8000001163b */
[----:B------:R-:W-:-:S05]  /*1e090*/  SGXT.U32 R59, R59, 0x1 ;  /* 0x000000013b3b781a */ /* 0x000fca0000000000 */
[C---:B------:R-:W-:Y:S02]  /*1e0a0*/  IMAD R62, R59.reuse, c[0x0][0x188], RZ ;  /* 0x000062003b3e7a24 */ /* 0x040fe400078e02ff */
[C---:B------:R-:W-:Y:S02]  /*1e0b0*/  IMAD R61, R59.reuse, c[0x0][0x188], RZ ;  /* 0x000062003b3d7a24 */ /* 0x040fe400078e02ff */
[----:B------:R-:W-:Y:S02]  /*1e0c0*/  IMAD R59, R59, c[0x0][0x188], RZ ;  /* 0x000062003b3b7a24 */ /* 0x000fe400078e02ff */
[C---:B------:R-:W-:Y:S02]  /*1e0d0*/  IMAD R61, R211.reuse, 0x2, R61 ;  /* 0x00000002d33d7824 */ /* 0x040fe400078e023d */
[C---:B------:R-:W-:Y:S02]  /*1e0e0*/  IMAD R59, R211.reuse, 0x2, R59 ;  /* 0x00000002d33b7824 */ /* 0x040fe400078e023b */
[----:B------:R-:W-:-:S02]  /*1e0f0*/  IMAD R62, R211, 0x2, R62 ;  /* 0x00000002d33e7824 */ /* 0x000fc400078e023e */
[C---:B------:R-:W-:Y:S01]  /*1e100*/  IMAD R61, R211.reuse, 0x2, R61 ;  /* 0x00000002d33d7824 */ /* 0x040fe200078e023d */
[----:B------:R-:W-:Y:S02]  /*1e110*/  LEA R59, R211, R59, 0x1 ;  /* 0x0000003bd33b7211 */ /* 0x000fe400078e08ff */
[C---:B------:R-:W-:Y:S02]  /*1e120*/  SEL R252, R247.reuse, R140, !P3 ;  /* 0x0000008cf7fc7207 */ /* 0x040fe40005800000 */
[----:B------:R-:W-:Y:S01]  /*1e130*/  SEL R156, R247, R156, !P3 ;  /* 0x0000009cf79c7207 */ /* 0x000fe20005800000 */
[----:B------:R-:W-:Y:S01]  /*1e140*/  IMAD R59, R211, 0x2, R59 ;  /* 0x00000002d33b7824 */ /* 0x000fe200078e023b */
        /* <DEDUP_REMOVED lines=25> */
[C---:B------:R-:W-:Y:S01]  /*1e2e0*/  SEL R182, R247.reuse, R182, !P3 ;  /* 0x000000b6f7b67207 */ /* 0x040fe20005800000 */
[----:B--2---:R1:W-:Y:S04]  /*1e2f0*/  LDGSTS.E [R250+-0x80000], [R214.64], P1 ;  /* 0x80000000d6fa7fae */ /* 0x0043e8000892184c */
[----:B-1----:R-:W2:Y:S01]  /*1e300*/  LDL.LU.64 R214, [R1+0x19e8] ;  /* 0x0019e80001d67983 */ /* 0x002ea20000300a00 */
        /* <DEDUP_REMOVED lines=35> */
[----:B------:R-:W-:Y:S02]  /*1e540*/  SEL R247, R247, R248, !P3 ;  /* 0x000000f8f7f77207 */ /* 0x000fe40005800000 */
[----:B------:R-:W-:-:S02]  /*1e550*/  LEA R138, P1, R62, R241, 0x2 ;  /* 0x000000f13e8a7211 */ /* 0x000fc400078210ff */
[----:B------:R-:W-:Y:S02]  /*1e560*/  LEA R8, P3, R61, R241, 0x2 ;  /* 0x000000f13d087211 */ /* 0x000fe400078610ff */
[----:B------:R-:W-:Y:S02]  /*1e570*/  LEA.HI.X.SX32 R139, R62, R243, 0x2, P1 ;  /* 0x000000f33e8b7211 */ /* 0x000fe400008f16ff */
[----:B------:R-:W-:Y:S02]  /*1e580*/  LEA R136, P1, R59, R241, 0x2 ;  /* 0x000000f13b887211 */ /* 0x000fe400078210ff */
[----:B------:R-:W-:Y:S02]  /*1e590*/  LEA.HI.X.SX32 R9, R61, R243, 0x2, P3 ;  /* 0x000000f33d097211 */ /* 0x000fe400018f16ff */
[----:B---3--:R-:W-:Y:S02]  /*1e5a0*/  LEA R10, P3, R58, R241, 0x2 ;  /* 0x000000f13a0a7211 */ /* 0x008fe400078610ff */
[----:B------:R-:W-:-:S02]  /*1e5b0*/  LEA.HI.X.SX32 R137, R59, R243, 0x2, P1 ;  /* 0x000000f33b897211 */ /* 0x000fc400008f16ff */
[----:B------:R-:W-:Y:S01]  /*1e5c0*/  LEA.HI.X.SX32 R11, R58, R243, 0x2, P3 ;  /* 0x000000f33a0b7211 */ /* 0x000fe200018f16ff */
[----:B------:R-:W-:Y:S04]  /*1e5d0*/  STL.64 [R1+0xe38], R138 ;  /* 0x000e388a01007387 */ /* 0x000fe80000100a00 */
[----:B------:R1:W-:Y:S04]  /*1e5e0*/  STL.64 [R1+0xe30], R8 ;  /* 0x000e300801007387 */ /* 0x0003e80000100a00 */
[----:B------:R-:W-:Y:S04]  /*1e5f0*/  STL.64 [R1+0xe28], R136 ;  /* 0x000e288801007387 */ /* 0x000fe80000100a00 */
[----:B------:R3:W-:Y:S04]  /*1e600*/  STL.64 [R1+0xe20], R10 ;  /* 0x000e200a01007387 */ /* 0x0007e80000100a00 */
[----:B------:R-:W3:Y:S01]  /*1e610*/  LDL R75, [R1+0x480] ;  /* 0x00048000014b7983 */ /* 0x000ee20000100800 */
[----:B----4-:R-:W-:Y:S01]  /*1e620*/  LEA R134, P1, R251, R241, 0x2 ;  /* 0x000000f1fb867211 */ /* 0x010fe200078210ff */
[----:B------:R-:W-:-:S03]  /*1e630*/  IMAD R66, R211, 0x2, R249 ;  /* 0x00000002d3427824 */ /* 0x000fc600078e02f9 */
[----:B------:R-:W-:Y:S01]  /*1e640*/  LEA.HI.X.SX32 R135, R251, R243, 0x2, P1 ;  /* 0x000000f3fb877211 */ /* 0x000fe200008f16ff */
[----:B------:R-:W-:-:S04]  /*1e650*/  IMAD R74, R211, 0x2, R66 ;  /* 0x00000002d34a7824 */ /* 0x000fc800078e0242 */
[----:B------:R-:W-:-:S04]  /*1e660*/  IMAD R60, R211, 0x2, R74 ;  /* 0x00000002d33c7824 */ /* 0x000fc800078e024a */
[----:B------:R-:W-:-:S04]  /*1e670*/  IMAD R65, R211, 0x2, R60 ;  /* 0x00000002d3417824 */ /* 0x000fc800078e023c */
[----:B------:R-:W-:-:S04]  /*1e680*/  IMAD R73, R211, 0x2, R65 ;  /* 0x00000002d3497824 */ /* 0x000fc800078e0241 */
[----:B------:R-:W-:-:S04]  /*1e690*/  IMAD R61, R211, 0x2, R73 ;  /* 0x00000002d33d7824 */ /* 0x000fc800078e0249 */
[----:B------:R-:W-:-:S05]  /*1e6a0*/  IMAD R72, R211, 0x2, R61 ;  /* 0x00000002d3487824 */ /* 0x000fca00078e023d */
[----:B------:R-:W-:-:S05]  /*1e6b0*/  LEA R64, R211, R72, 0x1 ;  /* 0x00000048d3407211 */ /* 0x000fca00078e08ff */
        /* <DEDUP_REMOVED lines=8> */
[----:B------:R-:W-:Y:S01]  /*1e740*/  IMAD R67, R211, 0x2, R62 ;  /* 0x00000002d3437824 */ /* 0x000fe200078e023e */
[----:B------:R-:W4:Y:S01]  /*1e750*/  S2R R82, SR_TID.X ;  /* 0x0000000000527919 */ /* 0x000f220000002100 */
[CC--:B--2---:R-:W-:Y:S02]  /*1e760*/  LEA R12, P3, R214.reuse, R241.reuse, 0x2 ;  /* 0x000000f1d60c7211 */ /* 0x0c4fe400078610ff */
[----:B------:R-:W-:Y:S02]  /*1e770*/  LEA R132, P1, R215, R241, 0x2 ;  /* 0x000000f1d7847211 */ /* 0x000fe400078210ff */
[----:B------:R-:W-:Y:S02]  /*1e780*/  LEA.HI.X.SX32 R13, R214, R243, 0x2, P3 ;  /* 0x000000f3d60d7211 */ /* 0x000fe400018f16ff */
[----:B------:R-:W-:Y:S02]  /*1e790*/  LEA R14, P3, R217, R241, 0x2 ;  /* 0x000000f1d90e7211 */ /* 0x000fe400078610ff */
[----:B------:R-:W-:-:S02]  /*1e7a0*/  LEA.HI.X.SX32 R133, R215, R243, 0x2, P1 ;  /* 0x000000f3d7857211 */ /* 0x000fc400008f16ff */
[----:B------:R-:W-:Y:S02]  /*1e7b0*/  LEA.HI.X.SX32 R15, R217, R243, 0x2, P3 ;  /* 0x000000f3d90f7211 */ /* 0x000fe400018f16ff */
[CC--:B------:R-:W-:Y:S02]  /*1e7c0*/  LEA R130, P1, R218.reuse, R241.reuse, 0x2 ;  /* 0x000000f1da827211 */ /* 0x0c0fe400078210ff */
[C---:B------:R-:W-:Y:S02]  /*1e7d0*/  LEA R16, P3, R219.reuse, R241, 0x2 ;  /* 0x000000f1db107211 */ /* 0x040fe400078610ff */
[-C--:B------:R-:W-:Y:S02]  /*1e7e0*/  LEA.HI.X.SX32 R131, R218, R243.reuse, 0x2, P1 ;  /* 0x000000f3da837211 */ /* 0x080fe400008f16ff */
[----:B------:R-:W-:Y:S02]  /*1e7f0*/  LEA.HI.X.SX32 R17, R219, R243, 0x2, P3 ;  /* 0x000000f3db117211 */ /* 0x000fe400018f16ff */
[----:B------:R-:W-:-:S02]  /*1e800*/  LEA R128, P1, R221, R241, 0x2 ;  /* 0x000000f1dd807211 */ /* 0x000fc400078210ff */
[C---:B------:R-:W-:Y:S02]  /*1e810*/  LEA R18, P3, R222.reuse, R241, 0x2 ;  /* 0x000000f1de127211 */ /* 0x040fe400078610ff */
[-C--:B------:R-:W-:Y:S02]  /*1e820*/  LEA.HI.X.SX32 R129, R221, R243.reuse, 0x2, P1 ;  /* 0x000000f3dd817211 */ /* 0x080fe400008f16ff */
[----:B------:R-:W-:Y:S02]  /*1e830*/  LEA.HI.X.SX32 R19, R222, R243, 0x2, P3 ;  /* 0x000000f3de137211 */ /* 0x000fe400018f16ff */
[CC--:B------:R-:W-:Y:S02]  /*1e840*/  LEA R126, P1, R223.reuse, R241.reuse, 0x2 ;  /* 0x000000f1df7e7211 */ /* 0x0c0fe400078210ff */
        /* <DEDUP_REMOVED lines=11> */
[-C--:B------:R-:W-:Y:S02]  /*1e900*/  LEA R120, P1, R231, R241.reuse, 0x2 ;  /* 0x000000f1e7787211 */ /* 0x080fe400078210ff */
        /* <DEDUP_REMOVED lines=27> */
[-C--:B------:R-:W-:Y:S02]  /*1eac0*/  LEA R106, P1, R65, R241.reuse, 0x2 ;  /* 0x000000f1416a7211 */ /* 0x080fe400078210ff */
[----:B------:R-:W-:Y:S01]  /*1ead0*/  LEA R142, P3, R73, R241, 0x2 ;  /* 0x000000f1498e7211 */ /* 0x000fe200078610ff */
[----:B------:R-:W-:Y:S01]  /*1eae0*/  IMAD R66, R211, 0x2, R67 ;  /* 0x00000002d3427824 */ /* 0x000fe200078e0243 */
[-C--:B------:R-:W-:Y:S02]  /*1eaf0*/  LEA.HI.X.SX32 R107, R65, R243.reuse, 0x2, P1 ;  /* 0x000000f3416b7211 */ /* 0x080fe400008f16ff */
[----:B------:R-:W-:Y:S02]  /*1eb00*/  LEA.HI.X.SX32 R143, R73, R243, 0x2, P3 ;  /* 0x000000f3498f7211 */ /* 0x000fe400018f16ff */
[----:B------:R-:W-:-:S02]  /*1eb10*/  LEA R104, P1, R61, R241, 0x2 ;  /* 0x000000f13d687211 */ /* 0x000fc400078210ff */
[C---:B------:R-:W-:Y:S01]  /*1eb20*/  LEA R140, P3, R72.reuse, R241, 0x2 ;  /* 0x000000f1488c7211 */ /* 0x040fe200078610ff */
[----:B------:R-:W-:Y:S01]  /*1eb30*/  IMAD R60, R211, 0x2, R66 ;  /* 0x00000002d33c7824 */ /* 0x000fe200078e0242 */
[-C--:B------:R-:W-:Y:S02]  /*1eb40*/  LEA.HI.X.SX32 R105, R61, R243.reuse, 0x2, P1 ;  /* 0x000000f33d697211 */ /* 0x080fe400008f16ff */
[----:B------:R-:W-:Y:S02]  /*1eb50*/  LEA.HI.X.SX32 R141, R72, R243, 0x2, P3 ;  /* 0x000000f3488d7211 */ /* 0x000fe400018f16ff */
[CC--:B------:R-:W-:Y:S02]  /*1eb60*/  LEA R102, P1, R64.reuse, R241.reuse, 0x2 ;  /* 0x000000f140667211 */ /* 0x0c0fe400078210ff */
[----:B------:R-:W-:Y:S01]  /*1eb70*/  LEA R72, P3, R71, R241, 0x2 ;  /* 0x000000f147487211 */ /* 0x000fe200078610ff */
[----:B------:R-:W-:Y:S01]  /*1eb80*/  IMAD R65, R211, 0x2, R60 ;  /* 0x00000002d3417824 */ /* 0x000fe200078e023c */
[----:B------:R-:W-:-:S02]  /*1eb90*/  LEA.HI.X.SX32 R103, R64, R243, 0x2, P1 ;  /* 0x000000f340677211 */ /* 0x000fc400008f16ff */
[----:B------:R-:W-:Y:S01]  /*1eba0*/  LEA.HI.X.SX32 R73, R71, R243, 0x2, P3 ;  /* 0x000000f347497211 */ /* 0x000fe200018f16ff */
[----:B------:R-:W-:Y:S01]  /*1ebb0*/  IMAD R61, R211, 0x2, R65 ;  /* 0x00000002d33d7824 */ /* 0x000fe200078e0241 */
[CC--:B------:R-:W-:Y:S02]  /*1ebc0*/  LEA R100, P1, R59.reuse, R241.reuse, 0x2 ;  /* 0x000000f13b647211 */ /* 0x0c0fe400078210ff */
[C---:B------:R-:W-:Y:S02]  /*1ebd0*/  LEA R248, P3, R70.reuse, R241, 0x2 ;  /* 0x000000f146f87211 */ /* 0x040fe400078610ff */
[-C--:B------:R-:W-:Y:S02]  /*1ebe0*/  LEA.HI.X.SX32 R101, R59, R243.reuse, 0x2, P1 ;  /* 0x000000f33b657211 */ /* 0x080fe400008f16ff */
[----:B------:R-:W-:Y:S02]  /*1ebf0*/  LEA.HI.X.SX32 R249, R70, R243, 0x2, P3 ;  /* 0x000000f346f97211 */ /* 0x000fe400018f16ff */
[----:B------:R-:W-:-:S02]  /*1ec00*/  LEA R98, P1, R63, R241, 0x2 ;  /* 0x000000f13f627211 */ /* 0x000fc400078210ff */
[----:B------:R-:W-:Y:S02]  /*1ec10*/  LEA R244, P3, R69, R241, 0x2 ;  /* 0x000000f145f47211 */ /* 0x000fe400078610ff */
[----:B------:R-:W-:Y:S02]  /*1ec20*/  LEA R64, R211, R61, 0x1 ;  /* 0x0000003dd3407211 */ /* 0x000fe400078e08ff */
[-C--:B------:R-:W-:Y:S02]  /*1ec30*/  LEA.HI.X.SX32 R99, R63, R243.reuse, 0x2, P1 ;  /* 0x000000f33f637211 */ /* 0x080fe400008f16ff */
[----:B------:R-:W-:Y:S01]  /*1ec40*/  LEA.HI.X.SX32 R245, R69, R243, 0x2, P3 ;  /* 0x000000f345f57211 */ /* 0x000fe200018f16ff */
[C---:B------:R-:W-:Y:S01]  /*1ec50*/  IMAD R59, R211.reuse, 0x2, R64 ;  /* 0x00000002d33b7824 */ /* 0x040fe200078e0240 */
[-C--:B------:R-:W-:Y:S02]  /*1ec60*/  LEA R96, P1, R58, R241.reuse, 0x2 ;  /* 0x000000f13a607211 */ /* 0x080fe400078210ff */
[----:B------:R-:W-:Y:S01]  /*1ec70*/  LEA R236, P3, R68, R241, 0x2 ;  /* 0x000000f144ec7211 */ /* 0x000fe200078610ff */
[----:B------:R-:W-:Y:S01]  /*1ec80*/  IMAD R63, R211, 0x2, R59 ;  /* 0x00000002d33f7824 */ /* 0x000fe200078e023b */
[----:B------:R-:W-:-:S02]  /*1ec90*/  LEA.HI.X.SX32 R97, R58, R243, 0x2, P1 ;  /* 0x000000f33a617211 */ /* 0x000fc400008f16ff */
[----:B------:R-:W-:Y:S02]  /*1eca0*/  LEA.HI.X.SX32 R237, R68, R243, 0x2, P3 ;  /* 0x000000f344ed7211 */ /* 0x000fe400018f16ff */
[CC--:B------:R-:W-:Y:S02]  /*1ecb0*/  LEA R94, P1, R62.reuse, R241.reuse, 0x2 ;  /* 0x000000f13e5e7211 */ /* 0x0c0fe400078210ff */
[----:B------:R-:W-:Y:S01]  /*1ecc0*/  LEA R234, P3, R67, R241, 0x2 ;  /* 0x000000f143ea7211 */ /* 0x000fe200078610ff */
[----:B------:R-:W-:Y:S01]  /*1ecd0*/  IMAD R58, R211, 0x2, R63 ;  /* 0x00000002d33a7824 */ /* 0x000fe200078e023f */
[-C--:B------:R-:W-:Y:S02]  /*1ece0*/  LEA.HI.X.SX32 R95, R62, R243.reuse, 0x2, P1 ;  /* 0x000000f33e5f7211 */ /* 0x080fe400008f16ff */
[----:B------:R-:W-:Y:S02]  /*1ecf0*/  LEA.HI.X.SX32 R235, R67, R243, 0x2, P3 ;  /* 0x000000f343eb7211 */ /* 0x000fe400018f16ff */
[----:B------:R-:W-:-:S02]  /*1ed00*/  LEA R92, P1, R66, R241, 0x2 ;  /* 0x000000f1425c7211 */ /* 0x000fc400078210ff */
[----:B------:R-:W-:Y:S01]  /*1ed10*/  LEA R230, P3, R60, R241, 0x2 ;  /* 0x000000f13ce67211 */ /* 0x000fe200078610ff */
[----:B------:R-:W-:Y:S01]  /*1ed20*/  IMAD R62, R211, 0x2, R58 ;  /* 0x00000002d33e7824 */ /* 0x000fe200078e023a */
[-C--:B------:R-:W-:Y:S02]  /*1ed30*/  LEA.HI.X.SX32 R93, R66, R243.reuse, 0x2, P1 ;  /* 0x000000f3425d7211 */ /* 0x080fe400008f16ff */
[----:B------:R-:W-:Y:S02]  /*1ed40*/  LEA.HI.X.SX32 R231, R60, R243, 0x2, P3 ;  /* 0x000000f33ce77211 */ /* 0x000fe400018f16ff */
[-C--:B------:R-:W-:Y:S02]  /*1ed50*/  LEA R90, P1, R65, R241.reuse, 0x2 ;  /* 0x000000f1415a7211 */ /* 0x080fe400078210ff */
        /* <DEDUP_REMOVED lines=10> */
[C---:B------:R-:W-:Y:S02]  /*1ee00*/  LEA R222, P3, R58.reuse, R241, 0x2 ;  /* 0x000000f13ade7211 */ /* 0x040fe400078610ff */
[----:B------:R-:W-:Y:S02]  /*1ee10*/  LEA R59, R211, R61, 0x1 ;  /* 0x0000003dd33b7211 */ /* 0x000fe400078e08ff */
[-C--:B------:R-:W-:Y:S02]  /*1ee20*/  LEA.HI.X.SX32 R87, R63, R243.reuse, 0x2, P1 ;  /* 0x000000f33f577211 */ /* 0x080fe400008f16ff */
[----:B------:R-:W-:Y:S01]  /*1ee30*/  LEA.HI.X.SX32 R223, R58, R243, 0x2, P3 ;  /* 0x000000f33adf7211 */ /* 0x000fe200018f16ff */
[----:B------:R-:W-:Y:S01]  /*1ee40*/  IMAD R58, R211, 0x2, R59 ;  /* 0x00000002d33a7824 */ /* 0x000fe200078e023b */
[-C--:B------:R-:W-:Y:S02]  /*1ee50*/  LEA R76, P1, R62, R241.reuse, 0x2 ;  /* 0x000000f13e4c7211 */ /* 0x080fe400078210ff */
[----:B------:R-:W-:-:S02]  /*1ee60*/  LEA R218, P3, R60, R241, 0x2 ;  /* 0x000000f13cda7211 */ /* 0x000fc400078610ff */
[----:B----4-:R-:W-:Y:S02]  /*1ee70*/  SHF.R.U32.HI R79, RZ, 0x6, R82 ;  /* 0x00000006ff4f7819 */ /* 0x010fe40000011652 */
[-C--:B------:R-:W-:Y:S02]  /*1ee80*/  LEA.HI.X.SX32 R77, R62, R243.reuse, 0x2, P1 ;  /* 0x000000f33e4d7211 */ /* 0x080fe400008f16ff */
[----:B------:R-:W-:Y:S01]  /*1ee90*/  LEA.HI.X.SX32 R219, R60, R243, 0x2, P3 ;  /* 0x000000f33cdb7211 */ /* 0x000fe200018f16ff */
[----:B------:R-:W-:Y:S01]  /*1eea0*/  IMAD R60, R211, 0x2, R58 ;  /* 0x00000002d33c7824 */ /* 0x000fe200078e023a */
[-C--:B------:R-:W-:Y:S02]  /*1eeb0*/  LEA R84, P1, R61, R241.reuse, 0x2 ;  /* 0x000000f13d547211 */ /* 0x080fe400078210ff */
[----:B------:R-:W-:Y:S02]  /*1eec0*/  LEA R214, P3, R59, R241, 0x2 ;  /* 0x000000f13bd67211 */ /* 0x000fe400078610ff */
[----:B------:R-:W-:-:S02]  /*1eed0*/  SGXT.U32 R79, R79, 0x1 ;  /* 0x000000014f4f781a */ /* 0x000fc40000000000 */
[-C--:B------:R-:W-:Y:S02]  /*1eee0*/  LEA.HI.X.SX32 R85, R61, R243.reuse, 0x2, P1 ;  /* 0x000000f33d557211 */ /* 0x080fe400008f16ff */
[----:B------:R-:W-:Y:S01]  /*1eef0*/  LEA.HI.X.SX32 R215, R59, R243, 0x2, P3 ;  /* 0x000000f33bd77211 */ /* 0x000fe200018f16ff */
[----:B------:R-:W-:Y:S01]  /*1ef00*/  IMAD R59, R211, 0x2, R60 ;  /* 0x00000002d33b7824 */ /* 0x000fe200078e023c */
[-C--:B------:R-:W-:Y:S02]  /*1ef10*/  LEA R80, P1, R58, R241.reuse, 0x2 ;  /* 0x000000f13a507211 */ /* 0x080fe400078210ff */
[----:B------:R-:W-:Y:S02]  /*1ef20*/  LEA R238, P3, R60, R241, 0x2 ;  /* 0x000000f13cee7211 */ /* 0x000fe400078610ff */
[----:B------:R-:W-:Y:S02]  /*1ef30*/  LOP3.LUT R250, R79, 0x10, RZ, 0xfc, !PT ;  /* 0x000000104ffa7812 */ /* 0x000fe400078efcff */
[----:B------:R-:W-:-:S02]  /*1ef40*/  LEA.HI.X.SX32 R81, R58, R243, 0x2, P1 ;  /* 0x000000f33a517211 */ /* 0x000fc400008f16ff */
[----:B------:R-:W-:Y:S01]  /*1ef50*/  LEA.HI.X.SX32 R239, R60, R243, 0x2, P3 ;  /* 0x000000f33cef7211 */ /* 0x000fe200018f16ff */
[----:B------:R-:W-:Y:S01]  /*1ef60*/  IMAD R60, R211, 0x2, R59 ;  /* 0x00000002d33c7824 */ /* 0x000fe200078e023b */
[----:B------:R-:W-:Y:S02]  /*1ef70*/  ISETP.GE.AND P1, PT, R250, c[0x0][0x180], PT ;  /* 0x00006000fa007a0c */ /* 0x000fe40003f26270 */
[----:B------:R-:W-:Y:S02]  /*1ef80*/  LEA R64, P6, R59, R241, 0x2 ;  /* 0x000000f13b407211 */ /* 0x000fe400078c10ff */
[C---:B------:R-:W-:Y:S02]  /*1ef90*/  LOP3.LUT R78, R79.reuse, 0x18, RZ, 0xfc, !PT ;  /* 0x000000184f4e7812 */ /* 0x040fe400078efcff */
[----:B------:R-:W-:Y:S02]  /*1efa0*/  SEL R58, R0, RZ, !P1 ;  /* 0x000000ff003a7207 */ /* 0x000fe40004800000 */
[----:B------:R-:W-:-:S02]  /*1efb0*/  LOP3.LUT R83, R79, 0x14, RZ, 0xfc, !PT ;  /* 0x000000144f537812 */ /* 0x000fc400078efcff */
[----:B------:R-:W-:Y:S02]  /*1efc0*/  LEA R250, P1, R60, R241, 0x2 ;  /* 0x000000f13cfa7211 */ /* 0x000fe400078210ff */
[-C--:B------:R-:W-:Y:S02]  /*1efd0*/  LEA.HI.X.SX32 R65, R59, R243.reuse, 0x2, P6 ;  /* 0x000000f33b417211 */ /* 0x080fe400030f16ff */
[----:B------:R-:W-:Y:S01]  /*1efe0*/  ISETP.GE.AND P6, PT, R78, c[0x0][0x180], PT ;  /* 0x000060004e007a0c */ /* 0x000fe20003fc6270 */
[----:B------:R-:W-:Y:S01]  /*1eff0*/  IMAD R211, R211, 0x2, R60 ;  /* 0x00000002d3d37824 */ /* 0x000fe200078e023c */
[----:B------:R-:W-:Y:S02]  /*1f000*/  ISETP.GE.AND P3, PT, R83, c[0x0][0x180], PT ;  /* 0x0000600053007a0c */ /* 0x000fe40003f66270 */
[----:B------:R-:W-:Y:S02]  /*1f010*/  LEA.HI.X.SX32 R251, R60, R243, 0x2, P1 ;  /* 0x000000f33cfb7211 */ /* 0x000fe400008f16ff */
[----:B------:R-:W-:-:S02]  /*1f020*/  ISETP.NE.U32.AND P1, PT, R58, RZ, PT ;  /* 0x000000ff3a00720c */ /* 0x000fc40003f25070 */
[C---:B------:R-:W-:Y:S02]  /*1f030*/  SEL R58, R0.reuse, RZ, !P6 ;  /* 0x000000ff003a7207 */ /* 0x040fe40007000000 */
[----:B------:R-:W-:Y:S02]  /*1f040*/  SEL R59, R0, RZ, !P3 ;  /* 0x000000ff003b7207 */ /* 0x000fe40005800000 */
[----:B---3--:R-:W-:Y:S02]  /*1f050*/  IADD3 R60, R75, 0x100000, RZ ;  /* 0x001000004b3c7810 */ /* 0x008fe40007ffe0ff */
[----:B------:R-:W-:Y:S02]  /*1f060*/  LEA R62, P3, R211, R241, 0x2 ;  /* 0x000000f1d33e7211 */ /* 0x000fe400078610ff */
[----:B------:R-:W-:Y:S01]  /*1f070*/  ISETP.NE.U32.AND P6, PT, R58, RZ, PT ;  /* 0x000000ff3a00720c */ /* 0x000fe20003fc5070 */
[----:B------:R2:W-:Y:S01]  /*1f080*/  LDGSTS.E [R60+-0x7fc00], [R8.64], P2 ;  /* 0x80400000083c7fae */ /* 0x0005e2000912184c */
[----:B------:R-:W-:-:S02]  /*1f090*/  LOP3.LUT R66, R79, 0x1c, RZ, 0xfc, !PT ;  /* 0x0000001c4f427812 */ /* 0x000fc400078efcff */
[----:B------:R-:W-:Y:S02]  /*1f0a0*/  IADD3 R58, R75, 0x100000, RZ ;  /* 0x001000004b3a7810 */ /* 0x000fe40007ffe0ff */
[----:B------:R-:W-:Y:S02]  /*1f0b0*/  LEA.HI.X.SX32 R63, R211, R243, 0x2, P3 ;  /* 0x000000f3d33f7211 */ /* 0x000fe400018f16ff */
[----:B------:R-:W-:Y:S01]  /*1f0c0*/  LOP3.LUT R61, R79, 0x20, RZ, 0xfc, !PT ;  /* 0x000000204f3d7812 */ /* 0x000fe200078efcff */
[----:B------:R3:W-:Y:S01]  /*1f0d0*/  LDGSTS.E [R58+-0x7f800], [R10.64], P0 ;  /* 0x808000000a3a7fae */ /* 0x0007e2000812184c */
[----:B------:R-:W-:Y:S02]  /*1f0e0*/  ISETP.NE.U32.AND P3, PT, R59, RZ, PT ;  /* 0x000000ff3b00720c */ /* 0x000fe40003f65070 */
[----:B------:R-:W-:Y:S01]  /*1f0f0*/  ISETP.GE.AND P2, PT, R66, c[0x0][0x180], PT ;  /* 0x0000600042007a0c */ /* 0x000fe20003f46270 */
[----:B------:R3:W-:Y:S01]  /*1f100*/  LDGSTS.E [R58+-0x7f400], [R12.64], P4 ;  /* 0x80c000000c3a7fae */ /* 0x0007e2000a12184c */
[----:B------:R-:W-:-:S02]  /*1f110*/  LOP3.LUT R59, R79, 0x24, RZ, 0xfc, !PT ;  /* 0x000000244f3b7812 */ /* 0x000fc400078efcff */
[----:B------:R-:W-:Y:S02]  /*1f120*/  ISETP.GE.AND P0, PT, R61, c[0x0][0x180], PT ;  /* 0x000060003d007a0c */ /* 0x000fe40003f06270 */
[C---:B--2---:R-:W-:Y:S02]  /*1f130*/  SEL R60, R0.reuse, RZ, !P2 ;  /* 0x000000ff003c7207 */ /* 0x044fe40005000000 */
[----:B------:R-:W-:Y:S02]  /*1f140*/  ISETP.GE.AND P2, PT, R59, c[0x0][0x180], PT ;  /* 0x000060003b007a0c */ /* 0x000fe40003f46270 */
[----:B------:R-:W-:Y:S02]  /*1f150*/  SEL R59, R0, RZ, !P0 ;  /* 0x000000ff003b7207 */ /* 0x000fe40004000000 */
[----:B------:R-:W-:Y:S02]  /*1f160*/  ISETP.NE.U32.AND P0, PT, R60, RZ, PT ;  /* 0x000000ff3c00720c */ /* 0x000fe40003f05070 */
[----:B------:R-:W-:-:S02]  /*1f170*/  IADD3 R60, R75, 0x100000, RZ ;  /* 0x001000004b3c7810 */ /* 0x000fc40007ffe0ff */
[----:B------:R-:W-:Y:S02]  /*1f180*/  SEL R61, R0, RZ, !P2 ;  /* 0x000000ff003d7207 */ /* 0x000fe40005000000 */
[----:B------:R-:W-:Y:S01]  /*1f190*/  LOP3.LUT R66, R79, 0x28, RZ, 0xfc, !PT ;  /* 0x000000284f427812 */ /* 0x000fe200078efcff */
[----:B------:R2:W-:Y:S01]  /*1f1a0*/  LDGSTS.E [R60+-0x7f000], [R14.64], P1 ;  /* 0x810000000e3c7fae */ /* 0x0005e2000892184c */
[----:B------:R-:W-:Y:S02]  /*1f1b0*/  ISETP.NE.U32.AND P2, PT, R61, RZ, PT ;  /* 0x000000ff3d00720c */ /* 0x000fe40003f45070 */
        /* <DEDUP_REMOVED lines=98> */
[----:B------:R-:W-:Y:S02]  /*1f7e0*/  ISETP.GE.AND P3, PT, R66, c[0x0][0x180], PT ;  /* 0x0000600042007a0c */ /* 0x000fe40003f66270 */
[----:B------:R-:W-:Y:S01]  /*1f7f0*/  ISETP.NE.U32.AND P2, PT, R59, RZ, PT ;  /* 0x000000ff3b00720c */ /* 0x000fe20003f45070 */
        /* <DEDUP_REMOVED lines=12> */
[----:B------:R-:W-:Y:S01]  /*1f8c0*/  ISETP.NE.U32.AND P3, PT, R59, RZ, PT ;  /* 0x000000ff3b00720c */ /* 0x000fe20003f65070 */
[----:B------:R3:W-:Y:S01]  /*1f8d0*/  LDGSTS.E [R58+-0x79800], [R224.64], P2 ;  /* 0x86800000e03a7fae */ /* 0x0007e2000912184c */
[C---:B------:R-:W-:Y:S02]  /*1f8e0*/  LOP3.LUT R61, R79.reuse, 0x2, RZ, 0xfc, !PT ;  /* 0x000000024f3d7812 */ /* 0x040fe400078efcff */
        /* <DEDUP_REMOVED lines=8> */
[----:B------:R-:W-:-:S02]  /*1f970*/  SEL R61, R0, RZ, !P4 ;  /* 0x000000ff003d7207 */ /* 0x000fc40006000000 */
[----:B------:R-:W-:Y:S02]  /*1f980*/  IADD3 R60, R75, 0x100000, RZ ;  /* 0x001000004b3c7810 */ /* 0x000fe40007ffe0ff */
[----:B------:R-:W-:Y:S02]  /*1f990*/  LOP3.LUT R66, R79, 0xa, RZ, 0xfc, !PT ;  /* 0x0000000a4f427812 */ /* 0x000fe400078efcff */
[----:B------:R-:W-:Y:S01]  /*1f9a0*/  ISETP.NE.U32.AND P0, PT, R61, RZ, PT ;  /* 0x000000ff3d00720c */ /* 0x000fe20003f05070 */
[----:B------:R2:W-:Y:S01]  /*1f9b0*/  LDGSTS.E [R60+-0x79000], [R218.64], P1 ;  /* 0x87000000da3c7fae */ /* 0x0005e2000892184c */
[----:B------:R-:W-:Y:S02]  /*1f9c0*/  LOP3.LUT R61, R79, 0xe, RZ, 0xfc, !PT ;  /* 0x0000000e4f3d7812 */ /* 0x000fe400078efcff */
[----:B------:R-:W-:Y:S01]  /*1f9d0*/  ISETP.NE.U32.AND P4, PT, R59, RZ, PT ;  /* 0x000000ff3b00720c */ /* 0x000fe20003f85070 */
[----:B------:R3:W-:Y:S01]  /*1f9e0*/  LDGSTS.E [R58+-0x78c00], [R214.64], P3 ;  /* 0x87400000d63a7fae */ /* 0x0007e2000992184c */
[----:B------:R-:W-:-:S02]  /*1f9f0*/  ISETP.GE.AND P1, PT, R66, c[0x0][0x180], PT ;  /* 0x0000600042007a0c */ /* 0x000fc40003f26270 */
[----:B------:R-:W-:Y:S01]  /*1fa00*/  LOP3.LUT R59, R79, 0x12, RZ, 0xfc, !PT ;  /* 0x000000124f3b7812 */ /* 0x000fe200078efcff */
[----:B------:R3:W-:Y:S01]  /*1fa10*/  LDGSTS.E [R58+-0x78800], [R238.64], P6 ;  /* 0x87800000ee3a7fae */ /* 0x0007e2000b12184c */
[----:B------:R-:W-:Y:S02]  /*1fa20*/  ISETP.GE.AND P3, PT, R61, c[0x0][0x180], PT ;  /* 0x000060003d007a0c */ /* 0x000fe40003f66270 */
[----:B------:R-:W-:Y:S01]  /*1fa30*/  LOP3.LUT R66, R75, 0x40, RZ, 0x3c, !PT ;  /* 0x000000404b427812 */ /* 0x000fe200078e3cff */
[----:B------:R3:W-:Y:S01]  /*1fa40*/  LDGSTS.E [R58+-0x78400], [R250.64], P2 ;  /* 0x87c00000fa3a7fae */ /* 0x0007e2000912184c */
[C---:B--2---:R-:W-:Y:S02]  /*1fa50*/  SEL R60, R0.reuse, RZ, !P1 ;  /* 0x000000ff003c7207 */ /* 0x044fe40004800000 */
[----:B------:R-:W-:Y:S02]  /*1fa60*/  ISETP.GE.AND P1, PT, R59, c[0x0][0x180], PT ;  /* 0x000060003b007a0c */ /* 0x000fe40003f26270 */
[----:B------:R-:W-:-:S02]  /*1fa70*/  SEL R59, R0, RZ, !P3 ;  /* 0x000000ff003b7207 */ /* 0x000fc40005800000 */
[----:B------:R-:W-:Y:S02]  /*1fa80*/  ISETP.NE.U32.AND P3, PT, R60, RZ, PT ;  /* 0x000000ff3c00720c */ /* 0x000fe40003f65070 */
[----:B------:R-:W-:Y:S02]  /*1fa90*/  LOP3.LUT R61, R79, 0x16, RZ, 0xfc, !PT ;  /* 0x000000164f3d7812 */ /* 0x000fe400078efcff */
[----:B------:R-:W-:Y:S02]  /*1faa0*/  SEL R60, R0, RZ, !P1 ;  /* 0x000000ff003c7207 */ /* 0x000fe40004800000 */
[----:B---3--:R-:W-:Y:S02]  /*1fab0*/  IADD3 R58, R66, 0x100000, RZ ;  /* 0x00100000423a7810 */ /* 0x008fe40007ffe0ff */
[----:B------:R-:W-:Y:S02]  /*1fac0*/  ISETP.NE.U32.AND P1, PT, R59, RZ, PT ;  /* 0x000000ff3b00720c */ /* 0x000fe40003f25070 */
[----:B------:R-:W-:Y:S01]  /*1fad0*/  LOP3.LUT R59, R79, 0x1a, RZ, 0xfc, !PT ;  /* 0x0000001a4f3b7812 */ /* 0x000fe200078efcff */
[----:B------:R2:W-:Y:S01]  /*1fae0*/  LDGSTS.E [R58+-0x7fe00], [R138.64], P4 ;  /* 0x802000008a3a7fae */ /* 0x0005e2000a12184c */
[----:B------:R-:W-:-:S02]  /*1faf0*/  ISETP.GE.AND P2, PT, R61, c[0x0][0x180], PT ;  /* 0x000060003d007a0c */ /* 0x000fc40003f46270 */
[----:B------:R-:W-:Y:S02]  /*1fb00*/  ISETP.NE.U32.AND P6, PT, R60, RZ, PT ;  /* 0x000000ff3c00720c */ /* 0x000fe40003fc5070 */
[----:B------:R-:W-:Y:S02]  /*1fb10*/  LOP3.LUT R60, R79, 0x1e, RZ, 0xfc, !PT ;  /* 0x0000001e4f3c7812 */ /* 0x000fe400078efcff */
[----:B------:R-:W-:Y:S02]  /*1fb20*/  ISETP.GE.AND P4, PT, R59, c[0x0][0x180], PT ;  /* 0x000060003b007a0c */ /* 0x000fe40003f86270 */
[----:B------:R-:W-:Y:S02]  /*1fb30*/  SEL R59, R0, RZ, !P2 ;  /* 0x000000ff003b7207 */ /* 0x000fe40005000000 */
[----:B------:R-:W-:Y:S02]  /*1fb40*/  ISETP.GE.AND P2, PT, R60, c[0x0][0x180], PT ;  /* 0x000060003c007a0c */ /* 0x000fe40003f46270 */
[----:B--2---:R-:W-:-:S02]  /*1fb50*/  SEL R58, R0, RZ, !P4 ;  /* 0x000000ff003a7207 */ /* 0x004fc40006000000 */
[C---:B------:R-:W-:Y:S02]  /*1fb60*/  IADD3 R61, R66.reuse, 0x100000, RZ ;  /* 0x00100000423d7810 */ /* 0x040fe40007ffe0ff */
[----:B------:R-:W-:Y:S02]  /*1fb70*/  ISETP.NE.U32.AND P4, PT, R59, RZ, PT ;  /* 0x000000ff3b00720c */ /* 0x000fe40003f85070 */
[----:B------:R-:W-:Y:S01]  /*1fb80*/  IADD3 R59, R66, 0x100000, RZ ;  /* 0x00100000423b7810 */ /* 0x000fe20007ffe0ff */
[----:B------:R2:W-:Y:S01]  /*1fb90*/  LDGSTS.E [R61+-0x7fa00], [R136.64], P0 ;  /* 0x80600000883d7fae */ /* 0x0005e2000812184c */
[----:B------:R-:W-:Y:S02]  /*1fba0*/  SEL R60, R0, RZ, !P2 ;  /* 0x000000ff003c7207 */ /* 0x000fe40005000000 */
[----:B------:R-:W-:Y:S01]  /*1fbb0*/  ISETP.NE.U32.AND P2, PT, R58, RZ, PT ;  /* 0x000000ff3a00720c */ /* 0x000fe20003f45070 */
[----:B------:R3:W-:Y:S01]  /*1fbc0*/  LDGSTS.E [R59+-0x7f600], [R134.64], P3 ;  /* 0x80a00000863b7fae */ /* 0x0007e2000992184c */
[----:B------:R-:W-:-:S02]  /*1fbd0*/  LOP3.LUT R67, R79, 0x22, RZ, 0xfc, !PT ;  /* 0x000000224f437812 */ /* 0x000fc400078efcff */
[----:B------:R-:W-:Y:S02]  /*1fbe0*/  IADD3 R58, R66, 0x100000, RZ ;  /* 0x00100000423a7810 */ /* 0x000fe40007ffe0ff */
[----:B------:R-:W-:Y:S02]  /*1fbf0*/  ISETP.GE.AND P3, PT, R67, c[0x0][0x180], PT ;  /* 0x0000600043007a0c */ /* 0x000fe40003f66270 */
[C---:B--2---:R-:W-:Y:S01]  /*1fc00*/  LOP3.LUT R61, R79.reuse, 0x26, RZ, 0xfc, !PT ;  /* 0x000000264f3d7812 */ /* 0x044fe200078efcff */
[----:B------:R2:W-:Y:S01]  /*1fc10*/  LDGSTS.E [R58+-0x7f200], [R132.64], P1 ;  /* 0x80e00000843a7fae */ /* 0x0005e2000892184c */
[----:B------:R-:W-:Y:S02]  /*1fc20*/  ISETP.NE.U32.AND P0, PT, R60, RZ, PT ;  /* 0x000000ff3c00720c */ /* 0x000fe40003f05070 */
[----:B------:R-:W-:Y:S02]  /*1fc30*/  LOP3.LUT R60, R79, 0x2a, RZ, 0xfc, !PT ;  /* 0x0000002a4f3c7812 */ /* 0x000fe400078efcff */
[----:B------:R-:W-:-:S02]  /*1fc40*/  ISETP.GE.AND P1, PT, R61, c[0x0][0x180], PT ;  /* 0x000060003d007a0c */ /* 0x000fc40003f26270 */
[----:B---3--:R-:W-:Y:S02]  /*1fc50*/  SEL R59, R0, RZ, !P3 ;  /* 0x000000ff003b7207 */ /* 0x008fe40005800000 */
[----:B------:R-:W-:Y:S02]  /*1fc60*/  ISETP.GE.AND P3, PT, R60, c[0x0][0x180], PT ;  /* 0x000060003c007a0c */ /* 0x000fe40003f66270 */
[----:B------:R-:W-:Y:S02]  /*1fc70*/  IADD3 R61, R66, 0x100000, RZ ;  /* 0x00100000423d7810 */ /* 0x000fe40007ffe0ff */
[----:B--2---:R-:W-:Y:S02]  /*1fc80*/  SEL R58, R0, RZ, !P1 ;  /* 0x000000ff003a7207 */ /* 0x004fe40004800000 */
[----:B------:R-:W-:Y:S01]  /*1fc90*/  ISETP.NE.U32.AND P1, PT, R59, RZ, PT ;  /* 0x000000ff3b00720c */ /* 0x000fe20003f25070 */
[----:B------:R2:W-:Y:S01]  /*1fca0*/  LDGSTS.E [R61+-0x7ee00], [R130.64], P6 ;  /* 0x81200000823d7fae */ /* 0x0005e2000b12184c */
[----:B------:R-:W-:-:S02]  /*1fcb0*/  IADD3 R59, R66, 0x100000, RZ ;  /* 0x00100000423b7810 */ /* 0x000fc40007ffe0ff */
[----:B------:R-:W-:Y:S02]  /*1fcc0*/  SEL R60, R0, RZ, !P3 ;  /* 0x000000ff003c7207 */ /* 0x000fe40005800000 */
[----:B------:R-:W-:Y:S01]  /*1fcd0*/  ISETP.NE.U32.AND P3, PT, R58, RZ, PT ;  /* 0x000000ff3a00720c */ /* 0x000fe20003f65070 */
[----:B------:R3:W-:Y:S01]  /*1fce0*/  LDGSTS.E [R59+-0x7ea00], [R128.64], P4 ;  /* 0x81600000803b7fae */ /* 0x0007e2000a12184c */
[----:B------:R-:W-:Y:S02]  /*1fcf0*/  LOP3.LUT R67, R79, 0x2e, RZ, 0xfc, !PT ;  /* 0x0000002e4f437812 */ /* 0x000fe400078efcff */
[----:B------:R-:W-:Y:S02]  /*1fd00*/  IADD3 R58, R66, 0x100000, RZ ;  /* 0x00100000423a7810 */ /* 0x000fe40007ffe0ff */
[----:B------:R-:W-:Y:S02]  /*1fd10*/  ISETP.GE.AND P4, PT, R67, c[0x0][0x180], PT ;  /* 0x0000600043007a0c */ /* 0x000fe40003f86270 */
[----:B--2---:R-:W-:Y:S01]  /*1fd20*/  LOP3.LUT R61, R79, 0x32, RZ, 0xfc, !PT ;  /* 0x000000324f3d7812 */ /* 0x004fe200078efcff */
[----:B------:R2:W-:Y:S01]  /*1fd30*/  LDGSTS.E [R58+-0x7e600], [R126.64], P2 ;  /* 0x81a000007e3a7fae */ /* 0x0005e2000912184c */
[----:B------:R-:W-:-:S02]  /*1fd40*/  ISETP.NE.U32.AND P6, PT, R60, RZ, PT ;  /* 0x000000ff3c00720c */ /* 0x000fc40003fc5070 */
[----:B------:R-:W-:Y:S02]  /*1fd50*/  LOP3.LUT R60, R79, 0x36, RZ, 0xfc, !PT ;  /* 0x000000364f3c7812 */ /* 0x000fe400078efcff */
[----:B------:R-:W-:Y:S02]  /*1fd60*/  ISETP.GE.AND P2, PT, R61, c[0x0][0x180], PT ;  /* 0x000060003d007a0c */ /* 0x000fe40003f46270 */
[----:B---3--:R-:W-:Y:S02]  /*1fd70*/  SEL R59, R0, RZ, !P4 ;  /* 0x000000ff003b7207 */ /* 0x008fe40006000000 */
[----:B------:R-:W-:Y:S02]  /*1fd80*/  ISETP.GE.AND P4, PT, R60, c[0x0][0x180], PT ;  /* 0x000060003c007a0c */ /* 0x000fe40003f86270 */
[----:B------:R-:W-:Y:S02]  /*1fd90*/  IADD3 R61, R66, 0x100000, RZ ;  /* 0x00100000423d7810 */ /* 0x000fe40007ffe0ff */
[----:B--2---:R-:W-:-:S02]  /*1fda0*/  SEL R58, R0, RZ, !P2 ;  /* 0x000000ff003a7207 */ /* 0x004fc40005000000 */
[----:B------:R-:W-:Y:S01]  /*1fdb0*/  ISETP.NE.U32.AND P2, PT, R59, RZ, PT ;  /* 0x000000ff3b00720c */ /* 0x000fe20003f45070 */
[----:B------:R2:W-:Y:S01]  /*1fdc0*/  LDGSTS.E [R61+-0x7e200], [R124.64], P0 ;  /* 0x81e000007c3d7fae */ /* 0x0005e2000812184c */
[----:B------:R-:W-:Y:S02]  /*1fdd0*/  IADD3 R59, R66, 0x100000, RZ ;  /* 0x00100000423b7810 */ /* 0x000fe40007ffe0ff */
[----:B------:R-:W-:Y:S02]  /*1fde0*/  SEL R60, R0, RZ, !P4 ;  /* 0x000000ff003c7207 */ /* 0x000fe40006000000 */
[----:B------:R-:W-:Y:S01]  /*1fdf0*/  ISETP.NE.U32.AND P4, PT, R58, RZ, PT ;  /* 0x000000ff3a00720c */ /* 0x000fe20003f85070 */
[----:B------:R3:W-:Y:S01]  /*1fe00*/  LDGSTS.E [R59+-0x7de00], [R122.64], P1 ;  /* 0x822000007a3b7fae */ /* 0x0007e2000892184c */
[----:B------:R-:W-:Y:S02]  /*1fe10*/  LOP3.LUT R67, R79, 0x3a, RZ, 0xfc, !PT ;  /* 0x0000003a4f437812 */ /* 0x000fe400078efcff */
[----:B------:R-:W-:-:S02]  /*1fe20*/  IADD3 R58, R66, 0x100000, RZ ;  /* 0x00100000423a7810 */ /* 0x000fc40007ffe0ff */
[----:B------:R-:W-:Y:S02]  /*1fe30*/  ISETP.GE.AND P1, PT, R67, c[0x0][0x180], PT ;  /* 0x0000600043007a0c */ /* 0x000fe40003f26270 */
[C---:B--2---:R-:W-:Y:S01]  /*1fe40*/  LOP3.LUT R61, R79.reuse, 0x3e, RZ, 0xfc, !PT ;  /* 0x0000003e4f3d7812 */ /* 0x044fe200078efcff */
[----:B------:R2:W-:Y:S01]  /*1fe50*/  LDGSTS.E [R58+-0x7da00], [R120.64], P3 ;  /* 0x82600000783a7fae */ /* 0x0005e2000992184c */
[----:B------:R-:W-:Y:S02]  /*1fe60*/  ISETP.NE.U32.AND P0, PT, R60, RZ, PT ;  /* 0x000000ff3c00720c */ /* 0x000fe40003f05070 */
[----:B------:R-:W-:Y:S02]  /*1fe70*/  LOP3.LUT R60, R79, 0x42, RZ, 0xfc, !PT ;  /* 0x000000424f3c7812 */ /* 0x000fe400078efcff */
[----:B------:R-:W-:Y:S02]  /*1fe80*/  ISETP.GE.AND P3, PT, R61, c[0x0][0x180], PT ;  /* 0x000060003d007a0c */ /* 0x000fe40003f66270 */
[----:B---3--:R-:W-:Y:S01]  /*1fe90*/  SEL R59, R0, RZ, !P1 ;  /* 0x000000ff003b7207 */ /* 0x008fe20004800000 */
[----:B------:R-:W-:Y:S01]  /*1fea0*/  STL.64 [R1+0xe18], R134 ;  /* 0x000e188601007387 */ /* 0x000fe20000100a00 */
[----:B------:R-:W-:-:S02]  /*1feb0*/  ISETP.GE.AND P1, PT, R60, c[0x0][0x180], PT ;  /* 0x000060003c007a0c */ /* 0x000fc40003f26270 */
[----:B------:R-:W-:Y:S01]  /*1fec0*/  IADD3 R61, R66, 0x100000, RZ ;  /* 0x00100000423d7810 */ /* 0x000fe20007ffe0ff */
[----:B------:R3:W-:Y:S01]  /*1fed0*/  STL.64 [R1+0xe10], R12 ;  /* 0x000e100c01007387 */ /* 0x0007e20000100a00 */
[----:B--2---:R-:W-:Y:S02]  /*1fee0*/  SEL R58, R0, RZ, !P3 ;  /* 0x000000ff003a7207 */ /* 0x004fe40005800000 */
[----:B------:R-:W-:Y:S01]  /*1fef0*/  ISETP.NE.U32.AND P3, PT, R59, RZ, PT ;  /* 0x000000ff3b00720c */ /* 0x000fe20003f65070 */
[----:B------:R-:W-:Y:S01]  /*1ff00*/  STL.64 [R1+0xe08], R132 ;  /* 0x000e088401007387 */ /* 0x000fe20000100a00 */
[----:B------:R-:W-:Y:S02]  /*1ff10*/  IADD3 R59, R66, 0x100000, RZ ;  /* 0x00100000423b7810 */ /* 0x000fe40007ffe0ff */
[----:B------:R-:W-:Y:S01]  /*1ff20*/  SEL R60, R0, RZ, !P1 ;  /* 0x000000ff003c7207 */ /* 0x000fe20004800000 */
[----:B------:R2:W-:Y:S01]  /*1ff30*/  STL.64 [R1+0xe00], R14 ;  /* 0x000e000e01007387 */ /* 0x0005e20000100a00 */
[----:B------:R-:W-:-:S02]  /*1ff40*/  ISETP.NE.U32.AND P1, PT, R58, RZ, PT ;  /* 0x000000ff3a00720c */ /* 0x000fc40003f25070 */
[----:B------:R-:W-:Y:S01]  /*1ff50*/  LOP3.LUT R67, R79, 0x46, RZ, 0xfc, !PT ;  /* 0x000000464f437812 */ /* 0x000fe200078efcff */
[----:B------:R-:W-:Y:S01]  /*1ff60*/  STL.64 [R1+0xdf8], R130 ;  /* 0x000df88201007387 */ /* 0x000fe20000100a00 */
[----:B------:R-:W-:-:S03]  /*1ff70*/  IADD3 R58, R66, 0x100000, RZ ;  /* 0x00100000423a7810 */ /* 0x000fc60007ffe0ff */
[----:B------:R4:W-:Y:S04]  /*1ff80*/  STL.64 [R1+0xdf0], R16 ;  /* 0x000df01001007387 */ /* 0x0009e80000100a00 */
[----:B------:R-:W-:Y:S04]  /*1ff90*/  STL.64 [R1+0xde8], R128 ;  /* 0x000de88001007387 */ /* 0x000fe80000100a00 */
[----:B------:R1:W-:Y:S01]  /*1ffa0*/  LDGSTS.E [R61+-0x7d600], [R118.64], P6 ;  /* 0x82a00000763d7fae */ /* 0x0003e2000b12184c */
[----:B------:R-:W-:-:S03]  /*1ffb0*/  ISETP.NE.U32.AND P6, PT, R60, RZ, PT ;  /* 0x000000ff3c00720c */ /* 0x000fc60003fc5070 */
[----:B------:R2:W-:Y:S01]  /*1ffc0*/  STL.64 [R1+0xde0], R18 ;  /* 0x000de01201007387 */ /* 0x0005e20000100a00 */
[----:B------:R-:W-:-:S03]  /*1ffd0*/  LOP3.LUT R60, R79, 0x4e, RZ, 0xfc, !PT ;  /* 0x0000004e4f3c7812 */ /* 0x000fc600078efcff */
[----:B------:R2:W-:Y:S01]  /*1ffe0*/  LDGSTS.E [R59+-0x7d200], [R116.64], P2 ;  /* 0x82e00000743b7fae */ /* 0x0005e2000912184c */
[----:B------:R-:W-:Y:S02]  /*1fff0*/  ISETP.GE.AND P2, PT, R67, c[0x0][0x180], PT ;  /* 0x0000600043007a0c */ /* 0x000fe40003f46270 */
[----:B-1----:R-:W-:Y:S01]  /*20000*/  LOP3.LUT R61, R79, 0x4a, RZ, 0xfc, !PT ;  /* 0x0000004a4f3d7812 */ /* 0x002fe200078efcff */
[----:B------:R-:W-:Y:S04]  /*20010*/  STL.64 [R1+0xdd8], R126 ;  /* 0x000dd87e01007387 */ /* 0x000fe80000100a00 */
[----:B------:R1:W-:Y:S04]  /*20020*/  STL.64 [R1+0xdd0], R20 ;  /* 0x000dd01401007387 */ /* 0x0003e80000100a00 */
[----:B------:R-:W-:Y:S01]  /*20030*/  STL.64 [R1+0xdc8], R124 ;  /* 0x000dc87c01007387 */ /* 0x000fe20000100a00 */
[----:B--2---:R-:W-:-:S03]  /*20040*/  SEL R59, R0, RZ, !P2 ;  /* 0x000000ff003b7207 */ /* 0x004fc60005000000 */
[----:B------:R2:W-:Y:S01]  /*20050*/  LDGSTS.E [R58+-0x7ce00], [R114.64], P4 ;  /* 0x83200000723a7fae */ /* 0x0005e2000a12184c */
[----:B------:R-:W-:-:S03]  /*20060*/  ISETP.GE.AND P4, PT, R61, c[0x0][0x180], PT ;  /* 0x000060003d007a0c */ /* 0x000fc60003f86270 */
[----:B------:R1:W-:Y:S01]  /*20070*/  STL.64 [R1+0xdc0], R22 ;  /* 0x000dc01601007387 */ /* 0x0003e20000100a00 */
[----:B------:R-:W-:-:S03]  /*20080*/  ISETP.GE.AND P2, PT, R60, c[0x0][0x180], PT ;  /* 0x000060003c007a0c */ /* 0x000fc60003f46270 */
[----:B------:R-:W-:Y:S01]  /*20090*/  STL.64 [R1+0xdb8], R122 ;  /* 0x000db87a01007387 */ /* 0x000fe20000100a00 */
[----:B------:R-:W-:-:S03]  /*200a0*/  IADD3 R61, R66, 0x100000, RZ ;  /* 0x00100000423d7810 */ /* 0x000fc60007ffe0ff */
[----:B------:R1:W-:Y:S01]  /*200b0*/  STL.64 [R1+0xdb0], R24 ;  /* 0x000db01801007387 */ /* 0x0003e20000100a00 */
[----:B--2---:R-:W-:-:S03]  /*200c0*/  SEL R58, R0, RZ, !P4 ;  /* 0x000000ff003a7207 */ /* 0x004fc60006000000 */
[----:B------:R-:W-:Y:S01]  /*200d0*/  STL.64 [R1+0xda8], R120 ;  /* 0x000da87801007387 */ /* 0x000fe20000100a00 */
[----:B------:R-:W-:-:S03]  /*200e0*/  ISETP.NE.U32.AND P4, PT, R59, RZ, PT ;  /* 0x000000ff3b00720c */ /* 0x000fc60003f85070 */
[----:B------:R2:W-:Y:S01]  /*200f0*/  STL.64 [R1+0xda0], R26 ;  /* 0x000da01a01007387 */ /* 0x0005e20000100a00 */
[----:B------:R-:W-:-:S03]  /*20100*/  IADD3 R59, R66, 0x100000, RZ ;  /* 0x00100000423b7810 */ /* 0x000fc60007ffe0ff */
[----:B------:R-:W-:Y:S01]  /*20110*/  STL.64 [R1+0xd98], R118 ;  /* 0x000d987601007387 */ /* 0x000fe20000100a00 */
[----:B------:R-:W-:-:S03]  /*20120*/  SEL R60, R0, RZ, !P2 ;  /* 0x000000ff003c7207 */ /* 0x000fc60005000000 */
[----:B------:R1:W-:Y:S01]  /*20130*/  STL.64 [R1+0xd90], R154 ;  /* 0x000d909a01007387 */ /* 0x0003e20000100a00 */
[----:B------:R-:W-:Y:S02]  /*20140*/  ISETP.NE.U32.AND P2, PT, R58, RZ, PT ;  /* 0x000000ff3a00720c */ /* 0x000fe40003f45070 */
[----:B------:R-:W-:Y:S01]  /*20150*/  LOP3.LUT R67, R79, 0x52, RZ, 0xfc, !PT ;  /* 0x000000524f437812 */ /* 0x000fe200078efcff */
[----:B------:R-:W-:Y:S01]  /*20160*/  STL.64 [R1+0xd88], R116 ;  /* 0x000d887401007387 */ /* 0x000fe20000100a00 */
[----:B------:R-:W-:-:S03]  /*20170*/  IADD3 R58, R66, 0x100000, RZ ;  /* 0x00100000423a7810 */ /* 0x000fc60007ffe0ff */
[----:B------:R1:W-:Y:S04]  /*20180*/  STL.64 [R1+0xd80], R152 ;  /* 0x000d809801007387 */ /* 0x0003e80000100a00 */
[----:B------:R-:W-:Y:S04]  /*20190*/  STL.64 [R1+0xd78], R114 ;  /* 0x000d787201007387 */ /* 0x000fe80000100a00 */
[----:B------:R1:W-:Y:S04]  /*201a0*/  STL.64 [R1+0xd70], R150 ;  /* 0x000d709601007387 */ /* 0x0003e80000100a00 */
[----:B------:R1:W-:Y:S01]  /*201b0*/  LDGSTS.E [R61+-0x7ca00], [R112.64], P0 ;  /* 0x83600000703d7fae */ /* 0x0003e2000812184c */
[----:B------:R-:W-:-:S03]  /*201c0*/  ISETP.NE.U32.AND P0, PT, R60, RZ, PT ;  /* 0x000000ff3c00720c */ /* 0x000fc60003f05070 */
[----:B------:R-:W-:Y:S01]  /*201d0*/  STL.64 [R1+0xd60], R112 ;  /* 0x000d607001007387 */ /* 0x000fe20000100a00 */
[----:B------:R-:W-:-:S03]  /*201e0*/  LOP3.LUT R60, R79, 0x5a, RZ, 0xfc, !PT ;  /* 0x0000005a4f3c7812 */ /* 0x000fc600078efcff */
[----:B------:R2:W-:Y:S01]  /*201f0*/  LDGSTS.E [R59+-0x7c600], [R110.64], P3 ;  /* 0x83a000006e3b7fae */ /* 0x0005e2000992184c */
[----:B------:R-:W-:Y:S02]  /*20200*/  ISETP.GE.AND P3, PT, R67, c[0x0][0x180], PT ;  /* 0x0000600043007a0c */ /* 0x000fe40003f66270 */
[----:B-1----:R-:W-:Y:S01]  /*20210*/  LOP3.LUT R61, R79, 0x56, RZ, 0xfc, !PT ;  /* 0x000000564f3d7812 */ /* 0x002fe200078efcff */
[----:B------:R1:W-:Y:S04]  /*20220*/  STL.64 [R1+0xd48], R148 ;  /* 0x000d489401007387 */ /* 0x0003e80000100a00 */
[----:B------:R-:W-:Y:S04]  /*20230*/  STL.64 [R1+0xd38], R110 ;  /* 0x000d386e01007387 */ /* 0x000fe80000100a00 */
[----:B------:R1:W-:Y:S01]  /*20240*/  STL.64 [R1+0xd28], R146 ;  /* 0x000d289201007387 */ /* 0x0003e20000100a00 */
[----:B--2---:R-:W-:-:S03]  /*20250*/  SEL R59, R0, RZ, !P3 ;  /* 0x000000ff003b7207 */ /* 0x004fc60005800000 */
[----:B------:R2:W-:Y:S01]  /*20260*/  LDGSTS.E [R58+-0x7c200], [R108.64], P1 ;  /* 0x83e000006c3a7fae */ /* 0x0005e2000892184c */
[----:B------:R-:W-:-:S03]  /*20270*/  ISETP.GE.AND P1, PT, R61, c[0x0][0x180], PT ;  /* 0x000060003d007a0c */ /* 0x000fc60003f26270 */
[----:B------:R-:W-:Y:S01]  /*20280*/  STL.64 [R1+0xd18], R108 ;  /* 0x000d186c01007387 */ /* 0x000fe20000100a00 */
[----:B------:R-:W-:-:S03]  /*20290*/  ISETP.GE.AND P3, PT, R60, c[0x0][0x180], PT ;  /* 0x000060003c007a0c */ /* 0x000fc60003f66270 */
[----:B------:R1:W-:Y:S01]  /*202a0*/  STL.64 [R1+0xd10], R144 ;  /* 0x000d109001007387 */ /* 0x0003e20000100a00 */
[----:B------:R-:W-:-:S03]  /*202b0*/  IADD3 R61, R66, 0x100000, RZ ;  /* 0x00100000423d7810 */ /* 0x000fc60007ffe0ff */
[----:B------:R-:W-:Y:S01]  /*202c0*/  STL.64 [R1+0xd08], R106 ;  /* 0x000d086a01007387 */ /* 0x000fe20000100a00 */
[----:B--2---:R-:W-:-:S03]  /*202d0*/  SEL R58, R0, RZ, !P1 ;  /* 0x000000ff003a7207 */ /* 0x004fc60004800000 */
[----:B------:R2:W-:Y:S01]  /*202e0*/  STL.64 [R1+0xd00], R142 ;  /* 0x000d008e01007387 */ /* 0x0005e20000100a00 */
[----:B------:R-:W-:-:S03]  /*202f0*/  ISETP.NE.U32.AND P1, PT, R59, RZ, PT ;  /* 0x000000ff3b00720c */ /* 0x000fc60003f25070 */
[----:B------:R-:W-:Y:S01]  /*20300*/  STL.64 [R1+0xcf8], R104 ;  /* 0x000cf86801007387 */ /* 0x000fe20000100a00 */
[----:B------:R-:W-:Y:S02]  /*20310*/  IADD3 R59, R66, 0x100000, RZ ;  /* 0x00100000423b7810 */ /* 0x000fe40007ffe0ff */
[----:B------:R-:W-:Y:S01]  /*20320*/  SEL R60, R0, RZ, !P3 ;  /* 0x000000ff003c7207 */ /* 0x000fe20005800000 */
[----:B------:R1:W-:Y:S01]  /*20330*/  STL.64 [R1+0xcf0], R140 ;  /* 0x000cf08c01007387 */ /* 0x0003e20000100a00 */
[----:B------:R-:W-:-:S03]  /*20340*/  ISETP.NE.U32.AND P3, PT, R58, RZ, PT ;  /* 0x000000ff3a00720c */ /* 0x000fc60003f65070 */
[----:B------:R1:W-:Y:S01]  /*20350*/  STL.64 [R1+0xce8], R102 ;  /* 0x000ce86601007387 */ /* 0x0003e20000100a00 */
[----:B------:R-:W-:-:S03]  /*20360*/  LOP3.LUT R67, R79, 0x5e, RZ, 0xfc, !PT ;  /* 0x0000005e4f437812 */ /* 0x000fc600078efcff */
[----:B------:R1:W-:Y:S01]  /*20370*/  STL.64 [R1+0xce0], R72 ;  /* 0x000ce04801007387 */ /* 0x0003e20000100a00 */
[----:B------:R-:W-:-:S03]  /*20380*/  IADD3 R58, R66, 0x100000, RZ ;  /* 0x00100000423a7810 */ /* 0x000fc60007ffe0ff */
[----:B------:R1:W-:Y:S04]  /*20390*/  STL.64 [R1+0xcd8], R100 ;  /* 0x000cd86401007387 */ /* 0x0003e80000100a00 */
[----:B------:R1:W-:Y:S04]  /*203a0*/  STL.64 [R1+0xcd0], R248 ;  /* 0x000cd0f801007387 */ /* 0x0003e80000100a00 */
[----:B------:R1:W-:Y:S01]  /*203b0*/  LDGSTS.E [R61+-0x7be00], [R106.64], P6 ;  /* 0x842000006a3d7fae */ /* 0x0003e2000b12184c */
[----:B------:R-:W-:Y:S02]  /*203c0*/  ISETP.NE.U32.AND P6, PT, R60, RZ, PT ;  /* 0x000000ff3c00720c */ /* 0x000fe40003fc5070 */
[----:B------:R-:W-:Y:S01]  /*203d0*/  LOP3.LUT R60, R79, 0x62, RZ, 0xfc, !PT ;  /* 0x000000624f3c7812 */ /* 0x000fe200078efcff */
[----:B------:R1:W-:Y:S04]  /*203e0*/  STL.64 [R1+0xcc8], R98 ;  /* 0x000cc86201007387 */ /* 0x0003e80000100a00 */
[----:B------:R1:W-:Y:S04]  /*203f0*/  STL.64 [R1+0xcc0], R244 ;  /* 0x000cc0f401007387 */ /* 0x0003e80000100a00 */
[----:B------:R2:W-:Y:S01]  /*20400*/  LDGSTS.E [R59+-0x7ba00], [R104.64], P4 ;  /* 0x84600000683b7fae */ /* 0x0005e2000a12184c */
[----:B------:R-:W-:-:S03]  /*20410*/  ISETP.GE.AND P4, PT, R67, c[0x0][0x180], PT ;  /* 0x0000600043007a0c */ /* 0x000fc60003f86270 */
[----:B------:R2:W-:Y:S04]  /*20420*/  STL.64 [R1+0xcb8], R96 ;  /* 0x000cb86001007387 */ /* 0x0005e80000100a00 */
[----:B------:R2:W-:Y:S01]  /*20430*/  STL.64 [R1+0xcb0], R236 ;  /* 0x000cb0ec01007387 */ /* 0x0005e20000100a00 */
[----:B-1----:R-:W-:-:S03]  /*20440*/  LOP3.LUT R61, R79, 0x66, RZ, 0xfc, !PT ;  /* 0x000000664f3d7812 */ /* 0x002fc600078efcff */
[----:B------:R1:W-:Y:S04]  /*20450*/  STL.64 [R1+0xca8], R94 ;  /* 0x000ca85e01007387 */ /* 0x0003e80000100a00 */
[----:B------:R1:W-:Y:S01]  /*20460*/  LDGSTS.E [R58+-0x7b600], [R102.64], P2 ;  /* 0x84a00000663a7fae */ /* 0x0003e2000912184c */
[----:B------:R-:W-:Y:S02]  /*20470*/  ISETP.GE.AND P2, PT, R60, c[0x0][0x180], PT ;  /* 0x000060003c007a0c */ /* 0x000fe40003f46270 */
[C---:B------:R-:W-:Y:S01]  /*20480*/  SEL R60, R0.reuse, RZ, !P4 ;  /* 0x000000ff003c7207 */ /* 0x040fe20006000000 */
[----:B------:R1:W-:Y:S01]  /*20490*/  STL.64 [R1+0xca0], R234 ;  /* 0x000ca0ea01007387 */ /* 0x0003e20000100a00 */
[----:B--2---:R-:W-:-:S03]  /*204a0*/  SEL R59, R0, RZ, !P2 ;  /* 0x000000ff003b7207 */ /* 0x004fc60005000000 */
[----:B------:R2:W-:Y:S01]  /*204b0*/  STL.64 [R1+0xc98], R92 ;  /* 0x000c985c01007387 */ /* 0x0005e20000100a00 */
[----:B------:R-:W-:-:S03]  /*204c0*/  ISETP.NE.U32.AND P2, PT, R60, RZ, PT ;  /* 0x000000ff3c00720c */ /* 0x000fc60003f45070 */
[----:B------:R2:W-:Y:S01]  /*204d0*/  STL.64 [R1+0xc90], R230 ;  /* 0x000c90e601007387 */ /* 0x0005e20000100a00 */
[----:B------:R-:W-:-:S03]  /*204e0*/  ISETP.GE.AND P4, PT, R61, c[0x0][0x180], PT ;  /* 0x000060003d007a0c */ /* 0x000fc60003f86270 */
[----:B------:R2:W-:Y:S04]  /*204f0*/  STL.64 [R1+0xc88], R90 ;  /* 0x000c885a01007387 */ /* 0x0005e80000100a00 */
[----:B------:R2:W-:Y:S04]  /*20500*/  STL.64 [R1+0xc80], R228 ;  /* 0x000c80e401007387 */ /* 0x0005e80000100a00 */
[----:B------:R2:W-:Y:S04]  /*20510*/  STL.64 [R1+0xc78], R88 ;  /* 0x000c785801007387 */ /* 0x0005e80000100a00 */
[----:B------:R2:W-:Y:S01]  /*20520*/  STL.64 [R1+0xc70], R224 ;  /* 0x000c70e001007387 */ /* 0x0005e20000100a00 */
[----:B------:R-:W-:-:S03]  /*20530*/  SEL R60, R0, RZ, !P4 ;  /* 0x000000ff003c7207 */ /* 0x000fc60006000000 */
[----:B------:R2:W-:Y:S04]  /*20540*/  STL.64 [R1+0xd20], R86 ;  /* 0x000d205601007387 */ /* 0x0005e80000100a00 */
[----:B------:R2:W-:Y:S04]  /*20550*/  STL.64 [R1+0xc68], R222 ;  /* 0x000c68de01007387 */ /* 0x0005e80000100a00 */
[----:B------:R1:W-:Y:S01]  /*20560*/  LDGSTS.E [R58+-0x7b200], [R100.64], P0 ;  /* 0x84e00000643a7fae */ /* 0x0003e2000812184c */
[----:B------:R-:W-:Y:S02]  /*20570*/  ISETP.NE.U32.AND P0, PT, R59, RZ, PT ;  /* 0x000000ff3b00720c */ /* 0x000fe40003f05070 */
[----:B------:R-:W-:Y:S01]  /*20580*/  IADD3 R59, R66, 0x100000, RZ ;  /* 0x00100000423b7810 */ /* 0x000fe20007ffe0ff */
[----:B------:R2:W-:Y:S01]  /*20590*/  STL.64 [R1+0xd30], R76 ;  /* 0x000d304c01007387 */ /* 0x0005e20000100a00 */
[----:B------:R-:W-:-:S03]  /*205a0*/  LOP3.LUT R61, R79, 0x6a, RZ, 0xfc, !PT ;  /* 0x0000006a4f3d7812 */ /* 0x000fc600078efcff */
[----:B------:R2:W-:Y:S01]  /*205b0*/  STL.64 [R1+0xc60], R218 ;  /* 0x000c60da01007387 */ /* 0x0005e20000100a00 */
[----:B------:R-:W-:-:S03]  /*205c0*/  ISETP.NE.U32.AND P4, PT, R60, RZ, PT ;  /* 0x000000ff3c00720c */ /* 0x000fc60003f85070 */
[----:B------:R2:W-:Y:S01]  /*205d0*/  STL.64 [R1+0xd40], R84 ;  /* 0x000d405401007387 */ /* 0x0005e20000100a00 */
[----:B------:R-:W-:-:S03]  /*205e0*/  LOP3.LUT R60, R79, 0x6e, RZ, 0xfc, !PT ;  /* 0x0000006e4f3c7812 */ /* 0x000fc600078efcff */
[----:B------:R2:W-:Y:S04]  /*205f0*/  STL.64 [R1+0xc58], R214 ;  /* 0x000c58d601007387 */ /* 0x0005e80000100a00 */
[----:B------:R2:W-:Y:S04]  /*20600*/  STL.64 [R1+0xd58], R80 ;  /* 0x000d585001007387 */ /* 0x0005e80000100a00 */
[----:B------:R2:W-:Y:S04]  /*20610*/  STL.64 [R1+0xc50], R238 ;  /* 0x000c50ee01007387 */ /* 0x0005e80000100a00 */
[----:B------:R1:W-:Y:S01]  /*20620*/  LDGSTS.E [R58+-0x7ae00], [R98.64], P1 ;  /* 0x85200000623a7fae */ /* 0x0003e2000892184c */
[----:B------:R-:W-:-:S03]  /*20630*/  ISETP.GE.AND P1, PT, R61, c[0x0][0x180], PT ;  /* 0x000060003d007a0c */ /* 0x000fc60003f26270 */
[----:B------:R2:W-:Y:S04]  /*20640*/  STL.64 [R1+0xd68], R64 ;  /* 0x000d684001007387 */ /* 0x0005e80000100a00 */
[----:B------:R1:W-:Y:S04]  /*20650*/  LDGSTS.E [R59+-0x7aa00], [R96.64], P3 ;  /* 0x85600000603b7fae */ /* 0x0003e8000992184c */
[----:B------:R2:W5:Y:S04]  /*20660*/  LDL.LU.64 R8, [R1+0x19e0] ;  /* 0x0019e00001087983 */ /* 0x0005680000300a00 */
[----:B------:R1:W-:Y:S04]  /*20670*/  LDGSTS.E [R58+-0x7a600], [R94.64], P6 ;  /* 0x85a000005e3a7fae */ /* 0x0003e8000b12184c */
[----:B------:R2:W-:Y:S04]  /*20680*/  STL.64 [R1+0xd50], R62 ;  /* 0x000d503e01007387 */ /* 0x0005e80000100a00 */
[----:B------:R2:W5:Y:S01]  /*20690*/  LDL.LU.64 R10, [R1+0x19d8] ;  /* 0x0019d800010a7983 */ /* 0x0005620000300a00 */
[----:B-1----:R-:W-:-:S03]  /*206a0*/  LOP3.LUT R58, R79, 0x72, RZ, 0xfc, !PT ;  /* 0x000000724f3a7812 */ /* 0x002fc600078efcff */
[----:B------:R1:W-:Y:S01]  /*206b0*/  LDGSTS.E [R59+-0x7a200], [R92.64], P2 ;  /* 0x85e000005c3b7fae */ /* 0x0003e2000912184c */
[----:B------:R-:W-:Y:S02]  /*206c0*/  ISETP.GE.AND P2, PT, R60, c[0x0][0x180], PT ;  /* 0x000060003c007a0c */ /* 0x000fe40003f46270 */
[----:B------:R-:W-:Y:S01]  /*206d0*/  LOP3.LUT R60, R79, 0x76, RZ, 0xfc, !PT ;  /* 0x000000764f3c7812 */ /* 0x000fe200078efcff */
[----:B---3--:R2:W5:Y:S04]  /*206e0*/  LDL.LU.64 R12, [R1+0x19d0] ;  /* 0x0019d000010c7983 */ /* 0x0085680000300a00 */
[----:B------:R2:W5:Y:S01]  /*206f0*/  LDL.LU.64 R14, [R1+0x19c8] ;  /* 0x0019c800010e7983 */ /* 0x0005620000300a00 */
[----:B-1----:R-:W-:-:S03]  /*20700*/  SEL R59, R0, RZ, !P1 ;  /* 0x000000ff003b7207 */ /* 0x002fc60004800000 */
[----:B----4-:R2:W5:Y:S01]  /*20710*/  LDL.LU.64 R16, [R1+0x19c0] ;  /* 0x0019c00001107983 */ /* 0x0105620000300a00 */
[----:B------:R-:W-:Y:S02]  /*20720*/  ISETP.GE.AND P1, PT, R58, c[0x0][0x180], PT ;  /* 0x000060003a007a0c */ /* 0x000fe40003f26270 */
[----:B------:R-:W-:Y:S01]  /*20730*/  SEL R58, R0, RZ, !P2 ;  /* 0x000000ff003a7207 */ /* 0x000fe20005000000 */
[----:B------:R2:W5:Y:S01]  /*20740*/  LDL.LU.64 R18, [R1+0x19b8] ;  /* 0x0019b80001127983 */ /* 0x0005620000300a00 */
[----:B------:R-:W-:-:S03]  /*20750*/  ISETP.GE.AND P2, PT, R60, c[0x0][0x180], PT ;  /* 0x000060003c007a0c */ /* 0x000fc60003f46270 */
[----:B------:R2:W5:Y:S01]  /*20760*/  LDL.LU.64 R20, [R1+0x19b0] ;  /* 0x0019b00001147983 */ /* 0x0005620000300a00 */
[----:B------:R-:W-:-:S03]  /*20770*/  SEL R60, R0, RZ, !P1 ;  /* 0x000000ff003c7207 */ /* 0x000fc60004800000 */
[----:B------:R2:W5:Y:S01]  /*20780*/  LDL.LU.64 R22, [R1+0x19a8] ;  /* 0x0019a80001167983 */ /* 0x0005620000300a00 */
[----:B------:R-:W-:-:S03]  /*20790*/  ISETP.NE.U32.AND P3, PT, R59, RZ, PT ;  /* 0x000000ff3b00720c */ /* 0x000fc60003f65070 */
[----:B------:R2:W5:Y:S01]  /*207a0*/  LDL.LU.64 R24, [R1+0x19a0] ;  /* 0x0019a00001187983 */ /* 0x0005620000300a00 */
[----:B------:R-:W-:-:S03]  /*207b0*/  ISETP.NE.U32.AND P6, PT, R58, RZ, PT ;  /* 0x000000ff3a00720c */ /* 0x000fc60003fc5070 */
[----:B------:R2:W5:Y:S01]  /*207c0*/  LDL.LU.64 R26, [R1+0x1998] ;  /* 0x00199800011a7983 */ /* 0x0005620000300a00 */
[----:B------:R-:W-:-:S03]  /*207d0*/  SEL R59, R0, RZ, !P2 ;  /* 0x000000ff003b7207 */ /* 0x000fc60005000000 */
[----:B------:R2:W5:Y:S01]  /*207e0*/  LDL.LU.64 R154, [R1+0x1990] ;  /* 0x00199000019a7983 */ /* 0x0005620000300a00 */
[----:B------:R-:W-:Y:S02]  /*207f0*/  IADD3 R58, R66, 0x100000, RZ ;  /* 0x00100000423a7810 */ /* 0x000fe40007ffe0ff */
[----:B------:R-:W-:Y:S01]  /*20800*/  ISETP.NE.U32.AND P2, PT, R60, RZ, PT ;  /* 0x000000ff3c00720c */ /* 0x000fe20003f45070 */
[----:B------:R2:W5:Y:S01]  /*20810*/  LDL.LU.64 R152, [R1+0x1988] ;  /* 0x0019880001987983 */ /* 0x0005620000300a00 */
[----:B------:R-:W-:-:S03]  /*20820*/  IADD3 R60, R66, 0x100000, RZ ;  /* 0x00100000423c7810 */ /* 0x000fc60007ffe0ff */
[----:B------:R2:W5:Y:S04]  /*20830*/  LDL.LU.64 R150, [R1+0x1980] ;  /* 0x0019800001967983 */ /* 0x0005680000300a00 */
[----:B------:R2:W5:Y:S04]  /*20840*/  LDL.LU.64 R148, [R1+0x1978] ;  /* 0x0019780001947983 */ /* 0x0005680000300a00 */
[----:B------:R2:W5:Y:S04]  /*20850*/  LDL.LU.64 R146, [R1+0x1970] ;  /* 0x0019700001927983 */ /* 0x0005680000300a00 */
[----:B------:R2:W5:Y:S04]  /*20860*/  LDL.LU.64 R144, [R1+0x1968] ;  /* 0x0019680001907983 */ /* 0x0005680000300a00 */
[----:B------:R2:W5:Y:S04]  /*20870*/  LDL.LU.64 R142, [R1+0x1960] ;  /* 0x00196000018e7983 */ /* 0x0005680000300a00 */
[----:B------:R2:W5:Y:S04]  /*20880*/  LDL.LU R141, [R1+0x1958] ;  /* 0x00195800018d7983 */ /* 0x0005680000300800 */
[----:B------:R2:W-:Y:S04]  /*20890*/  LDGSTS.E [R58+-0x79e00], [R90.64], P0 ;  /* 0x862000005a3a7fae */ /* 0x0005e8000812184c */
[----:B------:R2:W-:Y:S04]  /*208a0*/  STL [R1+0x16a4], R66 ;  /* 0x0016a44201007387 */ /* 0x0005e80000100800 */
[----:B------:R2:W-:Y:S01]  /*208b0*/  LDGSTS.E [R60+-0x79a00], [R88.64], P4 ;  /* 0x86600000583c7fae */ /* 0x0005e2000a12184c */
[----:B------:R-:W-:-:S06]  /*208c0*/  ISETP.NE.U32.AND P1, PT, R59, RZ, PT ;  /* 0x000000ff3b00720c */ /* 0x000fcc0003f25070 */
[----:B--2---:R-:W-:Y:S01]  /*208d0*/  IADD3 R58, R66, 0x100000, RZ ;  /* 0x00100000423a7810 */ /* 0x004fe20007ffe0ff */
[----:B------:R-:W-:-:S06]  /*208e0*/  ULDC.64 UR6, c[0x0][0x188] ;  /* 0x0000620000067ab9 */ /* 0x000fcc0000000a00 */
[----:B------:R-:W-:Y:S01]  /*208f0*/  STL [R1+0x21b8], R168 ;  /* 0x0021b8a801007387 */ /* 0x000fe20000100800 */
[----:B------:R-:W-:Y:S01]  /*20900*/  IADD3 R59, R66, 0x100000, RZ ;  /* 0x00100000423b7810 */ /* 0x000fe20007ffe0ff */
[----:B------:R-:W-:Y:S01]  /*20910*/  ULDC UR4, c[0x0][0x180] ;  /* 0x0000600000047ab9 */ /* 0x000fe20000000800 */
[----:B------:R-:W-:Y:S01]  /*20920*/  LOP3.LUT R60, R79, 0x7a, RZ, 0xfc, !PT ;  /* 0x0000007a4f3c7812 */ /* 0x000fe200078efcff */
[----:B------:R-:W-:Y:S01]  /*20930*/  STL [R1+0x21b4], R169 ;  /* 0x0021b4a901007387 */ /* 0x000fe20000100800 */
[----:B------:R-:W-:-:S02]  /*20940*/  UIADD3 UR8, UR4, -0x80, URZ ;  /* 0xffffff8004087890 */ /* 0x000fc4000fffe03f */
[----:B------:R-:W-:Y:S01]  /*20950*/  ISETP.GE.AND P4, PT, R60, c[0x0][0x180], PT ;  /* 0x000060003c007a0c */ /* 0x000fe20003f86270 */
[----:B------:R-:W-:Y:S04]  /*20960*/  STL [R1+0x21b0], R170 ;  /* 0x0021b0aa01007387 */ /* 0x000fe80000100800 */
        /* <DEDUP_REMOVED lines=13> */
[----:B------:R-:W1:Y:S04]  /*20a40*/  S2R R75, SR_TID.X ;  /* 0x00000000004b7919 */ /* 0x000e680000002100 */
[----:B------:R-:W-:Y:S04]  /*20a50*/  STL [R1+0x2178], R184 ;  /* 0x002178b801007387 */ /* 0x000fe80000100800 */
[----:B------:R-:W-:Y:S04]  /*20a60*/  STL [R1+0x2174], R185 ;  /* 0x002174b901007387 */ /* 0x000fe80000100800 */
[----:B------:R-:W-:Y:S04]  /*20a70*/  STL [R1+0x2170], R186 ;  /* 0x002170ba01007387 */ /* 0x000fe80000100800 */
[----:B------:R-:W-:Y:S04]  /*20a80*/  STL [R1+0x216c], R187 ;  /* 0x00216cbb01007387 */ /* 0x000fe80000100800 */
[----:B------:R-:W-:Y:S04]  /*20a90*/  STL [R1+0x2168], R188 ;  /* 0x002168bc01007387 */ /* 0x000fe80000100800 */
[----:B------:R-:W-:Y:S01]  /*20aa0*/  STL [R1+0x2164], R189 ;  /* 0x002164bd01007387 */ /* 0x000fe20000100800 */
[----:B-1----:R-:W-:-:S03]  /*20ab0*/  SHF.R.U32.HI R75, RZ, 0x6, R75 ;  /* 0x00000006ff4b7819 */ /* 0x002fc6000001164b */
[----:B------:R-:W-:Y:S01]  /*20ac0*/  STL [R1+0x2160], R190 ;  /* 0x002160be01007387 */ /* 0x000fe20000100800 */
[----:B------:R-:W-:-:S03]  /*20ad0*/  SGXT.U32 R75, R75, 0x1 ;  /* 0x000000014b4b781a */ /* 0x000fc60000000000 */
        /* <DEDUP_REMOVED lines=17> */
[----:B------:R1:W-:Y:S04]  /*20bf0*/  LDGSTS.E [R58+-0x79600], [R86.64], P3 ;  /* 0x86a00000563a7fae */ /* 0x0003e8000992184c */
[----:B------:R-:W-:Y:S04]  /*20c00*/  STL [R1+0x2118], R208 ;  /* 0x002118d001007387 */ /* 0x000fe80000100800 */
[----:B------:R2:W-:Y:S01]  /*20c10*/  LDGSTS.E [R59+-0x79200], [R76.64], P6 ;  /* 0x86e000004c3b7fae */ /* 0x0005e2000b12184c */
[----:B------:R-:W-:-:S03]  /*20c20*/  ISETP.GE.AND P6, PT, R79, UR8, PT ;  /* 0x000000084f007c0c */ /* 0x000fc6000bfc6270 */
[----:B------:R-:W-:Y:S01]  /*20c30*/  STL [R1+0x2114], R209 ;  /* 0x002114d101007387 */ /* 0x000fe20000100800 */
[----:B-1----:R-:W-:-:S03]  /*20c40*/  LOP3.LUT R58, R79, 0x7e, RZ, 0xfc, !PT ;  /* 0x0000007e4f3a7812 */ /* 0x002fc600078efcff */
[----:B------:R-:W-:Y:S01]  /*20c50*/  STL [R1+0x2110], R210 ;  /* 0x002110d201007387 */ /* 0x000fe20000100800 */
[----:B------:R-:W-:Y:S02]  /*20c60*/  LOP3.LUT R75, R75, 0x4, RZ, 0xfc, !PT ;  /* 0x000000044b4b7812 */ /* 0x000fe400078efcff */
[----:B------:R-:W-:Y:S01]  /*20c70*/  ISETP.GE.AND P0, PT, R58, c[0x0][0x180], PT ;  /* 0x000060003a007a0c */ /* 0x000fe20003f06270 */
[----:B--2---:R-:W-:Y:S01]  /*20c80*/  IMAD.MOV.U32 R76, RZ, RZ, 0x7f ;  /* 0x0000007fff4c7424 */ /* 0x004fe200078e00ff */
[----:B------:R-:W-:Y:S04]  /*20c90*/  STL [R1+0x210c], R216 ;  /* 0x00210cd801007387 */ /* 0x000fe80000100800 */
[----:B------:R-:W-:Y:S01]  /*20ca0*/  STL [R1+0x2108], R220 ;  /* 0x002108dc01007387 */ /* 0x000fe20000100800 */
[----:B------:R-:W-:-:S03]  /*20cb0*/  IADD3 R76, R76, c[0x0][0x180], RZ ;  /* 0x000060004c4c7a10 */ /* 0x000fc60007ffe0ff */
[----:B------:R-:W-:Y:S01]  /*20cc0*/  STL [R1+0x2104], R232 ;  /* 0x002104e801007387 */ /* 0x000fe20000100800 */
[----:B------:R-:W-:-:S03]  /*20cd0*/  ISETP.GT.AND P3, PT, R76, 0xff, PT ;  /* 0x000000ff4c00780c */ /* 0x000fc60003f64270 */
[----:B------:R-:W-:Y:S04]  /*20ce0*/  STL [R1+0x2100], R247 ;  /* 0x002100f701007387 */ /* 0x000fe80000100800 */
[----:B------:R-:W-:Y:S01]  /*20cf0*/  STL.64 [R1+0x20e8], R212 ;  /* 0x0020e8d401007387 */ /* 0x000fe20000100a00 */
[----:B------:R-:W-:-:S03]  /*20d00*/  SEL R58, RZ, 0x4, P6 ;  /* 0x00000004ff3a7807 */ /* 0x000fc60003000000 */
[----:B------:R-:W-:Y:S01]  /*20d10*/  STL.64 [R1+0x20e0], R226 ;  /* 0x0020e0e201007387 */ /* 0x000fe20000100a00 */
[----:B------:R-:W-:-:S03]  /*20d20*/  ISETP.GE.AND P6, PT, R75, UR8, PT ;  /* 0x000000084b007c0c */ /* 0x000fc6000bfc6270 */
[----:B------:R1:W-:Y:S04]  /*20d30*/  STL.64 [R1+0x1f78], R250 ;  /* 0x001f78fa01007387 */ /* 0x0003e80000100a00 */
[----:B------:R-:W2:Y:S04]  /*20d40*/  LDL.LU R78, [R1+0x7fc] ;  /* 0x0007fc00014e7983 */ /* 0x000ea80000300800 */
[----:B------:R-:W3:Y:S04]  /*20d50*/  LDL.LU R77, [R1+0x7f8] ;  /* 0x0007f800014d7983 */ /* 0x000ee80000300800 */
[----:B------:R-:W4:Y:S01]  /*20d60*/  LDL.LU R76, [R1+0x7f4] ;  /* 0x0007f400014c7983 */ /* 0x000f220000300800 */
[----:B------:R-:W-:-:S03]  /*20d70*/  SEL R59, R0, RZ, !P4 ;  /* 0x000000ff003b7207 */ /* 0x000fc60006000000 */
[----:B------:R-:W4:Y:S01]  /*20d80*/  LDL.LU R75, [R1+0x7f0] ;  /* 0x0007f000014b7983 */ /* 0x000f220000300800 */
[----:B------:R-:W-:Y:S02]  /*20d90*/  SEL R0, R0, RZ, !P0 ;  /* 0x000000ff00007207 */ /* 0x000fe40004000000 */
[----:B------:R-:W-:Y:S02]  /*20da0*/  ISETP.NE.U32.AND P4, PT, R59, RZ, PT ;  /* 0x000000ff3b00720c */ /* 0x000fe40003f85070 */
[----:B------:R-:W-:Y:S02]  /*20db0*/  SEL R59, R58, RZ, P3 ;  /* 0x000000ff3a3b7207 */ /* 0x000fe40001800000 */
[----:B------:R-:W-:Y:S02]  /*20dc0*/  SEL R58, RZ, 0x4, P6 ;  /* 0x00000004ff3a7807 */ /* 0x000fe40003000000 */
[----:B------:R-:W-:Y:S02]  /*20dd0*/  ISETP.NE.U32.AND P6, PT, R0, RZ, PT ;  /* 0x000000ff0000720c */ /* 0x000fe40003fc5070 */
[----:B------:R-:W-:-:S02]  /*20de0*/  IADD3 R0, R66, 0x100000, RZ ;  /* 0x0010000042007810 */ /* 0x000fc40007ffe0ff */
[----:B------:R-:W-:Y:S02]  /*20df0*/  ISETP.NE.U32.AND P0, PT, R59, RZ, PT ;  /* 0x000000ff3b00720c */ /* 0x000fe40003f05070 */
[----:B------:R-:W-:Y:S01]  /*20e00*/  SEL R58, R58, RZ, P3 ;  /* 0x000000ff3a3a7207 */ /* 0x000fe20001800000 */
[----:B------:R1:W-:Y:S01]  /*20e10*/  LDGSTS.E [R0+-0x78e00], [R84.64], P2 ;  /* 0x8720000054007fae */ /* 0x0003e2000912184c */
[----:B------:R-:W-:Y:S02]  /*20e20*/  IADD3 R59, R66, 0x100000, RZ ;  /* 0x00100000423b7810 */ /* 0x000fe40007ffe0ff */
[----:B------:R-:W-:Y:S02]  /*20e30*/  LOP3.LUT R79, R79, 0x8, RZ, 0xfc, !PT ;  /* 0x000000084f4f7812 */ /* 0x000fe400078efcff */
[----:B------:R-:W-:Y:S01]  /*20e40*/  ISETP.NE.U32.AND P2, PT, R58, RZ, PT ;  /* 0x000000ff3a00720c */ /* 0x000fe20003f45070 */
[----:B------:R1:W-:Y:S01]  /*20e50*/  LDGSTS.E [R59+-0x78a00], [R80.64], P1 ;  /* 0x87600000503b7fae */ /* 0x0003e2000892184c */
[----:B------:R-:W-:-:S02]  /*20e60*/  IADD3 R58, R66, 0x100000, RZ ;  /* 0x00100000423a7810 */ /* 0x000fc40007ffe0ff */
[----:B------:R-:W-:Y:S02]  /*20e70*/  ISETP.GE.AND P1, PT, R79, UR8, PT ;  /* 0x000000084f007c0c */ /* 0x000fe4000bf26270 */
[----:B-1----:R-:W-:Y:S01]  /*20e80*/  LOP3.LUT R250, R82, 0x7f, RZ, 0xc0, !PT ;  /* 0x0000007f52fa7812 */ /* 0x002fe200078ec0ff */
[----:B------:R1:W-:Y:S04]  /*20e90*/  LDGSTS.E [R58+-0x78600], [R64.64], P4 ;  /* 0x87a00000403a7fae */ /* 0x0003e8000a12184c */
[----:B------:R-:W-:Y:S01]  /*20ea0*/  STL [R1+0x20b0], R250 ;  /* 0x0020b0fa01007387 */ /* 0x000fe20000100800 */
[----:B------:R-:W-:-:S03]  /*20eb0*/  IMAD R59, R250, c[0x0][0x18c], RZ ;  /* 0x00006300fa3b7a24 */ /* 0x000fc600078e02ff */
[----:B------:R1:W-:Y:S02]  /*20ec0*/  LDGSTS.E [R0+-0x78200], [R62.64], P6 ;  /* 0x87e000003e007fae */ /* 0x0003e4000b12184c */
[----:B------:R-:W-:Y:S01]  /*20ed0*/  LEA R246, P4, R59, c[0x0][0x168], 0x2 ;  /* 0x00005a003bf67a11 */ /* 0x000fe200078810ff */
[----:B------:R-:W-:Y:S01]  /*20ee0*/  IMAD R252, R252, c[0x0][0x190], RZ ;  /* 0x00006400fcfc7a24 */ /* 0x000fe200078e02ff */
[----:B-1----:R-:W-:Y:S01]  /*20ef0*/  SEL R58, RZ, 0x4, P1 ;  /* 0x00000004ff3a7807 */ /* 0x002fe20000800000 */
[----:B-----5:R-:W-:Y:S02]  /*20f00*/  IMAD R141, R141, c[0x0][0x190], RZ ;  /* 0x000064008d8d7a24 */ /* 0x020fe400078e02ff */
[----:B------:R-:W-:Y:S01]  /*20f10*/  IMAD R142, R142, c[0x0][0x190], RZ ;  /* 0x000064008e8e7a24 */ /* 0x000fe200078e02ff */
[----:B------:R-:W-:Y:S01]  /*20f20*/  SEL R58, R58, RZ, P3 ;  /* 0x000000ff3a3a7207 */ /* 0x000fe20001800000 */
[----:B------:R-:W-:Y:S02]  /*20f30*/  IMAD R143, R143, c[0x0][0x190], RZ ;  /* 0x000064008f8f7a24 */ /* 0x000fe400078e02ff */
[----:B------:R-:W-:Y:S01]  /*20f40*/  IMAD R144, R144, c[0x0][0x190], RZ ;  /* 0x0000640090907a24 */ /* 0x000fe200078e02ff */
[----:B------:R-:W-:Y:S01]  /*20f50*/  LEA.HI.X.SX32 R0, R59, c[0x0][0x16c], 0x2, P4 ;  /* 0x00005b003b007a11 */ /* 0x000fe200020f16ff */
        /* <DEDUP_REMOVED lines=8> */
[----:B------:R-:W1:Y:S04]  /*20fe0*/  LDL.LU R96, [R1+0x7d0] ;  /* 0x0007d00001607983 */ /* 0x000e680000300800 */
[----:B------:R-:W4:Y:S04]  /*20ff0*/  LDL.LU R95, [R1+0x7cc] ;  /* 0x0007cc00015f7983 */ /* 0x000f280000300800 */
[----:B------:R-:W4:Y:S04]  /*21000*/  LDL.LU R94, [R1+0x7c8] ;  /* 0x0007c800015e7983 */ /* 0x000f280000300800 */
[----:B------:R-:W4:Y:S04]  /*21010*/  LDL.LU R93, [R1+0x7c4] ;  /* 0x0007c400015d7983 */ /* 0x000f280000300800 */
[----:B------:R-:W4:Y:S04]  /*21020*/  LDL.LU R92, [R1+0x7c0] ;  /* 0x0007c000015c7983 */ /* 0x000f280000300800 */
[----:B------:R-:W4:Y:S01]  /*21030*/  LDL.LU R91, [R1+0x7bc] ;  /* 0x0007bc00015b7983 */ /* 0x000f220000300800 */
[----:B------:R-:W-:-:S02]  /*21040*/  IMAD R145, R145, c[0x0][0x190], RZ ;  /* 0x0000640091917a24 */ /* 0x000fc400078e02ff */
[----:B------:R-:W-:Y:S02]  /*21050*/  IMAD R146, R146, c[0x0][0x190], RZ ;  /* 0x0000640092927a24 */ /* 0x000fe400078e02ff */
[----:B------:R-:W-:Y:S02]  /*21060*/  IMAD R147, R147, c[0x0][0x190], RZ ;  /* 0x0000640093937a24 */ /* 0x000fe400078e02ff */
[----:B------:R-:W-:Y:S02]  /*21070*/  IMAD R148, R148, c[0x0][0x190], RZ ;  /* 0x0000640094947a24 */ /* 0x000fe400078e02ff */
[----:B------:R-:W-:Y:S02]  /*21080*/  IMAD R149, R149, c[0x0][0x190], RZ ;  /* 0x0000640095957a24 */ /* 0x000fe400078e02ff */
[----:B------:R-:W-:Y:S02]  /*21090*/  IMAD R22, R22, c[0x0][0x190], RZ ;  /* 0x0000640016167a24 */ /* 0x000fe400078e02ff */
        /* <DEDUP_REMOVED lines=28> */
[----:B------:R-:W-:Y:S01]  /*21260*/  IMAD R166, R166, c[0x0][0x190], RZ ;  /* 0x00006400a6a67a24 */ /* 0x000fe200078e02ff */
[----:B------:R-:W-:Y:S01]  /*21270*/  USHF.L.U32 UR5, UR6, 0x7, URZ ;  /* 0x0000000706057899 */ /* 0x000fe2000800063f */
[----:B------:R-:W0:Y:S01]  /*21280*/  LDGDEPBAR ;  /* 0x00000000000079af */ /* 0x000e220000000000 */
[----:B--2---:R-:W-:Y:S02]  /*21290*/  IMAD R69, R78, c[0x0][0x190], RZ ;  /* 0x000064004e457a24 */ /* 0x004fe400078e02ff */
[----:B---3--:R-:W-:-:S02]  /*212a0*/  IMAD R68, R77, c[0x0][0x190], RZ ;  /* 0x000064004d447a24 */ /* 0x008fc400078e02ff */
[----:B----4-:R-:W-:Y:S02]  /*212b0*/  IMAD R67, R76, c[0x0][0x190], RZ ;  /* 0x000064004c437a24 */ /* 0x010fe400078e02ff */
[----:B------:R-:W-:Y:S02]  /*212c0*/  IMAD R66, R75, c[0x0][0x190], RZ ;  /* 0x000064004b427a24 */ /* 0x000fe400078e02ff */
[----:B------:R-:W2:Y:S04]  /*212d0*/  LDL.LU R75, [R1+0x7b8] ;  /* 0x0007b800014b7983 */ /* 0x000ea80000300800 */
[----:B------:R-:W3:Y:S04]  /*212e0*/  LDL.LU R76, [R1+0x7b4] ;  /* 0x0007b400014c7983 */ /* 0x000ee80000300800 */
[----:B------:R-:W4:Y:S04]  /*212f0*/  LDL.LU R77, [R1+0x7b0] ;  /* 0x0007b000014d7983 */ /* 0x000f280000300800 */
[----:B------:R-:W2:Y:S04]  /*21300*/  LDL.LU R78, [R1+0x7ac] ;  /* 0x0007ac00014e7983 */ /* 0x000ea80000300800 */
        /* <DEDUP_REMOVED lines=11> */
[----:B------:R-:W2:Y:S01]  /*213c0*/  LDL.LU R79, [R1+0x77c] ;  /* 0x00077c00014f7983 */ /* 0x000ea20000300800 */
[----:B------:R-:W-:-:S02]  /*213d0*/  IMAD R65, R103, c[0x0][0x190], RZ ;  /* 0x0000640067417a24 */ /* 0x000fc400078e02ff */
[----:B------:R-:W-:Y:S02]  /*213e0*/  IMAD R64, R102, c[0x0][0x190], RZ ;  /* 0x0000640066407a24 */ /* 0x000fe400078e02ff */
[----:B------:R-:W-:Y:S02]  /*213f0*/  IMAD R63, R101, c[0x0][0x190], RZ ;  /* 0x00006400653f7a24 */ /* 0x000fe400078e02ff */
[----:B------:R-:W-:Y:S01]  /*21400*/  IMAD R62, R100, c[0x0][0x190], RZ ;  /* 0x00006400643e7a24 */ /* 0x000fe200078e02ff */
[----:B------:R-:W-:Y:S04]  /*21410*/  STL.64 [R1+0x20f0], R64 ;  /* 0x0020f04001007387 */ /* 0x000fe80000100a00 */
[----:B------:R2:W-:Y:S01]  /*21420*/  STL.64 [R1+0x20f8], R62 ;  /* 0x0020f83e01007387 */ /* 0x0005e20000100a00 */
[----:B------:R-:W-:-:S02]  /*21430*/  IMAD R60, R98, c[0x0][0x190], RZ ;  /* 0x00006400623c7a24 */ /* 0x000fc400078e02ff */
[----:B------:R-:W-:Y:S02]  /*21440*/  IMAD R59, R97, c[0x0][0x190], RZ ;  /* 0x00006400613b7a24 */ /* 0x000fe400078e02ff */
[----:B-1----:R-:W-:Y:S02]  /*21450*/  IMAD R58, R96, c[0x0][0x190], RZ ;  /* 0x00006400603a7a24 */ /* 0x002fe400078e02ff */
[----:B------:R-:W-:Y:S02]  /*21460*/  IMAD R70, R95, c[0x0][0x190], RZ ;  /* 0x000064005f467a24 */ /* 0x000fe400078e02ff */
[----:B------:R-:W-:Y:S02]  /*21470*/  IMAD R71, R94, c[0x0][0x190], RZ ;  /* 0x000064005e477a24 */ /* 0x000fe400078e02ff */
[----:B------:R-:W-:Y:S02]  /*21480*/  IMAD R72, R93, c[0x0][0x190], RZ ;  /* 0x000064005d487a24 */ /* 0x000fe400078e02ff */
[----:B------:R-:W-:-:S02]  /*21490*/  IMAD R73, R92, c[0x0][0x190], RZ ;  /* 0x000064005c497a24 */ /* 0x000fc400078e02ff */
[----:B------:R-:W3:Y:S04]  /*214a0*/  LDL.LU R92, [R1+0x778] ;  /* 0x00077800015c7983 */ /* 0x000ee80000300800 */
[----:B------:R-:W3:Y:S04]  /*214b0*/  LDL.LU R93, [R1+0x774] ;  /* 0x00077400015d7983 */ /* 0x000ee80000300800 */
[----:B------:R-:W3:Y:S01]  /*214c0*/  LDL.LU R94, [R1+0x770] ;  /* 0x00077000015e7983 */ /* 0x000ee20000300800 */
[----:B------:R-:W-:-:S03]  /*214d0*/  IMAD R61, R99, c[0x0][0x190], RZ ;  /* 0x00006400633d7a24 */ /* 0x000fc600078e02ff */
        /* <DEDUP_REMOVED lines=27> */
[----:B------:R-:W3:Y:S01]  /*21690*/  LDL.LU R121, [R1+0x704] ;  /* 0x0007040001797983 */ /* 0x000ee20000300800 */
[----:B--2---:R-:W-:-:S03]  /*216a0*/  IMAD R91, R79, c[0x0][0x190], RZ ;  /* 0x000064004f5b7a24 */ /* 0x004fc600078e02ff */
        /* <DEDUP_REMOVED lines=30> */
[----:B------:R-:W4:Y:S01]  /*21890*/  LDL.LU R234, [R1+0x688] ;  /* 0x0006880001ea7983 */ /* 0x000f220000300800 */
[----:B--2---:R-:W-:-:S03]  /*218a0*/  IMAD R122, R79, c[0x0][0x190], RZ ;  /* 0x000064004f7a7a24 */ /* 0x004fc600078e02ff */
[----:B------:R-:W2:Y:S04]  /*218b0*/  LDL.LU R79, [R1+0x684] ;  /* 0x00068400014f7983 */ /* 0x000ea80000300800 */
[----:B------:R-:W2:Y:S04]  /*218c0*/  LDL.LU R230, [R1+0x680] ;  /* 0x0006800001e67983 */ /* 0x000ea80000300800 */
[----:B------:R-:W2:Y:S04]  /*218d0*/  LDL.LU R231, [R1+0x67c] ;  /* 0x00067c0001e77983 */ /* 0x000ea80000300800 */
[----:B------:R-:W2:Y:S01]  /*218e0*/  LDL.LU R233, [R1+0x678] ;  /* 0x0006780001e97983 */ /* 0x000ea20000300800 */
[----:B---3--:R-:W-:-:S02]  /*218f0*/  IMAD R211, R223, c[0x0][0x190], RZ ;  /* 0x00006400dfd37a24 */ /* 0x008fc400078e02ff */
[----:B----4-:R-:W-:Y:S02]  /*21900*/  IMAD R224, R239, c[0x0][0x190], RZ ;  /* 0x00006400efe07a24 */ /* 0x010fe400078e02ff */
[----:B------:R-:W-:Y:S02]  /*21910*/  IMAD R225, R238, c[0x0][0x190], RZ ;  /* 0x00006400eee17a24 */ /* 0x000fe400078e02ff */
[----:B------:R-:W-:Y:S02]  /*21920*/  IMAD R228, R234, c[0x0][0x190], RZ ;  /* 0x00006400eae47a24 */ /* 0x000fe400078e02ff */
[----:B------:R-:W3:Y:S04]  /*21930*/  LDL.LU R234, [R1+0x674] ;  /* 0x0006740001ea7983 */ /* 0x000ee80000300800 */
[----:B------:R-:W4:Y:S04]  /*21940*/  LDL.LU R235, [R1+0x670] ;  /* 0x0006700001eb7983 */ /* 0x000f280000300800 */
        /* <DEDUP_REMOVED lines=22> */
[----:B------:R-:W-:-:S03]  /*21ab0*/  IMAD R223, R248, c[0x0][0x190], RZ ;  /* 0x00006400f8df7a24 */ /* 0x000fc600078e02ff */
[----:B------:R-:W4:Y:S04]  /*21ac0*/  LDL.LU R168, [R1+0x614] ;  /* 0x0006140001a87983 */ /* 0x000f280000300800 */
[----:B------:R-:W4:Y:S04]  /*21ad0*/  LDL.LU R249, [R1+0x610] ;  /* 0x0006100001f97983 */ /* 0x000f280000300800 */
[----:B------:R-:W4:Y:S01]  /*21ae0*/  LDL.LU R248, [R1+0x60c] ;  /* 0x00060c0001f87983 */ /* 0x000f220000300800 */
[----:B--2---:R-:W-:-:S03]  /*21af0*/  IMAD R229, R79, c[0x0][0x190], RZ ;  /* 0x000064004fe57a24 */ /* 0x004fc600078e02ff */
[----:B------:R-:W2:Y:S01]  /*21b00*/  LDL.LU R79, [R1+0x608] ;  /* 0x00060800014f7983 */ /* 0x000ea20000300800 */
[----:B---3--:R-:W-:Y:S02]  /*21b10*/  IMAD R62, R180, c[0x0][0x190], RZ ;  /* 0x00006400b43e7a24 */ /* 0x008fe400078e02ff */
[----:B----4-:R-:W-:-:S03]  /*21b20*/  IMAD R64, R179, c[0x0][0x190], RZ ;  /* 0x00006400b3407a24 */ /* 0x010fc600078e02ff */
[----:B------:R1:W-:Y:S01]  /*21b30*/  STL [R1+0x98], R62 ;  /* 0x0000983e01007387 */ /* 0x0003e20000100800 */
[----:B------:R-:W-:-:S03]  /*21b40*/  IMAD R63, R178, c[0x0][0x190], RZ ;  /* 0x00006400b23f7a24 */ /* 0x000fc600078e02ff */
[----:B------:R3:W-:Y:S01]  /*21b50*/  STL [R1+0xe8], R64 ;  /* 0x0000e84001007387 */ /* 0x0007e20000100800 */
[----:B-1----:R-:W-:-:S03]  /*21b60*/  IMAD R62, R177, c[0x0][0x190], RZ ;  /* 0x00006400b13e7a24 */ /* 0x002fc600078e02ff */
[----:B------:R1:W-:Y:S01]  /*21b70*/  STL [R1+0x104], R63 ;  /* 0x0001043f01007387 */ /* 0x0003e20000100800 */
[----:B---3--:R-:W-:-:S03]  /*21b80*/  IMAD R64, R176, c[0x0][0x190], RZ ;  /* 0x00006400b0407a24 */ /* 0x008fc600078e02ff */
        /* <DEDUP_REMOVED lines=20> */
[----:B------:R-:W-:Y:S04]  /*21cd0*/  STL [R1+0x134], R64 ;  /* 0x0001344001007387 */ /* 0x000fe80000100800 */
[----:B------:R-:W3:Y:S04]  /*21ce0*/  LDL.LU R195, [R1+0x604] ;  /* 0x0006040001c37983 */ /* 0x000ee80000300800 */
[----:B------:R-:W-:Y:S04]  /*21cf0*/  STL [R1+0x138], R63 ;  /* 0x0001383f01007387 */ /* 0x000fe80000100800 */
[----:B------:R-:W4:Y:S01]  /*21d00*/  LDL.LU R194, [R1+0x600] ;  /* 0x0006000001c27983 */ /* 0x000f220000300800 */
[----:B--2---:R-:W-:-:S05]  /*21d10*/  IMAD R62, R79, c[0x0][0x190], RZ ;  /* 0x000064004f3e7a24 */ /* 0x004fca00078e02ff */
[----:B------:R3:W-:Y:S04]  /*21d20*/  STL [R1+0x13c], R62 ;  /* 0x00013c3e01007387 */ /* 0x0007e80000100800 */
        /* <DEDUP_REMOVED lines=29> */
[----:B---3--:R-:W-:-:S05]  /*21f00*/  IMAD R62, R195, c[0x0][0x190], RZ ;  /* 0x00006400c33e7a24 */ /* 0x008fca00078e02ff */
[----:B------:R1:W-:Y:S01]  /*21f10*/  STL [R1+0x140], R62 ;  /* 0x0001403e01007387 */ /* 0x0003e20000100800 */
[----:B----4-:R-:W-:-:S05]  /*21f20*/  IMAD R64, R194, c[0x0][0x190], RZ ;  /* 0x00006400c2407a24 */ /* 0x010fca00078e02ff */
[----:B------:R3:W-:Y:S01]  /*21f30*/  STL [R1+0x144], R64 ;  /* 0x0001444001007387 */ /* 0x0007e20000100800 */
[----:B--2---:R-:W-:Y:S02]  /*21f40*/  IMAD R63, R193, c[0x0][0x190], RZ ;  /* 0x00006400c13f7a24 */ /* 0x004fe400078e02ff */
[----:B-1----:R-:W-:-:S03]  /*21f50*/  IMAD R62, R192, c[0x0][0x190], RZ ;  /* 0x00006400c03e7a24 */ /* 0x002fc600078e02ff */
[----:B------:R1:W-:Y:S01]  /*21f60*/  STL [R1+0x148], R63 ;  /* 0x0001483f01007387 */ /* 0x0003e20000100800 */
[----:B---3--:R-:W-:-:S03]  /*21f70*/  IMAD R64, R191, c[0x0][0x190], RZ ;  /* 0x00006400bf407a24 */ /* 0x008fc600078e02ff */
[----:B------:R2:W-:Y:S01]  /*21f80*/  STL [R1+0x14c], R62 ;  /* 0x00014c3e01007387 */ /* 0x0005e20000100800 */
[----:B-1----:R-:W-:-:S03]  /*21f90*/  IMAD R63, R190, c[0x0][0x190], RZ ;  /* 0x00006400be3f7a24 */ /* 0x002fc600078e02ff */
[----:B------:R1:W-:Y:S01]  /*21fa0*/  STL [R1+0x150], R64 ;  /* 0x0001504001007387 */ /* 0x0003e20000100800 */
[----:B--2---:R-:W-:-:S03]  /*21fb0*/  IMAD R62, R189, c[0x0][0x190], RZ ;  /* 0x00006400bd3e7a24 */ /* 0x004fc600078e02ff */
        /* <DEDUP_REMOVED lines=46> */
[----:B------:R-:W-:Y:S01]  /*222a0*/  STL [R1+0x1c0], R64 ;  /* 0x0001c04001007387 */ /* 0x000fe20000100800 */
[----:B--2---:R-:W-:-:S03]  /*222b0*/  IMAD R62, R79, c[0x0][0x190], RZ ;  /* 0x000064004f3e7a24 */ /* 0x004fc600078e02ff */
[----:B------:R-:W2:Y:S04]  /*222c0*/  LDL.LU R195, [R1+0x588] ;  /* 0x0005880001c37983 */ /* 0x000ea80000300800 */
[----:B------:R-:W-:Y:S04]  /*222d0*/  STL [R1+0x1c4], R63 ;  /* 0x0001c43f01007387 */ /* 0x000fe80000100800 */
[----:B------:R-:W3:Y:S04]  /*222e0*/  LDL.LU R194, [R1+0x584] ;  /* 0x0005840001c27983 */ /* 0x000ee80000300800 */
        /* <DEDUP_REMOVED lines=30> */
[----:B--2---:R-:W-:-:S05]  /*224d0*/  IMAD R62, R195, c[0x0][0x190], RZ ;  /* 0x00006400c33e7a24 */ /* 0x004fca00078e02ff */
[----:B------:R1:W-:Y:S01]  /*224e0*/  STL [R1+0x1cc], R62 ;  /* 0x0001cc3e01007387 */ /* 0x0003e20000100800 */
[----:B---3--:R-:W-:-:S05]  /*224f0*/  IMAD R64, R194, c[0x0][0x190], RZ ;  /* 0x00006400c2407a24 */ /* 0x008fca00078e02ff */
[----:B------:R2:W-:Y:S01]  /*22500*/  STL [R1+0x1d0], R64 ;  /* 0x0001d04001007387 */ /* 0x0005e20000100800 */
[----:B----4-:R-:W-:Y:S02]  /*22510*/  IMAD R63, R193, c[0x0][0x190], RZ ;  /* 0x00006400c13f7a24 */ /* 0x010fe400078e02ff */
        /* <DEDUP_REMOVED lines=274> */
[----:B--2---:R-:W-:-:S02]  /*23640*/  IMAD R62, R195, c[0x0][0x190], RZ ;  /* 0x00006400c33e7a24 */ /* 0x004fc400078e02ff */
[----:B---3--:R-:W-:-:S03]  /*23650*/  IMAD R63, R194, c[0x0][0x190], RZ ;  /* 0x00006400c23f7a24 */ /* 0x008fc600078e02ff */
[----:B------:R1:W-:Y:S04]  /*23660*/  STL [R1+0x258], R62 ;  /* 0x0002583e01007387 */ /* 0x0003e80000100800 */
[----:B------:R2:W-:Y:S01]  /*23670*/  STL [R1+0x254], R63 ;  /* 0x0002543f01007387 */ /* 0x0005e20000100800 */
[----:B----4-:R-:W-:Y:S02]  /*23680*/  IMAD R64, R193, c[0x0][0x190], RZ ;  /* 0x00006400c1407a24 */ /* 0x010fe400078e02ff */
[----:B-1----:R-:W-:-:S03]  /*23690*/  IMAD R62, R192, c[0x0][0x190], RZ ;  /* 0x00006400c03e7a24 */ /* 0x002fc600078e02ff */
[----:B------:R1:W-:Y:S01]  /*236a0*/  STL [R1+0x250], R64 ;  /* 0x0002504001007387 */ /* 0x0003e20000100800 */
[----:B--2---:R-:W-:-:S03]  /*236b0*/  IMAD R63, R191, c[0x0][0x190], RZ ;  /* 0x00006400bf3f7a24 */ /* 0x004fc600078e02ff */
[----:B------:R2:W-:Y:S04]  /*236c0*/  STL [R1+0x24c], R62 ;  /* 0x00024c3e01007387 */ /* 0x0005e80000100800 */
[----:B------:R3:W-:Y:S01]  /*236d0*/  STL [R1+0x248], R63 ;  /* 0x0002483f01007387 */ /* 0x0007e20000100800 */
[----:B-1----:R-:W-:Y:S02]  /*236e0*/  IMAD R64, R190, c[0x0][0x190], RZ ;  /* 0x00006400be407a24 */ /* 0x002fe400078e02ff */
[----:B--2---:R-:W-:-:S03]  /*236f0*/  IMAD R62, R189, c[0x0][0x190], RZ ;  /* 0x00006400bd3e7a24 */ /* 0x004fc600078e02ff */
[----:B------:R1:W-:Y:S01]  /*23700*/  STL [R1+0x244], R64 ;  /* 0x0002444001007387 */ /* 0x0003e20000100800 */
[----:B---3--:R-:W-:-:S03]  /*23710*/  IMAD R63, R188, c[0x0][0x190], RZ ;  /* 0x00006400bc3f7a24 */ /* 0x008fc600078e02ff */
[----:B------:R2:W-:Y:S04]  /*23720*/  STL [R1+0x240], R62 ;  /* 0x0002403e01007387 */ /* 0x0005e80000100800 */
[----:B------:R3:W-:Y:S01]  /*23730*/  STL [R1+0x23c], R63 ;  /* 0x00023c3f01007387 */ /* 0x0007e20000100800 */
[----:B-1----:R-:W-:Y:S02]  /*23740*/  IMAD R64, R187, c[0x0][0x190], RZ ;  /* 0x00006400bb407a24 */ /* 0x002fe400078e02ff */
[----:B--2---:R-:W-:-:S03]  /*23750*/  IMAD R62, R186, c[0x0][0x190], RZ ;  /* 0x00006400ba3e7a24 */ /* 0x004fc600078e02ff */
[----:B------:R-:W-:Y:S01]  /*23760*/  STL [R1+0x238], R64 ;  /* 0x0002384001007387 */ /* 0x000fe20000100800 */
[----:B---3--:R-:W-:-:S03]  /*23770*/  IMAD R63, R185, c[0x0][0x190], RZ ;  /* 0x00006400b93f7a24 */ /* 0x008fc600078e02ff */
[----:B------:R1:W-:Y:S04]  /*23780*/  STL [R1+0x234], R62 ;  /* 0x0002343e01007387 */ /* 0x0003e80000100800 */
[----:B------:R2:W-:Y:S01]  /*23790*/  STL [R1+0x230], R63 ;  /* 0x0002303f01007387 */ /* 0x0005e20000100800 */
[----:B-1----:R-:W-:Y:S02]  /*237a0*/  IMAD R62, R184, c[0x0][0x190], RZ ;  /* 0x00006400b83e7a24 */ /* 0x002fe400078e02ff */
[----:B------:R-:W-:Y:S02]  /*237b0*/  IMAD R64, R182, c[0x0][0x190], RZ ;  /* 0x00006400b6407a24 */ /* 0x000fe400078e02ff */
[----:B--2---:R-:W-:Y:S01]  /*237c0*/  IMAD R63, R183, c[0x0][0x190], RZ ;  /* 0x00006400b73f7a24 */ /* 0x004fe200078e02ff */
[----:B------:R1:W-:Y:S04]  /*237d0*/  STL [R1+0x2ac], R62 ;  /* 0x0002ac3e01007387 */ /* 0x0003e80000100800 */
[----:B------:R2:W-:Y:S04]  /*237e0*/  STL [R1+0x32c], R63 ;  /* 0x00032c3f01007387 */ /* 0x0005e80000100800 */
[----:B------:R3:W-:Y:S04]  /*237f0*/  STL [R1+0x328], R64 ;  /* 0x0003284001007387 */ /* 0x0007e80000100800 */
[----:B------:R-:W4:Y:S01]  /*23800*/  LDL.LU R197, [R1+0x2e4] ;  /* 0x0002e40001c57983 */ /* 0x000f220000300800 */
[----:B-1----:R-:W-:-:S02]  /*23810*/  IMAD R62, R181, c[0x0][0x190], RZ ;  /* 0x00006400b53e7a24 */ /* 0x002fc400078e02ff */
[----:B--2---:R-:W-:Y:S02]  /*23820*/  IMAD R63, R180, c[0x0][0x190], RZ ;  /* 0x00006400b43f7a24 */ /* 0x004fe400078e02ff */
[----:B------:R-:W-:Y:S02]  /*23830*/  IMAD R251, R179, c[0x0][0x190], RZ ;  /* 0x00006400b3fb7a24 */ /* 0x000fe400078e02ff */
[----:B------:R-:W-:Y:S02]  /*23840*/  IMAD R65, R178, c[0x0][0x190], RZ ;  /* 0x00006400b2417a24 */ /* 0x000fe400078e02ff */
[----:B------:R-:W-:Y:S02]  /*23850*/  IMAD R227, R177, c[0x0][0x190], RZ ;  /* 0x00006400b1e37a24 */ /* 0x000fe400078e02ff */
[----:B------:R-:W-:Y:S02]  /*23860*/  IMAD R203, R176, c[0x0][0x190], RZ ;  /* 0x00006400b0cb7a24 */ /* 0x000fe400078e02ff */
[----:B------:R-:W-:-:S02]  /*23870*/  IMAD R212, R175, c[0x0][0x190], RZ ;  /* 0x00006400afd47a24 */ /* 0x000fc400078e02ff */
[----:B------:R-:W-:Y:S02]  /*23880*/  IMAD R168, R168, c[0x0][0x190], RZ ;  /* 0x00006400a8a87a24 */ /* 0x000fe400078e02ff */
[----:B---3--:R-:W-:-:S03]  /*23890*/  IMAD R64, R249, c[0x0][0x190], RZ ;  /* 0x00006400f9407a24 */ /* 0x008fc600078e02ff */
[----:B------:R1:W-:Y:S04]  /*238a0*/  STL [R1+0x2ec], R168 ;  /* 0x0002eca801007387 */ /* 0x0003e80000100800 */
[----:B------:R-:W2:Y:S04]  /*238b0*/  LDL.LU R196, [R1+0x2e0] ;  /* 0x0002e00001c47983 */ /* 0x000ea80000300800 */
[----:B------:R4:W-:Y:S04]  /*238c0*/  STL [R1+0x2e8], R64 ;  /* 0x0002e84001007387 */ /* 0x0009e80000100800 */
[----:B------:R-:W3:Y:S04]  /*238d0*/  LDL.LU R195, [R1+0x2dc] ;  /* 0x0002dc0001c37983 */ /* 0x000ee80000300800 */
[----:B------:R-:W2:Y:S04]  /*238e0*/  LDL.LU R194, [R1+0x2d8] ;  /* 0x0002d80001c27983 */ /* 0x000ea80000300800 */
[----:B------:R-:W2:Y:S04]  /*238f0*/  LDL.LU R193, [R1+0x2d4] ;  /* 0x0002d40001c17983 */ /* 0x000ea80000300800 */
        /* <DEDUP_REMOVED lines=24> */
[----:B------:R-:W3:Y:S04]  /*23a80*/  LDL.LU R174, [R1+0x200] ;  /* 0x0002000001ae7983 */ /* 0x000ee80000300800 */
[----:B------:R-:W3:Y:S04]  /*23a90*/  LDL.LU R173, [R1+0x1a4] ;  /* 0x0001a40001ad7983 */ /* 0x000ee80000300800 */
[----:B------:R-:W3:Y:S04]  /*23aa0*/  LDL.LU R172, [R1+0x1a0] ;  /* 0x0001a00001ac7983 */ /* 0x000ee80000300800 */
[----:B------:R-:W3:Y:S04]  /*23ab0*/  LDL.LU R171, [R1+0x19c] ;  /* 0x00019c0001ab7983 */ /* 0x000ee80000300800 */
[----:B------:R-:W3:Y:S01]  /*23ac0*/  LDL.LU R170, [R1+0x198] ;  /* 0x0001980001aa7983 */ /* 0x000ee20000300800 */
[----:B------:R-:W-:-:S03]  /*23ad0*/  IMAD R220, R169, c[0x0][0x190], RZ ;  /* 0x00006400a9dc7a24 */ /* 0x000fc600078e02ff */
[----:B------:R-:W3:Y:S04]  /*23ae0*/  LDL.LU R169, [R1+0x108] ;  /* 0x0001080001a97983 */ /* 0x000ee80000300800 */
[----:B-1----:R-:W3:Y:S01]  /*23af0*/  LDL.LU R168, [R1+0x100] ;  /* 0x0001000001a87983 */ /* 0x002ee20000300800 */
[----:B----4-:R-:W-:-:S05]  /*23b00*/  IMAD R64, R197, c[0x0][0x190], RZ ;  /* 0x00006400c5407a24 */ /* 0x010fca00078e02ff */
[----:B------:R2:W-:Y:S02]  /*23b10*/  STL [R1+0x2e4], R64 ;  /* 0x0002e44001007387 */ /* 0x0005e40000100800 */
[----:B--2---:R-:W-:-:S05]  /*23b20*/  IMAD R64, R192, c[0x0][0x190], RZ ;  /* 0x00006400c0407a24 */ /* 0x004fca00078e02ff */
[----:B------:R1:W-:Y:S01]  /*23b30*/  STL [R1+0x2d0], R64 ;  /* 0x0002d04001007387 */ /* 0x0003e20000100800 */
[----:B------:R-:W-:Y:S02]  /*23b40*/  IMAD R202, R196, c[0x0][0x190], RZ ;  /* 0x00006400c4ca7a24 */ /* 0x000fe400078e02ff */
[----:B---3--:R-:W-:Y:S02]  /*23b50*/  IMAD R213, R195, c[0x0][0x190], RZ ;  /* 0x00006400c3d57a24 */ /* 0x008fe400078e02ff */
[----:B------:R-:W-:Y:S02]  /*23b60*/  IMAD R200, R194, c[0x0][0x190], RZ ;  /* 0x00006400c2c87a24 */ /* 0x000fe400078e02ff */
[----:B------:R-:W-:Y:S02]  /*23b70*/  IMAD R232, R193, c[0x0][0x190], RZ ;  /* 0x00006400c1e87a24 */ /* 0x000fe400078e02ff */
[----:B------:R-:W-:Y:S02]  /*23b80*/  IMAD R183, R183, c[0x0][0x190], RZ ;  /* 0x00006400b7b77a24 */ /* 0x000fe400078e02ff */
[----:B------:R-:W-:-:S03]  /*23b90*/  IMAD R181, R181, c[0x0][0x190], RZ ;  /* 0x00006400b5b57a24 */ /* 0x000fc600078e02ff */
[----:B------:R2:W-:Y:S01]  /*23ba0*/  STL [R1+0x228], R183 ;  /* 0x000228b701007387 */ /* 0x0005e20000100800 */
        /* <DEDUP_REMOVED lines=25> */
[----:B------:R-:W4:Y:S04]  /*23d40*/  LDL.LU R226, [R1+0xfc] ;  /* 0x0000fc0001e27983 */ /* 0x000f280000300800 */
[----:B------:R1:W-:Y:S04]  /*23d50*/  STL [R1+0x108], R169 ;  /* 0x000108a901007387 */ /* 0x0003e80000100800 */
[----:B------:R-:W4:Y:S04]  /*23d60*/  LDL.LU R197, [R1+0xf8] ;  /* 0x0000f80001c57983 */ /* 0x000f280000300800 */
[----:B------:R1:W-:Y:S04]  /*23d70*/  STL [R1+0x100], R168 ;  /* 0x000100a801007387 */ /* 0x0003e80000100800 */
[----:B------:R-:W4:Y:S01]  /*23d80*/  LDL.LU R196, [R1+0xf4] ;  /* 0x0000f40001c47983 */ /* 0x000f220000300800 */
[----:B------:R-:W-:-:S03]  /*23d90*/  IMAD R204, R191, c[0x0][0x190], RZ ;  /* 0x00006400bfcc7a24 */ /* 0x000fc600078e02ff */
        /* <DEDUP_REMOVED lines=14> */
[----:B------:R-:W4:Y:S04]  /*23e80*/  LDL.LU R188, [R1+0xd0] ;  /* 0x0000d00001bc7983 */ /* 0x000f280000300800 */
[----:B------:R-:W4:Y:S01]  /*23e90*/  LDL.LU R187, [R1+0xcc] ;  /* 0x0000cc0001bb7983 */ /* 0x000f220000300800 */
[----:B-1----:R-:W-:-:S03]  /*23ea0*/  IMAD R64, R182, c[0x0][0x190], RZ ;  /* 0x00006400b6407a24 */ /* 0x002fc600078e02ff */
[----:B------:R-:W4:Y:S04]  /*23eb0*/  LDL.LU R186, [R1+0xc8] ;  /* 0x0000c80001ba7983 */ /* 0x000f280000300800 */
[----:B------:R-:W4:Y:S04]  /*23ec0*/  LDL.LU R185, [R1+0xc4] ;  /* 0x0000c40001b97983 */ /* 0x000f280000300800 */
[----:B------:R-:W4:Y:S04]  /*23ed0*/  LDL.LU R184, [R1+0xc0] ;  /* 0x0000c00001b87983 */ /* 0x000f280000300800 */
[----:B--2---:R-:W2:Y:S04]  /*23ee0*/  LDL.LU R183, [R1+0xbc] ;  /* 0x0000bc0001b77983 */ /* 0x004ea80000300800 */
[----:B------:R-:W2:Y:S04]  /*23ef0*/  LDL.LU R182, [R1+0xb8] ;  /* 0x0000b80001b67983 */ /* 0x000ea80000300800 */
[----:B---3--:R-:W3:Y:S04]  /*23f00*/  LDL.LU R181, [R1+0xb4] ;  /* 0x0000b40001b57983 */ /* 0x008ee80000300800 */
        /* <DEDUP_REMOVED lines=13> */
[----:B----4-:R-:W-:-:S05]  /*23fe0*/  IMAD R226, R226, c[0x0][0x190], RZ ;  /* 0x00006400e2e27a24 */ /* 0x010fca00078e02ff */
[----:B------:R1:W-:Y:S02]  /*23ff0*/  STL [R1+0xfc], R226 ;  /* 0x0000fce201007387 */ /* 0x0003e40000100800 */
[----:B-1----:R-:W-:Y:S02]  /*24000*/  IMAD R226, R197, c[0x0][0x190], RZ ;  /* 0x00006400c5e27a24 */ /* 0x002fe400078e02ff */
[----:B------:R-:W-:Y:S02]  /*24010*/  IMAD R197, R196, c[0x0][0x190], RZ ;  /* 0x00006400c4c57a24 */ /* 0x000fe400078e02ff */
[----:B------:R-:W-:Y:S01]  /*24020*/  IMAD R196, R195, c[0x0][0x190], RZ ;  /* 0x00006400c3c47a24 */ /* 0x000fe200078e02ff */
[----:B------:R-:W-:Y:S01]  /*24030*/  STL [R1+0xf8], R226 ;  /* 0x0000f8e201007387 */ /* 0x000fe20000100800 */
[----:B------:R-:W-:-:S03]  /*24040*/  IMAD R195, R194, c[0x0][0x190], RZ ;  /* 0x00006400c2c37a24 */ /* 0x000fc600078e02ff */
        /* <DEDUP_REMOVED lines=21> */
[----:B--2---:R-:W-:-:S03]  /*241a0*/  IMAD R184, R183, c[0x0][0x190], RZ ;  /* 0x00006400b7b87a24 */ /* 0x004fc600078e02ff */
[----:B------:R-:W-:Y:S01]  /*241b0*/  STL [R1+0xc4], R186 ;  /* 0x0000c4ba01007387 */ /* 0x000fe20000100800 */
[----:B------:R-:W-:-:S03]  /*241c0*/  IMAD R183, R182, c[0x0][0x190], RZ ;  /* 0x00006400b6b77a24 */ /* 0x000fc600078e02ff */
[----:B------:R-:W-:Y:S01]  /*241d0*/  STL [R1+0xc0], R185 ;  /* 0x0000c0b901007387 */ /* 0x000fe20000100800 */
[----:B---3--:R-:W-:-:S03]  /*241e0*/  IMAD R182, R181, c[0x0][0x190], RZ ;  /* 0x00006400b5b67a24 */ /* 0x008fc600078e02ff */
        /* <DEDUP_REMOVED lines=26> */
[----:B------:R-:W-:Y:S04]  /*24390*/  STL [R1+0x84], R171 ;  /* 0x000084ab01007387 */ /* 0x000fe80000100800 */
[----:B------:R-:W2:Y:S04]  /*243a0*/  LDL.LU R168, [R1+0x78] ;  /* 0x0000780001a87983 */ /* 0x000ea80000300800 */
[----:B------:R1:W-:Y:S04]  /*243b0*/  STL [R1+0x80], R169 ;  /* 0x000080a901007387 */ /* 0x0003e80000100800 */
[----:B-1----:R-:W3:Y:S04]  /*243c0*/  LDL.LU R169, [R1+0x74] ;  /* 0x0000740001a97983 */ /* 0x002ee80000300800 */
[----:B------:R1:W-:Y:S04]  /*243d0*/  STL [R1+0x7c], R170 ;  /* 0x00007caa01007387 */ /* 0x0003e80000100800 */
[----:B-1----:R-:W4:Y:S04]  /*243e0*/  LDL.LU R170, [R1+0x70] ;  /* 0x0000700001aa7983 */ /* 0x002f280000300800 */
        /* <DEDUP_REMOVED lines=27> */
[----:B------:R-:W4:Y:S01]  /*245a0*/  LDL.LU R197, [R1] ;  /* 0x0000000001c57983 */ /* 0x000f220000300800 */
[----:B--2---:R-:W-:-:S05]  /*245b0*/  IMAD R168, R168, c[0x0][0x190], RZ ;  /* 0x00006400a8a87a24 */ /* 0x004fca00078e02ff */
[----:B------:R1:W-:Y:S01]  /*245c0*/  STL [R1+0x78], R168 ;  /* 0x000078a801007387 */ /* 0x0003e20000100800 */
[----:B---3--:R-:W-:-:S03]  /*245d0*/  IMAD R169, R169, c[0x0][0x190], RZ ;  /* 0x00006400a9a97a24 */ /* 0x008fc600078e02ff */
[----:B-1----:R-:W2:Y:S04]  /*245e0*/  LDL.LU R168, [R1+0x21b8] ;  /* 0x0021b80001a87983 */ /* 0x002ea80000300800 */
[----:B------:R1:W-:Y:S01]  /*245f0*/  STL [R1+0x74], R169 ;  /* 0x000074a901007387 */ /* 0x0003e20000100800 */
[----:B----4-:R-:W-:-:S03]  /*24600*/  IMAD R170, R170, c[0x0][0x190], RZ ;  /* 0x00006400aaaa7a24 */ /* 0x010fc600078e02ff */
[----:B-1----:R-:W3:Y:S04]  /*24610*/  LDL.LU R169, [R1+0x21b4] ;  /* 0x0021b40001a97983 */ /* 0x002ee80000300800 */
[----:B------:R1:W-:Y:S01]  /*24620*/  STL [R1+0x70], R170 ;  /* 0x000070aa01007387 */ /* 0x0003e20000100800 */
[----:B------:R-:W-:Y:S02]  /*24630*/  IMAD R171, R171, c[0x0][0x190], RZ ;  /* 0x00006400abab7a24 */ /* 0x000fe400078e02ff */
[----:B------:R-:W-:Y:S01]  /*24640*/  IMAD R172, R172, c[0x0][0x190], RZ ;  /* 0x00006400acac7a24 */ /* 0x000fe200078e02ff */
[----:B-1----:R-:W4:Y:S01]  /*24650*/  LDL.LU R170, [R1+0x21b0] ;  /* 0x0021b00001aa7983 */ /* 0x002f220000300800 */
[----:B------:R-:W-:-:S03]  /*24660*/  IMAD R173, R173, c[0x0][0x190], RZ ;  /* 0x00006400adad7a24 */ /* 0x000fc600078e02ff */
[----:B------:R1:W-:Y:S01]  /*24670*/  STL [R1+0x68], R171 ;  /* 0x000068ab01007387 */ /* 0x0003e20000100800 */
[----:B------:R-:W-:Y:S02]  /*24680*/  IMAD R174, R174, c[0x0][0x190], RZ ;  /* 0x00006400aeae7a24 */ /* 0x000fe400078e02ff */
[----:B------:R-:W-:Y:S01]  /*24690*/  IMAD R175, R175, c[0x0][0x190], RZ ;  /* 0x00006400afaf7a24 */ /* 0x000fe200078e02ff */
[----:B-1----:R-:W2:Y:S01]  /*246a0*/  LDL.LU R171, [R1+0x21ac] ;  /* 0x0021ac0001ab7983 */ /* 0x002ea20000300800 */
[----:B------:R-:W-:-:S03]  /*246b0*/  IMAD R176, R176, c[0x0][0x190], RZ ;  /* 0x00006400b0b07a24 */ /* 0x000fc600078e02ff */
[----:B------:R1:W-:Y:S01]  /*246c0*/  STL [R1+0x64], R172 ;  /* 0x000064ac01007387 */ /* 0x0003e20000100800 */
[----:B------:R-:W-:Y:S02]  /*246d0*/  IMAD R177, R177, c[0x0][0x190], RZ ;  /* 0x00006400b1b17a24 */ /* 0x000fe400078e02ff */
[----:B------:R-:W-:Y:S01]  /*246e0*/  IMAD R178, R178, c[0x0][0x190], RZ ;  /* 0x00006400b2b27a24 */ /* 0x000fe200078e02ff */
[----:B-1----:R-:W2:Y:S04]  /*246f0*/  LDL.LU R172, [R1+0x21a8] ;  /* 0x0021a80001ac7983 */ /* 0x002ea80000300800 */
[----:B------:R1:W-:Y:S01]  /*24700*/  STL [R1+0x60], R173 ;  /* 0x000060ad01007387 */ /* 0x0003e20000100800 */
[----:B------:R-:W-:-:S03]  /*24710*/  IMAD R179, R179, c[0x0][0x190], RZ ;  /* 0x00006400b3b37a24 */ /* 0x000fc600078e02ff */
        /* <DEDUP_REMOVED lines=65> */
[----:B------:R1:W-:Y:S04]  /*24b30*/  STL [R1], R197 ;  /* 0x000000c501007387 */ /* 0x0003e80000100800 */
[----:B-1----:R-:W2:Y:S04]  /*24b40*/  LDL.LU R197, [R1+0x2144] ;  /* 0x0021440001c57983 */ /* 0x002ea80000300800 */
[----:B------:R1:W-:Y:S02]  /*24b50*/  STL [R1+0x20b4], R252 ;  /* 0x0020b4fc01007387 */ /* 0x0003e40000100800 */
[----:B-1----:R-:W-:-:S02]  /*24b60*/  MOV R252, R198 ;  /* 0x000000c600fc7202 */ /* 0x002fc40000000f00 */
[----:B------:R-:W2:Y:S04]  /*24b70*/  LDL.LU R198, [R1+0x2140] ;  /* 0x0021400001c67983 */ /* 0x000ea80000300800 */
[----:B------:R1:W-:Y:S02]  /*24b80*/  STL [R1+0x20b8], R141 ;  /* 0x0020b88d01007387 */ /* 0x0003e40000100800 */
[----:B-1----:R-:W-:Y:S02]  /*24b90*/  IMAD.MOV.U32 R141, RZ, RZ, R199 ;  /* 0x000000ffff8d7224 */ /* 0x002fe400078e00c7 */
[----:B------:R-:W2:Y:S04]  /*24ba0*/  LDL.LU R199, [R1+0x213c] ;  /* 0x00213c0001c77983 */ /* 0x000ea80000300800 */
[----:B------:R1:W-:Y:S02]  /*24bb0*/  STL [R1+0x20bc], R142 ;  /* 0x0020bc8e01007387 */ /* 0x0003e40000100800 */
[----:B-1----:R-:W-:-:S02]  /*24bc0*/  IMAD.MOV.U32 R142, RZ, RZ, R200 ;  /* 0x000000ffff8e7224 */ /* 0x002fc400078e00c8 */
[----:B------:R-:W2:Y:S04]  /*24bd0*/  LDL.LU R200, [R1+0x2138] ;  /* 0x0021380001c87983 */ /* 0x000ea80000300800 */
[----:B------:R1:W-:Y:S02]  /*24be0*/  STL [R1+0x20c0], R143 ;  /* 0x0020c08f01007387 */ /* 0x0003e40000100800 */
[----:B-1----:R-:W-:Y:S02]  /*24bf0*/  IMAD.MOV.U32 R143, RZ, RZ, R201 ;  /* 0x000000ffff8f7224 */ /* 0x002fe400078e00c9 */
[----:B------:R-:W2:Y:S04]  /*24c00*/  LDL.LU R201, [R1+0x2134] ;  /* 0x0021340001c97983 */ /* 0x000ea80000300800 */
[----:B------:R1:W-:Y:S02]  /*24c10*/  STL [R1+0x20c4], R144 ;  /* 0x0020c49001007387 */ /* 0x0003e40000100800 */
[----:B-1----:R-:W-:-:S02]  /*24c20*/  IMAD.MOV.U32 R144, RZ, RZ, R202 ;  /* 0x000000ffff907224 */ /* 0x002fc400078e00ca */
[----:B------:R-:W3:Y:S04]  /*24c30*/  LDL.LU R202, [R1+0x2130] ;  /* 0x0021300001ca7983 */ /* 0x000ee80000300800 */
[----:B------:R1:W-:Y:S02]  /*24c40*/  STL [R1+0x20c8], R145 ;  /* 0x0020c89101007387 */ /* 0x0003e40000100800 */
[----:B-1----:R-:W-:Y:S02]  /*24c50*/  IMAD.MOV.U32 R145, RZ, RZ, R203 ;  /* 0x000000ffff917224 */ /* 0x002fe400078e00cb */
[----:B------:R-:W4:Y:S04]  /*24c60*/  LDL.LU R203, [R1+0x212c] ;  /* 0x00212c0001cb7983 */ /* 0x000f280000300800 */
[----:B------:R1:W-:Y:S02]  /*24c70*/  STL [R1+0x20cc], R146 ;  /* 0x0020cc9201007387 */ /* 0x0003e40000100800 */
[----:B-1----:R-:W-:-:S02]  /*24c80*/  IMAD.MOV.U32 R146, RZ, RZ, R204 ;  /* 0x000000ffff927224 */ /* 0x002fc400078e00cc */
[----:B------:R-:W4:Y:S04]  /*24c90*/  LDL.LU R204, [R1+0x2128] ;  /* 0x0021280001cc7983 */ /* 0x000f280000300800 */
[----:B------:R1:W-:Y:S02]  /*24ca0*/  STL [R1+0x20d0], R147 ;  /* 0x0020d09301007387 */ /* 0x0003e40000100800 */
[----:B-1----:R-:W-:Y:S02]  /*24cb0*/  MOV R147, R205 ;  /* 0x000000cd00937202 */ /* 0x002fe40000000f00 */
[----:B------:R-:W4:Y:S04]  /*24cc0*/  LDL.LU R205, [R1+0x2124] ;  /* 0x0021240001cd7983 */ /* 0x000f280000300800 */
[----:B------:R1:W-:Y:S02]  /*24cd0*/  STL [R1+0x20d4], R148 ;  /* 0x0020d49401007387 */ /* 0x0003e40000100800 */
[----:B-1----:R-:W-:-:S02]  /*24ce0*/  IMAD.MOV.U32 R148, RZ, RZ, R206 ;  /* 0x000000ffff947224 */ /* 0x002fc400078e00ce */
[----:B------:R-:W4:Y:S04]  /*24cf0*/  LDL.LU R206, [R1+0x2120] ;  /* 0x0021200001ce7983 */ /* 0x000f280000300800 */
[----:B------:R1:W-:Y:S02]  /*24d00*/  STL [R1+0x20d8], R149 ;  /* 0x0020d89501007387 */ /* 0x0003e40000100800 */
[----:B-1----:R-:W-:Y:S02]  /*24d10*/  IMAD.MOV.U32 R149, RZ, RZ, R207 ;  /* 0x000000ffff957224 */ /* 0x002fe400078e00cf */
[----:B------:R-:W4:Y:S04]  /*24d20*/  LDL.LU R207, [R1+0x211c] ;  /* 0x00211c0001cf7983 */ /* 0x000f280000300800 */
[----:B------:R1:W-:Y:S02]  /*24d30*/  STL [R1+0x484], R22 ;  /* 0x0004841601007387 */ /* 0x0003e40000100800 */
[----:B-1----:R-:W-:-:S02]  /*24d40*/  IMAD.MOV.U32 R22, RZ, RZ, R146 ;  /* 0x000000ffff167224 */ /* 0x002fc400078e0092 */
[----:B------:R-:W-:Y:S02]  /*24d50*/  IMAD.MOV.U32 R146, RZ, RZ, R145 ;  /* 0x000000ffff927224 */ /* 0x000fe400078e0091 */
[----:B------:R-:W-:Y:S02]  /*24d60*/  IMAD.MOV.U32 R145, RZ, RZ, R144 ;  /* 0x000000ffff917224 */ /* 0x000fe400078e0090 */
[----:B------:R-:W-:Y:S02]  /*24d70*/  IMAD.MOV.U32 R144, RZ, RZ, R143 ;  /* 0x000000ffff907224 */ /* 0x000fe400078e008f */
[----:B------:R-:W-:Y:S01]  /*24d80*/  IMAD R143, R20, c[0x0][0x190], RZ ;  /* 0x00006400148f7a24 */ /* 0x000fe200078e02ff */
[----:B------:R-:W-:Y:S01]  /*24d90*/  MOV R20, R147 ;  /* 0x0000009300147202 */ /* 0x000fe20000000f00 */
[----:B------:R-:W-:Y:S02]  /*24da0*/  IMAD R147, R19, c[0x0][0x190], RZ ;  /* 0x0000640013937a24 */ /* 0x000fe400078e02ff */
[----:B------:R-:W-:-:S02]  /*24db0*/  IMAD.MOV.U32 R19, RZ, RZ, R148 ;  /* 0x000000ffff137224 */ /* 0x000fc400078e0094 */
[----:B------:R-:W-:Y:S02]  /*24dc0*/  IMAD R148, R18, c[0x0][0x190], RZ ;  /* 0x0000640012947a24 */ /* 0x000fe400078e02ff */
[----:B------:R-:W-:Y:S02]  /*24dd0*/  IMAD.MOV.U32 R18, RZ, RZ, R252 ;  /* 0x000000ffff127224 */ /* 0x000fe400078e00fc */
[----:B------:R-:W-:Y:S02]  /*24de0*/  IMAD R252, R17, c[0x0][0x190], RZ ;  /* 0x0000640011fc7a24 */ /* 0x000fe400078e02ff */
[----:B------:R-:W-:Y:S02]  /*24df0*/  IMAD.MOV.U32 R17, RZ, RZ, R141 ;  /* 0x000000ffff117224 */ /* 0x000fe400078e008d */
[----:B------:R-:W-:Y:S02]  /*24e00*/  IMAD R141, R16, c[0x0][0x190], RZ ;  /* 0x00006400108d7a24 */ /* 0x000fe400078e02ff */
[----:B------:R-:W-:-:S02]  /*24e10*/  IMAD.MOV.U32 R16, RZ, RZ, R142 ;  /* 0x000000ffff107224 */ /* 0x000fc400078e008e */
[----:B------:R-:W-:Y:S02]  /*24e20*/  IMAD R142, R15, c[0x0][0x190], RZ ;  /* 0x000064000f8e7a24 */ /* 0x000fe400078e02ff */
[----:B------:R-:W-:Y:S02]  /*24e30*/  IMAD.MOV.U32 R15, RZ, RZ, R208 ;  /* 0x000000ffff0f7224 */ /* 0x000fe400078e00d0 */
[----:B------:R-:W-:Y:S02]  /*24e40*/  IMAD R208, R14, c[0x0][0x190], RZ ;  /* 0x000064000ed07a24 */ /* 0x000fe400078e02ff */
[----:B------:R-:W-:Y:S02]  /*24e50*/  IMAD.MOV.U32 R14, RZ, RZ, R149 ;  /* 0x000000ffff0e7224 */ /* 0x000fe400078e0095 */
[----:B------:R-:W-:Y:S01]  /*24e60*/  IMAD R149, R13, c[0x0][0x190], RZ ;  /* 0x000064000d957a24 */ /* 0x000fe200078e02ff */
[----:B------:R-:W-:Y:S01]  /*24e70*/  MOV R13, R16 ;  /* 0x00000010000d7202 */ /* 0x000fe20000000f00 */
[----:B------:R-:W-:-:S02]  /*24e80*/  IMAD R16, R12, c[0x0][0x190], RZ ;  /* 0x000064000c107a24 */ /* 0x000fc400078e02ff */
[----:B------:R-:W-:Y:S02]  /*24e90*/  IMAD.MOV.U32 R12, RZ, RZ, R22 ;  /* 0x000000ffff0c7224 */ /* 0x000fe400078e0016 */
[----:B------:R-:W-:Y:S02]  /*24ea0*/  IMAD R22, R10, c[0x0][0x190], RZ ;  /* 0x000064000a167a24 */ /* 0x000fe400078e02ff */
[----:B------:R-:W-:Y:S02]  /*24eb0*/  IMAD.MOV.U32 R10, RZ, RZ, R19 ;  /* 0x000000ffff0a7224 */ /* 0x000fe400078e0013 */
[----:B------:R-:W-:Y:S02]  /*24ec0*/  IMAD R19, R9, c[0x0][0x190], RZ ;  /* 0x0000640009137a24 */ /* 0x000fe400078e02ff */
[----:B------:R-:W-:Y:S02]  /*24ed0*/  IMAD.MOV.U32 R9, RZ, RZ, R20 ;  /* 0x000000ffff097224 */ /* 0x000fe400078e0014 */
[----:B------:R-:W-:-:S02]  /*24ee0*/  IMAD R20, R8, c[0x0][0x190], RZ ;  /* 0x0000640008147a24 */ /* 0x000fc400078e02ff */
[----:B------:R-:W-:Y:S02]  /*24ef0*/  IMAD.MOV.U32 R8, RZ, RZ, R18 ;  /* 0x000000ffff087224 */ /* 0x000fe400078e0012 */
[----:B------:R-:W-:Y:S02]  /*24f00*/  IMAD R18, R7, c[0x0][0x190], RZ ;  /* 0x0000640007127a24 */ /* 0x000fe400078e02ff */
[----:B------:R-:W-:Y:S02]  /*24f10*/  IMAD.MOV.U32 R7, RZ, RZ, R208 ;  /* 0x000000ffff077224 */ /* 0x000fe400078e00d0 */
[----:B------:R-:W4:Y:S04]  /*24f20*/  LDL.LU R208, [R1+0x2118] ;  /* 0x0021180001d07983 */ /* 0x000f280000300800 */
[----:B------:R1:W-:Y:S02]  /*24f30*/  STL [R1+0xe60], R6 ;  /* 0x000e600601007387 */ /* 0x0003e40000100800 */
[----:B-1----:R-:W-:-:S02]  /*24f40*/  IMAD.MOV.U32 R6, RZ, RZ, R14 ;  /* 0x000000ffff067224 */ /* 0x002fc400078e000e */
[----:B------:R-:W-:Y:S01]  /*24f50*/  IMAD R14, R5, c[0x0][0x190], RZ ;  /* 0x00006400050e7a24 */ /* 0x000fe200078e02ff */
[----:B------:R-:W-:Y:S01]  /*24f60*/  MOV R5, R12 ;  /* 0x0000000c00057202 */ /* 0x000fe20000000f00 */
        /* <DEDUP_REMOVED lines=12> */
[----:B------:R-:W-:Y:S01]  /*25030*/  IMAD R4, R54, c[0x0][0x190], RZ ;  /* 0x0000640036047a24 */ /* 0x000fe200078e02ff */
[----:B------:R-:W-:Y:S01]  /*25040*/  MOV R54, R8 ;  /* 0x0000000800367202 */ /* 0x000fe20000000f00 */
        /* <DEDUP_REMOVED lines=12> */
[----:B------:R-:W-:Y:S01]  /*25110*/  IMAD R3, R47, c[0x0][0x190], RZ ;  /* 0x000064002f037a24 */ /* 0x000fe200078e02ff */
[----:B------:R-:W-:Y:S01]  /*25120*/  MOV R47, R51 ;  /* 0x00000033002f7202 */ /* 0x000fe20000000f00 */
        /* <DEDUP_REMOVED lines=12> */
[----:B------:R-:W-:Y:S01]  /*251f0*/  IMAD R45, R39, c[0x0][0x190], RZ ;  /* 0x00006400272d7a24 */ /* 0x000fe200078e02ff */
[----:B------:R-:W-:Y:S01]  /*25200*/  MOV R39, R6 ;  /* 0x0000000600277202 */ /* 0x000fe20000000f00 */
[----:B------:R-:W-:-:S04]  /*25210*/  IMAD R6, R38, c[0x0][0x190], RZ ;  /* 0x0000640026067a24 */ /* 0x000fc800078e02ff */
[----:B------:R-:W-:Y:S02]  /*25220*/  IMAD.MOV.U32 R38, RZ, RZ, R39 ;  /* 0x000000ffff267224 */ /* 0x000fe400078e0027 */
        /* <DEDUP_REMOVED lines=11> */
[----:B------:R-:W-:-:S02]  /*252e0*/  IMAD.MOV.U32 R37, RZ, RZ, R42 ;  /* 0x000000ffff257224 */ /* 0x000fc400078e002a */
[----:B------:R-:W-:Y:S02]  /*252f0*/  IMAD R42, R31, c[0x0][0x190], RZ ;  /* 0x000064001f2a7a24 */ /* 0x000fe400078e02ff */
[----:B------:R-:W-:Y:S02]  /*25300*/  IMAD.MOV.U32 R31, RZ, RZ, R40 ;  /* 0x000000ffff1f7224 */ /* 0x000fe400078e0028 */
[----:B------:R-:W-:Y:S02]  /*25310*/  IMAD R40, R30, c[0x0][0x190], RZ ;  /* 0x000064001e287a24 */ /* 0x000fe400078e02ff */
[----:B------:R-:W-:Y:S02]  /*25320*/  IMAD.MOV.U32 R30, RZ, RZ, R53 ;  /* 0x000000ffff1e7224 */ /* 0x000fe400078e0035 */
[----:B------:R-:W-:Y:S02]  /*25330*/  IMAD R53, R28, c[0x0][0x190], RZ ;  /* 0x000064001c357a24 */ /* 0x000fe400078e02ff */
[----:B------:R-:W-:-:S02]  /*25340*/  IMAD.MOV.U32 R28, RZ, RZ, R209 ;  /* 0x000000ffff1c7224 */ /* 0x000fc400078e00d1 */
[----:B------:R-:W4:Y:S01]  /*25350*/  LDL.LU R209, [R1+0x2114] ;  /* 0x0021140001d17983 */ /* 0x000f220000300800 */
[----:B--2---:R-:W-:Y:S02]  /*25360*/  IMAD R197, R197, c[0x0][0x190], RZ ;  /* 0x00006400c5c57a24 */ /* 0x004fe400078e02ff */
[----:B------:R-:W-:Y:S02]  /*25370*/  IMAD R198, R198, c[0x0][0x190], RZ ;  /* 0x00006400c6c67a24 */ /* 0x000fe400078e02ff */
[----:B------:R-:W-:Y:S01]  /*25380*/  IMAD R199, R199, c[0x0][0x190], RZ ;  /* 0x00006400c7c77a24 */ /* 0x000fe200078e02ff */
[----:B------:R1:W-:Y:S01]  /*25390*/  STL [R1+0xf04], R197 ;  /* 0x000f04c501007387 */ /* 0x0003e20000100800 */
[----:B------:R-:W-:Y:S02]  /*253a0*/  IMAD R200, R200, c[0x0][0x190], RZ ;  /* 0x00006400c8c87a24 */ /* 0x000fe400078e02ff */
[----:B------:R-:W-:Y:S02]  /*253b0*/  IMAD R201, R201, c[0x0][0x190], RZ ;  /* 0x00006400c9c97a24 */ /* 0x000fe400078e02ff */
[----:B-1----:R-:W-:-:S02]  /*253c0*/  IMAD.MOV.U32 R197, RZ, RZ, R210 ;  /* 0x000000ffffc57224 */ /* 0x002fc400078e00d2 */
[----:B------:R-:W2:Y:S04]  /*253d0*/  LDL.LU R210, [R1+0x2110] ;  /* 0x0021100001d27983 */ /* 0x000ea80000300800 */
[----:B------:R1:W-:Y:S01]  /*253e0*/  STL [R1+0xf0c], R198 ;  /* 0x000f0cc601007387 */ /* 0x0003e20000100800 */
[----:B---3--:R-:W-:Y:S02]  /*253f0*/  IMAD R202, R202, c[0x0][0x190], RZ ;  /* 0x00006400caca7a24 */ /* 0x008fe400078e02ff */
[----:B-1----:R-:W-:Y:S02]  /*25400*/  IMAD.MOV.U32 R198, RZ, RZ, R216 ;  /* 0x000000ffffc67224 */ /* 0x002fe400078e00d8 */
[----:B------:R-:W3:Y:S04]  /*25410*/  LDL.LU R216, [R1+0x210c] ;  /* 0x00210c0001d87983 */ /* 0x000ee80000300800 */
[----:B------:R1:W-:Y:S01]  /*25420*/  STL [R1+0xf14], R199 ;  /* 0x000f14c701007387 */ /* 0x0003e20000100800 */
[----:B----4-:R-:W-:Y:S01]  /*25430*/  IMAD R203, R203, c[0x0][0x190], RZ ;  /* 0x00006400cbcb7a24 */ /* 0x010fe200078e02ff */
[----:B-1----:R-:W-:-:S02]  /*25440*/  MOV R199, R220 ;  /* 0x000000dc00c77202 */ /* 0x002fc40000000f00 */
[----:B------:R-:W4:Y:S04]  /*25450*/  LDL.LU R220, [R1+0x2108] ;  /* 0x0021080001dc7983 */ /* 0x000f280000300800 */
[----:B------:R1:W-:Y:S02]  /*25460*/  STL [R1+0xf18], R200 ;  /* 0x000f18c801007387 */ /* 0x0003e40000100800 */
[----:B-1----:R-:W-:Y:S02]  /*25470*/  IMAD.MOV.U32 R200, RZ, RZ, R232 ;  /* 0x000000ffffc87224 */ /* 0x002fe400078e00e8 */
[----:B------:R-:W3:Y:S04]  /*25480*/  LDL.LU R232, [R1+0x2104] ;  /* 0x0021040001e87983 */ /* 0x000ee80000300800 */
[----:B------:R1:W-:Y:S02]  /*25490*/  STL [R1+0xf1c], R201 ;  /* 0x000f1cc901007387 */ /* 0x0003e40000100800 */
[----:B-1----:R-:W-:-:S02]  /*254a0*/  IMAD.MOV.U32 R201, RZ, RZ, R247 ;  /* 0x000000ffffc97224 */ /* 0x002fc400078e00f7 */
[----:B------:R-:W3:Y:S04]  /*254b0*/  LDL.LU R247, [R1+0x2100] ;  /* 0x0021000001f77983 */ /* 0x000ee80000300800 */
[----:B------:R1:W-:Y:S04]  /*254c0*/  STL [R1+0xf24], R202 ;  /* 0x000f24ca01007387 */ /* 0x0003e80000100800 */
[----:B------:R1:W-:Y:S02]  /*254d0*/  STL [R1+0xf2c], R203 ;  /* 0x000f2ccb01007387 */ /* 0x0003e40000100800 */
[----:B-1----:R-:W-:Y:S01]  /*254e0*/  IMAD R202, R204, c[0x0][0x190], RZ ;  /* 0x00006400ccca7a24 */ /* 0x002fe200078e02ff */
[----:B------:R-:W-:Y:S01]  /*254f0*/  MOV R204, R251 ;  /* 0x000000fb00cc7202 */ /* 0x000fe20000000f00 */
[----:B------:R-:W-:-:S02]  /*25500*/  IMAD R251, R205, c[0x0][0x190], RZ ;  /* 0x00006400cdfb7a24 */ /* 0x000fc400078e02ff */
[----:B------:R-:W-:Y:S01]  /*25510*/  IMAD.MOV.U32 R203, RZ, RZ, R201 ;  /* 0x000000ffffcb7224 */ /* 0x000fe200078e00c9 */
[----:B------:R1:W-:Y:S01]  /*25520*/  STL [R1+0xf34], R202 ;  /* 0x000f34ca01007387 */ /* 0x0003e20000100800 */
[----:B------:R-:W-:Y:S02]  /*25530*/  IMAD.MOV.U32 R201, RZ, RZ, R198 ;  /* 0x000000ffffc97224 */ /* 0x000fe400078e00c6 */
[----:B------:R-:W-:Y:S02]  /*25540*/  IMAD.MOV.U32 R205, RZ, RZ, R63 ;  /* 0x000000ffffcd7224 */ /* 0x000fe400078e003f */
[----:B------:R-:W-:Y:S02]  /*25550*/  IMAD.MOV.U32 R198, RZ, RZ, R65 ;  /* 0x000000ffffc67224 */ /* 0x000fe400078e0041 */
[----:B------:R-:W-:Y:S02]  /*25560*/  IMAD R63, R206, c[0x0][0x190], RZ ;  /* 0x00006400ce3f7a24 */ /* 0x000fe400078e02ff */
[----:B------:R-:W-:-:S02]  /*25570*/  IMAD R65, R207, c[0x0][0x190], RZ ;  /* 0x00006400cf417a24 */ /* 0x000fc400078e02ff */
[----:B-1----:R-:W-:Y:S02]  /*25580*/  IMAD.MOV.U32 R202, RZ, RZ, R33 ;  /* 0x000000ffffca7224 */ /* 0x002fe400078e0021 */
[----:B------:R-:W-:Y:S02]  /*25590*/  IMAD.MOV.U32 R33, RZ, RZ, R38 ;  /* 0x000000ffff217224 */ /* 0x000fe400078e0026 */
[----:B------:R-:W-:Y:S01]  /*255a0*/  IMAD.MOV.U32 R38, RZ, RZ, R64 ;  /* 0x000000ffff267224 */ /* 0x000fe200078e0040 */
[-C--:B------:R-:W-:Y:S01]  /*255b0*/  LEA R64, P1, R69, R246.reuse, 0x2 ;  /* 0x000000f645407211 */ /* 0x080fe200078210ff */
[----:B------:R-:W-:Y:S04]  /*255c0*/  STL [R1+0xf44], R63 ;  /* 0x000f443f01007387 */ /* 0x000fe80000100800 */
[----:B------:R1:W-:Y:S01]  /*255d0*/  STL [R1+0xf4c], R65 ;  /* 0x000f4c4101007387 */ /* 0x0003e20000100800 */
[----:B------:R-:W-:Y:S01]  /*255e0*/  IMAD.MOV.U32 R206, RZ, RZ, R62 ;  /* 0x000000ffffce7224 */ /* 0x000fe200078e003e */
[----:B------:R-:W-:-:S02]  /*255f0*/  LEA R62, P4, R68, R246, 0x2 ;  /* 0x000000f6443e7211 */ /* 0x000fc400078810ff */
[----:B-1----:R-:W-:-:S05]  /*25600*/  LEA.HI.X.SX32 R65, R69, R0, 0x2, P1 ;  /* 0x0000000045417211 */ /* 0x002fca00008f16ff */
[----:B------:R1:W-:Y:S02]  /*25610*/  STL.64 [R1+0xc48], R64 ;  /* 0x000c484001007387 */ /* 0x0003e40000100a00 */
[----:B-1----:R-:W-:-:S04]  /*25620*/  LEA R64, P1, R67, R246, 0x2 ;  /* 0x000000f643407211 */ /* 0x002fc800078210ff */
[----:B------:R-:W-:Y:S01]  /*25630*/  LEA.HI.X.SX32 R65, R67, R0, 0x2, P1 ;  /* 0x0000000043417211 */ /* 0x000fe200008f16ff */
[----:B------:R-:W-:-:S05]  /*25640*/  IMAD R63, R208, c[0x0][0x190], RZ ;  /* 0x00006400d03f7a24 */ /* 0x000fca00078e02ff */
[----:B------:R1:W-:Y:S02]  /*25650*/  STL [R1+0xf50], R63 ;  /* 0x000f503f01007387 */ /* 0x0003e40000100800 */
[----:B-1----:R-:W-:-:S05]  /*25660*/  LEA.HI.X.SX32 R63, R68, R0, 0x2, P4 ;  /* 0x00000000443f7211 */ /* 0x002fca00020f16ff */
[----:B------:R1:W-:Y:S04]  /*25670*/  STL.64 [R1+0xc40], R62 ;  /* 0x000c403e01007387 */ /* 0x0003e80000100a00 */
[----:B-1----:R-:W3:Y:S04]  /*25680*/  LDL.LU.64 R62, [R1+0x20f8] ;  /* 0x0020f800013e7983 */ /* 0x002ee80000300a00 */
[----:B------:R1:W-:Y:S01]  /*25690*/  STL.64 [R1+0xc38], R64 ;  /* 0x000c384001007387 */ /* 0x0003e20000100a00 */
[----:B------:R-:W-:-:S05]  /*256a0*/  IMAD R68, R209, c[0x0][0x190], RZ ;  /* 0x00006400d1447a24 */ /* 0x000fca00078e02ff */
[----:B------:R-:W-:Y:S04]  /*256b0*/  STL [R1+0xf48], R68 ;  /* 0x000f484401007387 */ /* 0x000fe80000100800 */
[----:B-1----:R-:W3:Y:S01]  /*256c0*/  LDL.LU.64 R64, [R1+0x20f0] ;  /* 0x0020f00001407983 */ /* 0x002ee20000300a00 */
[----:B------:R-:W-:Y:S01]  /*256d0*/  IMAD.MOV.U32 R208, RZ, RZ, R206 ;  /* 0x000000ffffd07224 */ /* 0x000fe200078e00ce */
[----:B------:R-:W-:Y:S01]  /*256e0*/  MOV R206, R204 ;  /* 0x000000cc00ce7202 */ /* 0x000fe20000000f00 */
[----:B------:R-:W-:Y:S02]  /*256f0*/  IMAD.MOV.U32 R204, RZ, RZ, R34 ;  /* 0x000000ffffcc7224 */ /* 0x000fe400078e0022 */
[----:B------:R-:W-:Y:S01]  /*25700*/  IMAD.MOV.U32 R34, RZ, RZ, R212 ;  /* 0x000000ffff227224 */ /* 0x000fe200078e00d4 */
[----:B------:R-:W-:Y:S01]  /*25710*/  LEA R212, P4, R66, R246, 0x2 ;  /* 0x000000f642d47211 */ /* 0x000fe200078810ff */
[----:B------:R-:W-:-:S02]  /*25720*/  IMAD.MOV.U32 R207, RZ, RZ, R205 ;  /* 0x000000ffffcf7224 */ /* 0x000fc400078e00cd */
[----:B------:R-:W-:Y:S02]  /*25730*/  IMAD.MOV.U32 R205, RZ, RZ, R198 ;  /* 0x000000ffffcd7224 */ /* 0x000fe400078e00c6 */
[----:B------:R-:W-:Y:S01]  /*25740*/  IMAD.MOV.U32 R198, RZ, RZ, R213 ;  /* 0x000000ffffc67224 */ /* 0x000fe200078e00d5 */
[----:B------:R-:W-:-:S05]  /*25750*/  LEA.HI.X.SX32 R213, R66, R0, 0x2, P4 ;  /* 0x0000000042d57211 */ /* 0x000fca00020f16ff */
[----:B------:R1:W-:Y:S04]  /*25760*/  STL.64 [R1+0xc30], R212 ;  /* 0x000c30d401007387 */ /* 0x0003e80000100a00 */
[----:B-1----:R-:W4:Y:S01]  /*25770*/  LDL.LU.64 R212, [R1+0x20e8] ;  /* 0x0020e80001d47983 */ /* 0x002f220000300a00 */
[----:B------:R-:W-:Y:S02]  /*25780*/  IMAD R226, R226, c[0x0][0x190], RZ ;  /* 0x00006400e2e27a24 */ /* 0x000fe400078e02ff */
[----:B------:R-:W-:Y:S02]  /*25790*/  IMAD.MOV.U32 R67, RZ, RZ, R69 ;  /* 0x000000ffff437224 */ /* 0x000fe400078e0045 */
[----:B------:R-:W-:Y:S02]  /*257a0*/  IMAD.MOV.U32 R69, RZ, RZ, R207 ;  /* 0x000000ffff457224 */ /* 0x000fe400078e00cf */
[----:B------:R-:W-:-:S02]  /*257b0*/  IMAD.MOV.U32 R207, RZ, RZ, R205 ;  /* 0x000000ffffcf7224 */ /* 0x000fc400078e00cd */
[----:B------:R-:W-:Y:S01]  /*257c0*/  IMAD.MOV.U32 R205, RZ, RZ, R34 ;  /* 0x000000ffffcd7224 */ /* 0x000fe200078e0022 */
[----:B------:R-:W-:Y:S01]  /*257d0*/  MOV R34, R226 ;  /* 0x000000e200227202 */ /* 0x000fe20000000f00 */
[----:B--2---:R-:W-:Y:S01]  /*257e0*/  IMAD R209, R210, c[0x0][0x190], RZ ;  /* 0x00006400d2d17a24 */ /* 0x004fe200078e02ff */
[-C--:B---3--:R-:W-:Y:S02]  /*257f0*/  LEA R68, P1, R65, R246.reuse, 0x2 ;  /* 0x000000f641447211 */ /* 0x088fe400078210ff */
[----:B------:R-:W-:-:S03]  /*25800*/  LEA R226, P4, R64, R246, 0x2 ;  /* 0x000000f640e27211 */ /* 0x000fc600078810ff */
[----:B------:R1:W-:Y:S01]  /*25810*/  STL [R1+0xc28], R68 ;  /* 0x000c284401007387 */ /* 0x0003e20000100800 */
[----:B------:R-:W-:Y:S01]  /*25820*/  IMAD.MOV.U32 R66, RZ, RZ, R68 ;  /* 0x000000ffff427224 */ /* 0x000fe200078e0044 */
[----:B------:R-:W-:Y:S02]  /*25830*/  LEA.HI.X.SX32 R67, R65, R0, 0x2, P1 ;  /* 0x0000000041437211 */ /* 0x000fe400008f16ff */
[----:B-1----:R-:W-:Y:S01]  /*25840*/  MOV R68, R208 ;  /* 0x000000d000447202 */ /* 0x002fe20000000f00 */
[----:B------:R-:W-:Y:S02]  /*25850*/  IMAD.MOV.U32 R208, RZ, RZ, R206 ;  /* 0x000000ffffd07224 */ /* 0x000fe400078e00ce */
[----:B------:R-:W-:Y:S02]  /*25860*/  IMAD.MOV.U32 R206, RZ, RZ, R204 ;  /* 0x000000ffffce7224 */ /* 0x000fe400078e00cc */
[----:B------:R-:W-:Y:S01]  /*25870*/  IMAD.MOV.U32 R204, RZ, RZ, R227 ;  /* 0x000000ffffcc7224 */ /* 0x000fe200078e00e3 */
[----:B------:R-:W-:Y:S01]  /*25880*/  LEA.HI.X.SX32 R227, R64, R0, 0x2, P4 ;  /* 0x0000000040e37211 */ /* 0x000fe200020f16ff */
[----:B------:R-:W-:Y:S04]  /*25890*/  STL [R1+0xc2c], R67 ;  /* 0x000c2c4301007387 */ /* 0x000fe80000100800 */
[----:B------:R-:W-:Y:S04]  /*258a0*/  STL [R1+0xf40], R209 ;  /* 0x000f40d101007387 */ /* 0x000fe80000100800 */
[----:B------:R1:W-:Y:S04]  /*258b0*/  STL.64 [R1+0xc20], R226 ;  /* 0x000c20e201007387 */ /* 0x0003e80000100a00 */
[----:B-1----:R-:W2:Y:S01]  /*258c0*/  LDL.LU.64 R226, [R1+0x20e0] ;  /* 0x0020e00001e27983 */ /* 0x002ea20000300a00 */
[----:B------:R-:W-:Y:S01]  /*258d0*/  LEA R66, P1, R63, R246, 0x2 ;  /* 0x000000f63f427211 */ /* 0x000fe200078210ff */
[----:B----4-:R-:W-:-:S03]  /*258e0*/  IMAD R65, R212, c[0x0][0x190], RZ ;  /* 0x00006400d4417a24 */ /* 0x010fc600078e02ff */
[----:B------:R-:W-:Y:S02]  /*258f0*/  LEA.HI.X.SX32 R67, R63, R0, 0x2, P1 ;  /* 0x000000003f437211 */ /* 0x000fe400008f16ff */
[----:B------:R-:W-:-:S03]  /*25900*/  LEA R64, P4, R62, R246, 0x2 ;  /* 0x000000f63e407211 */ /* 0x000fc600078810ff */
[----:B------:R-:W-:Y:S04]  /*25910*/  STL.64 [R1+0xc18], R66 ;  /* 0x000c184201007387 */ /* 0x000fe80000100a00 */
[----:B------:R1:W-:Y:S02]  /*25920*/  STL [R1+0xf38], R65 ;  /* 0x000f384101007387 */ /* 0x0003e40000100800 */
[----:B-1----:R-:W-:Y:S02]  /*25930*/  LEA.HI.X.SX32 R65, R62, R0, 0x2, P4 ;  /* 0x000000003e417211 */ /* 0x002fe400020f16ff */
[----:B------:R-:W-:-:S03]  /*25940*/  LEA R66, P1, R61, R246, 0x2 ;  /* 0x000000f63d427211 */ /* 0x000fc600078210ff */
[----:B------:R1:W-:Y:S01]  /*25950*/  STL.64 [R1+0xc10], R64 ;  /* 0x000c104001007387 */ /* 0x0003e20000100a00 */
[----:B------:R-:W-:Y:S02]  /*25960*/  LEA.HI.X.SX32 R67, R61, R0, 0x2, P1 ;  /* 0x000000003d437211 */ /* 0x000fe400008f16ff */
[-C--:B------:R-:W-:Y:S01]  /*25970*/  LEA R62, P1, R59, R246.reuse, 0x2 ;  /* 0x000000f63b3e7211 */ /* 0x080fe200078210ff */
[----:B------:R-:W-:Y:S02]  /*25980*/  IMAD R61, R216, c[0x0][0x190], RZ ;  /* 0x00006400d83d7a24 */ /* 0x000fe400078e02ff */
[----:B-1----:R-:W-:Y:S01]  /*25990*/  IMAD R65, R213, c[0x0][0x190], RZ ;  /* 0x00006400d5417a24 */ /* 0x002fe200078e02ff */
[C---:B------:R-:W-:Y:S02]  /*259a0*/  LEA R64, P4, R60.reuse, R246, 0x2 ;  /* 0x000000f63c407211 */ /* 0x040fe400078810ff */
[-C--:B------:R-:W-:Y:S02]  /*259b0*/  LEA.HI.X.SX32 R63, R59, R0.reuse, 0x2, P1 ;  /* 0x000000003b3f7211 */ /* 0x080fe400008f16ff */
[----:B------:R1:W-:Y:S04]  /*259c0*/  STL [R1+0xf30], R65 ;  /* 0x000f304101007387 */ /* 0x0003e80000100800 */
[----:B------:R-:W-:Y:S01]  /*259d0*/  STL.64 [R1+0xc08], R66 ;  /* 0x000c084201007387 */ /* 0x000fe20000100a00 */
[----:B-1----:R-:W-:-:S02]  /*259e0*/  LEA.HI.X.SX32 R65, R60, R0, 0x2, P4 ;  /* 0x000000003c417211 */ /* 0x002fc400020f16ff */
[----:B------:R-:W-:-:S03]  /*259f0*/  LEA R60, P4, R58, R246, 0x2 ;  /* 0x000000f63a3c7211 */ /* 0x000fc600078810ff */
[----:B------:R-:W-:Y:S04]  /*25a00*/  STL.64 [R1+0xc00], R64 ;  /* 0x000c004001007387 */ /* 0x000fe80000100a00 */
[----:B------:R-:W-:Y:S04]  /*25a10*/  STL.64 [R1+0xbf8], R62 ;  /* 0x000bf83e01007387 */ /* 0x000fe80000100a00 */
[----:B------:R1:W-:Y:S02]  /*25a20*/  STL [R1+0xf28], R61 ;  /* 0x000f283d01007387 */ /* 0x0003e40000100800 */
[----:B-1----:R-:W-:-:S02]  /*25a30*/  LEA.HI.X.SX32 R61, R58, R0, 0x2, P4 ;  /* 0x000000003a3d7211 */ /* 0x002fc400020f16ff */
[----:B------:R-:W-:-:S03]  /*25a40*/  LEA R62, P1, R70, R246, 0x2 ;  /* 0x000000f6463e7211 */ /* 0x000fc600078210ff */
[----:B------:R1:W-:Y:S01]  /*25a50*/  STL.64 [R1+0xbf0], R60 ;  /* 0x000bf03c01007387 */ /* 0x0003e20000100a00 */
[----:B------:R-:W-:Y:S02]  /*25a60*/  LEA.HI.X.SX32 R63, R70, R0, 0x2, P1 ;  /* 0x00000000463f7211 */ /* 0x000fe400008f16ff */
[-C--:B------:R-:W-:Y:S01]  /*25a70*/  LEA R58, P1, R72, R246.reuse, 0x2 ;  /* 0x000000f6483a7211 */ /* 0x080fe200078210ff */
[----:B-1----:R-:W-:Y:S01]  /*25a80*/  IMAD R61, R220, c[0x0][0x190], RZ ;  /* 0x00006400dc3d7a24 */ /* 0x002fe200078e02ff */
[----:B------:R-:W-:-:S04]  /*25a90*/  LEA R60, P4, R71, R246, 0x2 ;  /* 0x000000f6473c7211 */ /* 0x000fc800078810ff */
[----:B------:R1:W-:Y:S01]  /*25aa0*/  STL [R1+0xf20], R61 ;  /* 0x000f203d01007387 */ /* 0x0003e20000100800 */
[----:B------:R-:W-:-:S03]  /*25ab0*/  LEA.HI.X.SX32 R59, R72, R0, 0x2, P1 ;  /* 0x00000000483b7211 */ /* 0x000fc600008f16ff */
[----:B------:R-:W-:Y:S01]  /*25ac0*/  STL.64 [R1+0xbe8], R62 ;  /* 0x000be83e01007387 */ /* 0x000fe20000100a00 */
[----:B-1----:R-:W-:-:S05]  /*25ad0*/  LEA.HI.X.SX32 R61, R71, R0, 0x2, P4 ;  /* 0x00000000473d7211 */ /* 0x002fca00020f16ff */
[----:B------:R1:W-:Y:S01]  /*25ae0*/  STL.64 [R1+0xbe0], R60 ;  /* 0x000be03c01007387 */ /* 0x0003e20000100a00 */
[----:B------:R-:W-:-:S03]  /*25af0*/  IMAD R75, R75, c[0x0][0x190], RZ ;  /* 0x000064004b4b7a24 */ /* 0x000fc600078e02ff */
[----:B------:R3:W-:Y:S01]  /*25b00*/  STL.64 [R1+0xbd8], R58 ;  /* 0x000bd83a01007387 */ /* 0x0007e20000100a00 */
[----:B-1----:R-:W-:-:S04]  /*25b10*/  LEA R60, P4, R73, R246, 0x2 ;  /* 0x000000f6493c7211 */ /* 0x002fc800078810ff */
[----:B------:R-:W-:Y:S02]  /*25b20*/  LEA.HI.X.SX32 R61, R73, R0, 0x2, P4 ;  /* 0x00000000493d7211 */ /* 0x000fe400020f16ff */
[----:B---3--:R-:W-:-:S03]  /*25b30*/  LEA R58, P1, R74, R246, 0x2 ;  /* 0x000000f64a3a7211 */ /* 0x008fc600078210ff */
[----:B------:R1:W-:Y:S01]  /*25b40*/  STL.64 [R1+0xbd0], R60 ;  /* 0x000bd03c01007387 */ /* 0x0003e20000100a00 */
[----:B------:R-:W-:Y:S01]  /*25b50*/  LEA.HI.X.SX32 R59, R74, R0, 0x2, P1 ;  /* 0x000000004a3b7211 */ /* 0x000fe200008f16ff */
[----:B------:R-:W-:Y:S02]  /*25b60*/  IMAD R76, R76, c[0x0][0x190], RZ ;  /* 0x000064004c4c7a24 */ /* 0x000fe400078e02ff */
[----:B------:R-:W-:Y:S02]  /*25b70*/  IMAD.MOV.U32 R209, RZ, RZ, R68 ;  /* 0x000000ffffd17224 */ /* 0x000fe400078e0044 */
[----:B------:R-:W-:Y:S01]  /*25b80*/  IMAD.MOV.U32 R68, RZ, RZ, R69 ;  /* 0x000000ffff447224 */ /* 0x000fe200078e0045 */
[----:B-1----:R-:W-:Y:S01]  /*25b90*/  LEA R60, P4, R75, R246, 0x2 ;  /* 0x000000f64b3c7211 */ /* 0x002fe200078810ff */
[----:B------:R-:W-:Y:S02]  /*25ba0*/  IMAD.MOV.U32 R69, RZ, RZ, R208 ;  /* 0x000000ffff457224 */ /* 0x000fe400078e00d0 */
[----:B------:R-:W-:-:S02]  /*25bb0*/  IMAD.MOV.U32 R208, RZ, RZ, R207 ;  /* 0x000000ffffd07224 */ /* 0x000fc400078e00cf */
[----:B------:R-:W-:Y:S02]  /*25bc0*/  IMAD R77, R77, c[0x0][0x190], RZ ;  /* 0x000064004d4d7a24 */ /* 0x000fe400078e02ff */
[----:B------:R-:W-:Y:S02]  /*25bd0*/  IMAD.MOV.U32 R207, RZ, RZ, R206 ;  /* 0x000000ffffcf7224 */ /* 0x000fe400078e00ce */
[----:B------:R-:W-:Y:S01]  /*25be0*/  IMAD.MOV.U32 R206, RZ, RZ, R205 ;  /* 0x000000ffffce7224 */ /* 0x000fe200078e00cd */
[----:B------:R-:W-:Y:S01]  /*25bf0*/  MOV R205, R204 ;  /* 0x000000cc00cd7202 */ /* 0x000fe20000000f00 */
[----:B------:R-:W-:Y:S02]  /*25c00*/  IMAD R78, R78, c[0x0][0x190], RZ ;  /* 0x000064004e4e7a24 */ /* 0x000fe400078e02ff */
[----:B------:R-:W-:Y:S02]  /*25c10*/  IMAD.MOV.U32 R204, RZ, RZ, R203 ;  /* 0x000000ffffcc7224 */ /* 0x000fe400078e00cb */
[----:B------:R-:W-:-:S02]  /*25c20*/  IMAD R248, R248, c[0x0][0x190], RZ ;  /* 0x00006400f8f87a24 */ /* 0x000fc400078e02ff */
[----:B------:R-:W-:Y:S02]  /*25c30*/  IMAD.MOV.U32 R203, RZ, RZ, R250 ;  /* 0x000000ffffcb7224 */ /* 0x000fe400078e00fa */
[----:B------:R-:W-:Y:S02]  /*25c40*/  IMAD.MOV.U32 R67, RZ, RZ, R68 ;  /* 0x000000ffff437224 */ /* 0x000fe400078e0044 */
[----:B------:R-:W-:Y:S02]  /*25c50*/  IMAD R79, R79, c[0x0][0x190], RZ ;  /* 0x000064004f4f7a24 */ /* 0x000fe400078e02ff */
[----:B------:R-:W-:Y:S01]  /*25c60*/  IMAD.MOV.U32 R68, RZ, RZ, R208 ;  /* 0x000000ffff447224 */ /* 0x000fe200078e00d0 */
[----:B------:R-:W-:Y:S01]  /*25c70*/  MOV R208, R207 ;  /* 0x000000cf00d07202 */ /* 0x000fe20000000f00 */
[----:B------:R-:W-:Y:S02]  /*25c80*/  IMAD.MOV.U32 R207, RZ, RZ, R206 ;  /* 0x000000ffffcf7224 */ /* 0x000fe400078e00ce */
[----:B------:R-:W-:-:S02]  /*25c90*/  IMAD.MOV.U32 R66, RZ, RZ, R209 ;  /* 0x000000ffff427224 */ /* 0x000fc400078e00d1 */
[----:B------:R-:W-:Y:S01]  /*25ca0*/  IMAD.MOV.U32 R206, RZ, RZ, R203 ;  /* 0x000000ffffce7224 */ /* 0x000fe200078e00cb */
[----:B------:R-:W-:Y:S01]  /*25cb0*/  MOV R203, R248 ;  /* 0x000000f800cb7202 */ /* 0x000fe20000000f00 */
[----:B------:R-:W-:Y:S02]  /*25cc0*/  IMAD R80, R80, c[0x0][0x190], RZ ;  /* 0x0000640050507a24 */ /* 0x000fe400078e02ff */
[----:B------:R-:W-:Y:S02]  /*25cd0*/  IMAD R249, R249, c[0x0][0x190], RZ ;  /* 0x00006400f9f97a24 */ /* 0x000fe400078e02ff */
[----:B------:R-:W-:Y:S02]  /*25ce0*/  IMAD.MOV.U32 R209, RZ, RZ, R69 ;  /* 0x000000ffffd17224 */ /* 0x000fe400078e0045 */
[----:B------:R-:W-:Y:S02]  /*25cf0*/  IMAD R81, R81, c[0x0][0x190], RZ ;  /* 0x0000640051517a24 */ /* 0x000fe400078e02ff */
[----:B------:R-:W-:-:S02]  /*25d00*/  IMAD.MOV.U32 R69, RZ, RZ, R205 ;  /* 0x000000ffff457224 */ /* 0x000fc400078e00cd */
[----:B------:R-:W-:Y:S02]  /*25d10*/  IMAD.MOV.U32 R205, RZ, RZ, R204 ;  /* 0x000000ffffcd7224 */ /* 0x000fe400078e00cc */
[----:B------:R-:W-:Y:S02]  /*25d20*/  IMAD.MOV.U32 R204, RZ, RZ, R30 ;  /* 0x000000ffffcc7224 */ /* 0x000fe400078e001e */
[----:B------:R-:W-:Y:S02]  /*25d30*/  IMAD R82, R82, c[0x0][0x190], RZ ;  /* 0x0000640052527a24 */ /* 0x000fe400078e02ff */
[----:B------:R-:W-:Y:S02]  /*25d40*/  IMAD.MOV.U32 R30, RZ, RZ, R249 ;  /* 0x000000ffff1e7224 */ /* 0x000fe400078e00f9 */
        /* <DEDUP_REMOVED lines=14> */
[----:B--2---:R-:W-:-:S05]  /*25e30*/  IMAD R61, R227, c[0x0][0x190], RZ ;  /* 0x00006400e33d7a24 */ /* 0x004fca00078e02ff */
[----:B------:R1:W-:Y:S04]  /*25e40*/  STL [R1+0xf08], R61 ;  /* 0x000f083d01007387 */ /* 0x0003e80000100800 */
[----:B------:R2:W-:Y:S01]  /*25e50*/  STL.64 [R1+0xbc8], R58 ;  /* 0x000bc83a01007387 */ /* 0x0005e20000100a00 */
[----:B-1----:R-:W-:Y:S01]  /*25e60*/  LEA.HI.X.SX32 R61, R75, R0, 0x2, P4 ;  /* 0x000000004b3d7211 */ /* 0x002fe200020f16ff */
[----:B--2---:R-:W-:Y:S01]  /*25e70*/  IMAD R59, R232, c[0x0][0x190], RZ ;  /* 0x00006400e83b7a24 */ /* 0x004fe200078e02ff */
[----:B------:R-:W-:-:S03]  /*25e80*/  LEA R58, P1, R76, R246, 0x2 ;  /* 0x000000f64c3a7211 */ /* 0x000fc600078210ff */
[----:B------:R-:W-:Y:S04]  /*25e90*/  STL.64 [R1+0xbc0], R60 ;  /* 0x000bc03c01007387 */ /* 0x000fe80000100a00 */
[----:B------:R1:W-:Y:S02]  /*25ea0*/  STL [R1+0xefc], R59 ;  /* 0x000efc3b01007387 */ /* 0x0003e40000100800 */
[----:B-1----:R-:W-:Y:S02]  /*25eb0*/  LEA.HI.X.SX32 R59, R76, R0, 0x2, P1 ;  /* 0x000000004c3b7211 */ /* 0x002fe400008f16ff */
[----:B------:R-:W-:-:S03]  /*25ec0*/  LEA R60, P4, R77, R246, 0x2 ;  /* 0x000000f64d3c7211 */ /* 0x000fc600078810ff */
[----:B------:R1:W-:Y:S01]  /*25ed0*/  STL.64 [R1+0xbb8], R58 ;  /* 0x000bb83a01007387 */ /* 0x0003e20000100a00 */
[----:B------:R-:W-:Y:S02]  /*25ee0*/  LEA.HI.X.SX32 R61, R77, R0, 0x2, P4 ;  /* 0x000000004d3d7211 */ /* 0x000fe400020f16ff */
[----:B------:R-:W-:-:S03]  /*25ef0*/  LEA R248, P4, R79, R246, 0x2 ;  /* 0x000000f64ff87211 */ /* 0x000fc600078810ff */
[----:B------:R2:W-:Y:S01]  /*25f00*/  STL.64 [R1+0xbb0], R60 ;  /* 0x000bb03c01007387 */ /* 0x0005e20000100a00 */
[C---:B-1----:R-:W-:Y:S02]  /*25f10*/  LEA R58, P1, R78.reuse, R246, 0x2 ;  /* 0x000000f64e3a7211 */ /* 0x042fe400078210ff */
[-C--:B------:R-:W-:Y:S02]  /*25f20*/  LEA.HI.X.SX32 R249, R79, R0.reuse, 0x2, P4 ;  /* 0x000000004ff97211 */ /* 0x080fe400020f16ff */
[----:B------:R-:W-:Y:S02]  /*25f30*/  LEA.HI.X.SX32 R59, R78, R0, 0x2, P1 ;  /* 0x000000004e3b7211 */ /* 0x000fe400008f16ff */
[CC--:B------:R-:W-:Y:S02]  /*25f40*/  LEA R62, P1, R80.reuse, R246.reuse, 0x2 ;  /* 0x000000f6503e7211 */ /* 0x0c0fe400078210ff */
[----:B--2---:R-:W-:Y:S01]  /*25f50*/  LEA R60, P4, R81, R246, 0x2 ;  /* 0x000000f6513c7211 */ /* 0x004fe200078810ff */
[----:B------:R1:W-:Y:S01]  /*25f60*/  STL.64 [R1+0xba8], R58 ;  /* 0x000ba83a01007387 */ /* 0x0003e20000100a00 */
[----:B------:R-:W-:-:S02]  /*25f70*/  LEA.HI.X.SX32 R63, R80, R0, 0x2, P1 ;  /* 0x00000000503f7211 */ /* 0x000fc400008f16ff */
[----:B------:R-:W-:Y:S01]  /*25f80*/  LEA.HI.X.SX32 R61, R81, R0, 0x2, P4 ;  /* 0x00000000513d7211 */ /* 0x000fe200020f16ff */
[----:B------:R-:W-:Y:S01]  /*25f90*/  STL.64 [R1+0x1f80], R248 ;  /* 0x001f80f801007387 */ /* 0x000fe20000100a00 */
[----:B-1----:R-:W-:-:S03]  /*25fa0*/  LEA R58, P6, R82, R246, 0x2 ;  /* 0x000000f6523a7211 */ /* 0x002fc600078c10ff */
[----:B------:R1:W-:Y:S01]  /*25fb0*/  STL.64 [R1+0xba0], R62 ;  /* 0x000ba03e01007387 */ /* 0x0003e20000100a00 */
[----:B------:R-:W-:-:S03]  /*25fc0*/  LEA.HI.X.SX32 R59, R82, R0, 0x2, P6 ;  /* 0x00000000523b7211 */ /* 0x000fc600030f16ff */
[----:B------:R2:W-:Y:S04]  /*25fd0*/  STL.64 [R1+0xb98], R60 ;  /* 0x000b983c01007387 */ /* 0x0005e80000100a00 */
[----:B------:R3:W-:Y:S01]  /*25fe0*/  STL.64 [R1+0xb90], R58 ;  /* 0x000b903a01007387 */ /* 0x0007e20000100a00 */
[CC--:B-1----:R-:W-:Y:S02]  /*25ff0*/  LEA R62, P1, R83.reuse, R246.reuse, 0x2 ;  /* 0x000000f6533e7211 */ /* 0x0c2fe400078210ff */
[----:B--2---:R-:W-:Y:S02]  /*26000*/  LEA R60, P4, R84, R246, 0x2 ;  /* 0x000000f6543c7211 */ /* 0x004fe400078810ff */
[----:B------:R-:W-:Y:S02]  /*26010*/  LEA.HI.X.SX32 R63, R83, R0, 0x2, P1 ;  /* 0x00000000533f7211 */ /* 0x000fe400008f16ff */
[----:B---3--:R-:W-:-:S02]  /*26020*/  LEA R58, P6, R85, R246, 0x2 ;  /* 0x000000f6553a7211 */ /* 0x008fc400078c10ff */
[-C--:B------:R-:W-:Y:S01]  /*26030*/  LEA.HI.X.SX32 R61, R84, R0.reuse, 0x2, P4 ;  /* 0x00000000543d7211 */ /* 0x080fe200020f16ff */
        /* <DEDUP_REMOVED lines=9> */
[----:B------:R-:W-:Y:S01]  /*260d0*/  STL.64 [R1+0xb70], R62 ;  /* 0x000b703e01007387 */ /* 0x000fe20000100a00 */
[----:B------:R-:W-:Y:S02]  /*260e0*/  LEA.HI.X.SX32 R59, R88, R0, 0x2, P6 ;  /* 0x00000000583b7211 */ /* 0x000fe400030f16ff */
[C---:B------:R-:W-:Y:S01]  /*260f0*/  LEA R248, P1, R89.reuse, R246, 0x2 ;  /* 0x000000f659f87211 */ /* 0x040fe200078210ff */
[----:B------:R1:W-:Y:S04]  /*26100*/  STL.64 [R1+0xb68], R60 ;  /* 0x000b683c01007387 */ /* 0x0003e80000100a00 */
[----:B------:R2:W-:Y:S01]  /*26110*/  STL.64 [R1+0xb60], R58 ;  /* 0x000b603a01007387 */ /* 0x0005e20000100a00 */
[----:B------:R-:W-:-:S02]  /*26120*/  LEA.HI.X.SX32 R249, R89, R0, 0x2, P1 ;  /* 0x0000000059f97211 */ /* 0x000fc400008f16ff */
[-C--:B-1----:R-:W-:Y:S02]  /*26130*/  LEA R60, P4, R90, R246.reuse, 0x2 ;  /* 0x000000f65a3c7211 */ /* 0x082fe400078810ff */
[-C--:B------:R-:W-:Y:S02]  /*26140*/  LEA R62, P1, R92, R246.reuse, 0x2 ;  /* 0x000000f65c3e7211 */ /* 0x080fe400078210ff */
[C---:B--2---:R-:W-:Y:S02]  /*26150*/  LEA R58, P6, R91.reuse, R246, 0x2 ;  /* 0x000000f65b3a7211 */ /* 0x044fe400078c10ff */
[-C--:B------:R-:W-:Y:S02]  /*26160*/  LEA.HI.X.SX32 R61, R90, R0.reuse, 0x2, P4 ;  /* 0x000000005a3d7211 */ /* 0x080fe400020f16ff */
[-C--:B------:R-:W-:Y:S02]  /*26170*/  LEA.HI.X.SX32 R59, R91, R0.reuse, 0x2, P6 ;  /* 0x000000005b3b7211 */ /* 0x080fe400030f16ff */
[----:B------:R-:W-:Y:S01]  /*26180*/  LEA.HI.X.SX32 R63, R92, R0, 0x2, P1 ;  /* 0x000000005c3f7211 */ /* 0x000fe200008f16ff */
[----:B------:R1:W-:Y:S04]  /*26190*/  STL.64 [R1+0xb50], R60 ;  /* 0x000b503c01007387 */ /* 0x0003e80000100a00 */
[----:B------:R-:W-:Y:S04]  /*261a0*/  STL.64 [R1+0xb58], R248 ;  /* 0x000b58f801007387 */ /* 0x000fe80000100a00 */
[----:B------:R-:W-:Y:S01]  /*261b0*/  STL.64 [R1+0x1f88], R248 ;  /* 0x001f88f801007387 */ /* 0x000fe20000100a00 */
[----:B-1----:R-:W-:-:S03]  /*261c0*/  LEA R60, P4, R93, R246, 0x2 ;  /* 0x000000f65d3c7211 */ /* 0x002fc600078810ff */
[----:B------:R1:W-:Y:S01]  /*261d0*/  STL.64 [R1+0xb48], R58 ;  /* 0x000b483a01007387 */ /* 0x0003e20000100a00 */
[----:B------:R-:W-:-:S03]  /*261e0*/  LEA.HI.X.SX32 R61, R93, R0, 0x2, P4 ;  /* 0x000000005d3d7211 */ /* 0x000fc600020f16ff */
[----:B------:R2:W-:Y:S01]  /*261f0*/  STL.64 [R1+0xb40], R62 ;  /* 0x000b403e01007387 */ /* 0x0005e20000100a00 */
[----:B------:R-:W-:Y:S01]  /*26200*/  IMAD R98, R98, c[0x0][0x190], RZ ;  /* 0x0000640062627a24 */ /* 0x000fe200078e02ff */
[CC--:B-1----:R-:W-:Y:S02]  /*26210*/  LEA R58, P6, R94.reuse, R246.reuse, 0x2 ;  /* 0x000000f65e3a7211 */ /* 0x0c2fe400078c10ff */
[C---:B--2---:R-:W-:Y:S02]  /*26220*/  LEA R62, P1, R95.reuse, R246, 0x2 ;  /* 0x000000f65f3e7211 */ /* 0x044fe400078210ff */
[-C--:B------:R-:W-:Y:S01]  /*26230*/  LEA.HI.X.SX32 R59, R94, R0.reuse, 0x2, P6 ;  /* 0x000000005e3b7211 */ /* 0x080fe200030f16ff */
[----:B------:R1:W-:Y:S01]  /*26240*/  STL.64 [R1+0xb38], R60 ;  /* 0x000b383c01007387 */ /* 0x0003e20000100a00 */
[----:B------:R-:W-:-:S03]  /*26250*/  LEA.HI.X.SX32 R63, R95, R0, 0x2, P1 ;  /* 0x000000005f3f7211 */ /* 0x000fc600008f16ff */
[----:B------:R2:W-:Y:S01]  /*26260*/  STL.64 [R1+0xb30], R58 ;  /* 0x000b303a01007387 */ /* 0x0005e20000100a00 */
[----:B------:R-:W-:-:S03]  /*26270*/  IMAD R99, R99, c[0x0][0x190], RZ ;  /* 0x0000640063637a24 */ /* 0x000fc600078e02ff */
[----:B------:R3:W-:Y:S01]  /*26280*/  STL.64 [R1+0xb28], R62 ;  /* 0x000b283e01007387 */ /* 0x0007e20000100a00 */
[CC--:B-1----:R-:W-:Y:S02]  /*26290*/  LEA R60, P4, R96.reuse, R246.reuse, 0x2 ;  /* 0x000000f6603c7211 */ /* 0x0c2fe400078810ff */
[C---:B--2---:R-:W-:Y:S02]  /*262a0*/  LEA R58, P6, R97.reuse, R246, 0x2 ;  /* 0x000000f6613a7211 */ /* 0x044fe400078c10ff */
[----:B------:R-:W-:Y:S02]  /*262b0*/  LEA.HI.X.SX32 R61, R96, R0, 0x2, P4 ;  /* 0x00000000603d7211 */ /* 0x000fe400020f16ff */
[----:B---3--:R-:W-:Y:S01]  /*262c0*/  LEA R62, P1, R98, R246, 0x2 ;  /* 0x000000f6623e7211 */ /* 0x008fe200078210ff */
[----:B------:R-:W-:Y:S01]  /*262d0*/  IMAD R100, R100, c[0x0][0x190], RZ ;  /* 0x0000640064647a24 */ /* 0x000fe200078e02ff */
[-C--:B------:R-:W-:Y:S01]  /*262e0*/  LEA.HI.X.SX32 R59, R97, R0.reuse, 0x2, P6 ;  /* 0x00000000613b7211 */ /* 0x080fe200030f16ff */
[----:B------:R-:W-:Y:S01]  /*262f0*/  IMAD R101, R101, c[0x0][0x190], RZ ;  /* 0x0000640065657a24 */ /* 0x000fe200078e02ff */
[----:B------:R-:W-:Y:S01]  /*26300*/  LEA.HI.X.SX32 R63, R98, R0, 0x2, P1 ;  /* 0x00000000623f7211 */ /* 0x000fe200008f16ff */
[----:B------:R1:W-:Y:S04]  /*26310*/  STL.64 [R1+0xb20], R60 ;  /* 0x000b203c01007387 */ /* 0x0003e80000100a00 */
        /* <DEDUP_REMOVED lines=155> */
[----:B------:R2:W-:Y:S04]  /*26cd0*/  STL.64 [R1+0x9e0], R58 ;  /* 0x0009e03a01007387 */ /* 0x0005e80000100a00 */
[----:B------:R3:W-:Y:S01]  /*26ce0*/  STL.64 [R1+0x9d8], R62 ;  /* 0x0009d83e01007387 */ /* 0x0007e20000100a00 */
[----:B-1----:R-:W-:-:S02]  /*26cf0*/  LEA R60, P4, R138, R246, 0x2 ;  /* 0x000000f68a3c7211 */ /* 0x002fc400078810ff */
        /* <DEDUP_REMOVED lines=12> */
[----:B--2---:R-:W-:Y:S02]  /*26dc0*/  LEA R58, P6, R214, R246, 0x2 ;  /* 0x000000f6d63a7211 */ /* 0x004fe400078c10ff */
        /* <DEDUP_REMOVED lines=13> */
[C---:B---3--:R-:W-:Y:S01]  /*26ea0*/  LEA R62, P1, R219.reuse, R246, 0x2 ;  /* 0x000000f6db3e7211 */ /* 0x048fe200078210ff */
[----:B------:R-:W-:Y:S01]  /*26eb0*/  IMAD R222, R222, c[0x0][0x190], RZ ;  /* 0x00006400dede7a24 */ /* 0x000fe200078e02ff */
        /* <DEDUP_REMOVED lines=46> */
[----:B------:R1:W-:Y:S01]  /*271a0*/  STL.64 [R1+0x940], R60 ;  /* 0x0009403c01007387 */ /* 0x0003e20000100a00 */
[----:B------:R-:W-:Y:S01]  /*271b0*/  LEA R64, P4, R236, R246, 0x2 ;  /* 0x000000f6ec407211 */ /* 0x000fe200078810ff */
[----:B------:R-:W-:-:S03]  /*271c0*/  IMAD R239, R239, c[0x0][0x190], RZ ;  /* 0x00006400efef7a24 */ /* 0x000fc600078e02ff */
[----:B------:R-:W-:Y:S01]  /*271d0*/  LEA.HI.X.SX32 R65, R236, R0, 0x2, P4 ;  /* 0x00000000ec417211 */ /* 0x000fe200020f16ff */
[----:B-1----:R-:W2:Y:S04]  /*271e0*/  LDL.LU R61, [R1+0x98] ;  /* 0x00009800013d7983 */ /* 0x002ea80000300800 */
[----:B------:R1:W-:Y:S04]  /*271f0*/  STL.64 [R1+0x938], R58 ;  /* 0x0009383a01007387 */ /* 0x0003e80000100a00 */
[----:B------:R-:W3:Y:S04]  /*27200*/  LDL.LU R213, [R1+0xe8] ;  /* 0x0000e80001d57983 */ /* 0x000ee80000300800 */
[----:B------:R4:W-:Y:S01]  /*27210*/  STL.64 [R1+0x930], R62 ;  /* 0x0009303e01007387 */ /* 0x0009e20000100a00 */
[----:B-1----:R-:W-:-:S03]  /*27220*/  LEA R58, P6, R237, R246, 0x2 ;  /* 0x000000f6ed3a7211 */ /* 0x002fc600078c10ff */
[----:B------:R-:W3:Y:S01]  /*27230*/  LDL.LU R212, [R1+0x104] ;  /* 0x0001040001d47983 */ /* 0x000ee20000300800 */
[----:B------:R-:W-:Y:S01]  /*27240*/  IMAD R240, R240, c[0x0][0x190], RZ ;  /* 0x00006400f0f07a24 */ /* 0x000fe200078e02ff */
[----:B------:R-:W-:Y:S02]  /*27250*/  LEA.HI.X.SX32 R59, R237, R0, 0x2, P6 ;  /* 0x00000000ed3b7211 */ /* 0x000fe400030f16ff */
[C---:B----4-:R-:W-:Y:S01]  /*27260*/  LEA R62, P1, R238.reuse, R246, 0x2 ;  /* 0x000000f6ee3e7211 */ /* 0x050fe200078210ff */
[----:B------:R-:W-:Y:S01]  /*27270*/  IMAD R241, R241, c[0x0][0x190], RZ ;  /* 0x00006400f1f17a24 */ /* 0x000fe200078e02ff */
[----:B------:R1:W-:Y:S02]  /*27280*/  STL.64 [R1+0x928], R64 ;  /* 0x0009284001007387 */ /* 0x0003e40000100a00 */
[----:B------:R-:W-:Y:S02]  /*27290*/  LEA.HI.X.SX32 R63, R238, R0, 0x2, P1 ;  /* 0x00000000ee3f7211 */ /* 0x000fe400008f16ff */
[----:B------:R-:W-:Y:S01]  /*272a0*/  LEA R70, P4, R239, R246, 0x2 ;  /* 0x000000f6ef467211 */ /* 0x000fe200078810ff */
[----:B------:R-:W-:-:S03]  /*272b0*/  IMAD R250, R226, c[0x0][0x190], RZ ;  /* 0x00006400e2fa7a24 */ /* 0x000fc600078e02ff */
[----:B------:R-:W-:Y:S01]  /*272c0*/  LEA.HI.X.SX32 R71, R239, R0, 0x2, P4 ;  /* 0x00000000ef477211 */ /* 0x000fe200020f16ff */
[----:B-1----:R-:W4:Y:S04]  /*272d0*/  LDL.LU R64, [R1+0x10c] ;  /* 0x00010c0001407983 */ /* 0x002f280000300800 */
[----:B------:R1:W-:Y:S04]  /*272e0*/  STL.64 [R1+0x920], R58 ;  /* 0x0009203a01007387 */ /* 0x0003e80000100a00 */
[----:B------:R-:W4:Y:S04]  /*272f0*/  LDL.LU R227, [R1+0x110] ;  /* 0x0001100001e37983 */ /* 0x000f280000300800 */
[----:B------:R1:W-:Y:S02]  /*27300*/  STL.64 [R1+0x918], R62 ;  /* 0x0009183e01007387 */ /* 0x0003e40000100a00 */
[----:B-1----:R-:W-:-:S02]  /*27310*/  LEA R58, P6, R240, R246, 0x2 ;  /* 0x000000f6f03a7211 */ /* 0x002fc400078c10ff */
[----:B------:R-:W4:Y:S01]  /*27320*/  LDL.LU R226, [R1+0x114] ;  /* 0x0001140001e27983 */ /* 0x000f220000300800 */
[----:B------:R-:W-:Y:S01]  /*27330*/  IMAD R242, R242, c[0x0][0x190], RZ ;  /* 0x00006400f2f27a24 */ /* 0x000fe200078e02ff */
[----:B------:R-:W-:Y:S02]  /*27340*/  LEA.HI.X.SX32 R59, R240, R0, 0x2, P6 ;  /* 0x00000000f03b7211 */ /* 0x000fe400030f16ff */
[----:B------:R-:W-:Y:S01]  /*27350*/  LEA R62, P1, R241, R246, 0x2 ;  /* 0x000000f6f13e7211 */ /* 0x000fe200078210ff */
[----:B------:R1:W-:Y:S01]  /*27360*/  STL.64 [R1+0x910], R70 ;  /* 0x0009104601007387 */ /* 0x0003e20000100a00 */
[----:B------:R-:W-:Y:S02]  /*27370*/  IMAD R243, R243, c[0x0][0x190], RZ ;  /* 0x00006400f3f37a24 */ /* 0x000fe400078e02ff */
[----:B------:R-:W-:Y:S01]  /*27380*/  LEA.HI.X.SX32 R63, R241, R0, 0x2, P1 ;  /* 0x00000000f13f7211 */ /* 0x000fe200008f16ff */
[----:B------:R-:W4:Y:S04]  /*27390*/  LDL.LU R220, [R1+0x118] ;  /* 0x0001180001dc7983 */ /* 0x000f280000300800 */
[----:B------:R1:W-:Y:S04]  /*273a0*/  STL.64 [R1+0x908], R58 ;  /* 0x0009083a01007387 */ /* 0x0003e80000100a00 */
[----:B------:R-:W4:Y:S01]  /*273b0*/  LDL.LU R216, [R1+0x11c] ;  /* 0x00011c0001d87983 */ /* 0x000f220000300800 */
[----:B-1----:R-:W-:-:S03]  /*273c0*/  LEA R70, P4, R242, R246, 0x2 ;  /* 0x000000f6f2467211 */ /* 0x002fc600078810ff */
[----:B------:R1:W-:Y:S01]  /*273d0*/  STL.64 [R1+0x900], R62 ;  /* 0x0009003e01007387 */ /* 0x0003e20000100a00 */
[----:B------:R-:W-:-:S03]  /*273e0*/  LEA.HI.X.SX32 R71, R242, R0, 0x2, P4 ;  /* 0x00000000f2477211 */ /* 0x000fc600020f16ff */
[----:B------:R-:W4:Y:S01]  /*273f0*/  LDL.LU R60, [R1+0x120] ;  /* 0x00012000013c7983 */ /* 0x000f220000300800 */
[----:B------:R-:W-:-:S04]  /*27400*/  LEA R58, P6, R243, R246, 0x2 ;  /* 0x000000f6f33a7211 */ /* 0x000fc800078c10ff */
[----:B------:R-:W-:Y:S01]  /*27410*/  LEA.HI.X.SX32 R59, R243, R0, 0x2, P6 ;  /* 0x00000000f33b7211 */ /* 0x000fe200030f16ff */
[----:B------:R1:W-:Y:S04]  /*27420*/  STL.64 [R1+0x8f8], R70 ;  /* 0x0008f84601007387 */ /* 0x0003e80000100a00 */
[----:B------:R-:W4:Y:S04]  /*27430*/  LDL.LU R65, [R1+0x124] ;  /* 0x0001240001417983 */ /* 0x000f280000300800 */
[----:B------:R-:W-:Y:S04]  /*27440*/  STL.64 [R1+0x8f0], R58 ;  /* 0x0008f03a01007387 */ /* 0x000fe80000100a00 */
[----:B------:R-:W4:Y:S01]  /*27450*/  LDL.LU R210, [R1+0x128] ;  /* 0x0001280001d27983 */ /* 0x000f220000300800 */
[----:B------:R-:W-:-:S02]  /*27460*/  IMAD R244, R244, c[0x0][0x190], RZ ;  /* 0x00006400f4f47a24 */ /* 0x000fc400078e02ff */
[----:B------:R-:W-:-:S03]  /*27470*/  IMAD R245, R245, c[0x0][0x190], RZ ;  /* 0x00006400f5f57a24 */ /* 0x000fc600078e02ff */
[CC--:B-1----:R-:W-:Y:S02]  /*27480*/  LEA R62, P1, R244.reuse, R246.reuse, 0x2 ;  /* 0x000000f6f43e7211 */ /* 0x0c2fe400078210ff */
[C---:B------:R-:W-:Y:S02]  /*27490*/  LEA R70, P4, R245.reuse, R246, 0x2 ;  /* 0x000000f6f5467211 */ /* 0x040fe400078810ff */
[-C--:B------:R-:W-:Y:S02]  /*274a0*/  LEA.HI.X.SX32 R63, R244, R0.reuse, 0x2, P1 ;  /* 0x00000000f43f7211 */ /* 0x080fe400008f16ff */
[----:B------:R-:W-:-:S03]  /*274b0*/  LEA.HI.X.SX32 R71, R245, R0, 0x2, P4 ;  /* 0x00000000f5477211 */ /* 0x000fc600020f16ff */
[----:B------:R1:W-:Y:S04]  /*274c0*/  STL.64 [R1+0x8e8], R62 ;  /* 0x0008e83e01007387 */ /* 0x0003e80000100a00 */
[----:B-1----:R-:W4:Y:S04]  /*274d0*/  LDL.LU R62, [R1+0x12c] ;  /* 0x00012c00013e7983 */ /* 0x002f280000300800 */
[----:B------:R1:W-:Y:S04]  /*274e0*/  STL.64 [R1+0x8c0], R70 ;  /* 0x0008c04601007387 */ /* 0x0003e80000100a00 */
[----:B------:R-:W4:Y:S01]  /*274f0*/  LDL.LU R63, [R1+0x130] ;  /* 0x00013000013f7983 */ /* 0x000f220000300800 */
[----:B--2---:R-:W-:-:S04]  /*27500*/  LEA R58, P6, R61, R246, 0x2 ;  /* 0x000000f63d3a7211 */ /* 0x004fc800078c10ff */
[----:B------:R-:W-:Y:S02]  /*27510*/  LEA.HI.X.SX32 R59, R61, R0, 0x2, P6 ;  /* 0x000000003d3b7211 */ /* 0x000fe400030f16ff */
[----:B---3--:R-:W-:-:S03]  /*27520*/  LEA R72, P1, R213, R246, 0x2 ;  /* 0x000000f6d5487211 */ /* 0x008fc600078210ff */
[----:B------:R4:W-:Y:S01]  /*27530*/  STL.64 [R1+0x8b8], R58 ;  /* 0x0008b83a01007387 */ /* 0x0009e20000100a00 */
[----:B------:R-:W-:-:S03]  /*27540*/  LEA.HI.X.SX32 R73, R213, R0, 0x2, P1 ;  /* 0x00000000d5497211 */ /* 0x000fc600008f16ff */
[----:B------:R-:W2:Y:S01]  /*27550*/  LDL.LU R61, [R1+0x134] ;  /* 0x00013400013d7983 */ /* 0x000ea20000300800 */
[----:B-1----:R-:W-:-:S03]  /*27560*/  LEA R70, P4, R212, R246, 0x2 ;  /* 0x000000f6d4467211 */ /* 0x002fc600078810ff */
[----:B------:R1:W-:Y:S01]  /*27570*/  STL.64 [R1+0x8b0], R72 ;  /* 0x0008b04801007387 */ /* 0x0003e20000100a00 */
[----:B------:R-:W-:-:S03]  /*27580*/  LEA.HI.X.SX32 R71, R212, R0, 0x2, P4 ;  /* 0x00000000d4477211 */ /* 0x000fc600020f16ff */
[----:B------:R-:W3:Y:S04]  /*27590*/  LDL.LU R213, [R1+0x138] ;  /* 0x0001380001d57983 */ /* 0x000ee80000300800 */
[----:B------:R1:W-:Y:S04]  /*275a0*/  STL.64 [R1+0x8a8], R70 ;  /* 0x0008a84601007387 */ /* 0x0003e80000100a00 */
[----:B------:R-:W3:Y:S01]  /*275b0*/  LDL.LU R212, [R1+0x13c] ;  /* 0x00013c0001d47983 */ /* 0x000ee20000300800 */
[----:B----4-:R-:W-:-:S04]  /*275c0*/  LEA R58, P6, R64, R246, 0x2 ;  /* 0x000000f6403a7211 */ /* 0x010fc800078c10ff */
[----:B------:R-:W-:Y:S02]  /*275d0*/  LEA.HI.X.SX32 R59, R64, R0, 0x2, P6 ;  /* 0x00000000403b7211 */ /* 0x000fe400030f16ff */
[----:B-1----:R-:W-:-:S03]  /*275e0*/  LEA R72, P1, R227, R246, 0x2 ;  /* 0x000000f6e3487211 */ /* 0x002fc600078210ff */
[----:B------:R1:W-:Y:S01]  /*275f0*/  STL.64 [R1+0x8a0], R58 ;  /* 0x0008a03a01007387 */ /* 0x0003e20000100a00 */
[----:B------:R-:W-:-:S03]  /*27600*/  LEA.HI.X.SX32 R73, R227, R0, 0x2, P1 ;  /* 0x00000000e3497211 */ /* 0x000fc600008f16ff */
[----:B------:R-:W4:Y:S01]  /*27610*/  LDL.LU R64, [R1+0x140] ;  /* 0x0001400001407983 */ /* 0x000f220000300800 */
[----:B------:R-:W-:-:S03]  /*27620*/  LEA R70, P4, R226, R246, 0x2 ;  /* 0x000000f6e2467211 */ /* 0x000fc600078810ff */
[----:B------:R1:W-:Y:S01]  /*27630*/  STL.64 [R1+0x898], R72 ;  /* 0x0008984801007387 */ /* 0x0003e20000100a00 */
[----:B------:R-:W-:-:S03]  /*27640*/  LEA.HI.X.SX32 R71, R226, R0, 0x2, P4 ;  /* 0x00000000e2477211 */ /* 0x000fc600020f16ff */
[----:B------:R-:W4:Y:S04]  /*27650*/  LDL.LU R227, [R1+0x144] ;  /* 0x0001440001e37983 */ /* 0x000f280000300800 */
[----:B------:R1:W-:Y:S02]  /*27660*/  STL.64 [R1+0x890], R70 ;  /* 0x0008904601007387 */ /* 0x0003e40000100a00 */
[C---:B-1----:R-:W-:Y:S02]  /*27670*/  LEA R58, P6, R220.reuse, R246, 0x2 ;  /* 0x000000f6dc3a7211 */ /* 0x042fe400078c10ff */
[----:B------:R-:W4:Y:S02]  /*27680*/  LDL.LU R226, [R1+0x148] ;  /* 0x0001480001e27983 */ /* 0x000f240000300800 */
[----:B------:R-:W-:-:S02]  /*27690*/  LEA.HI.X.SX32 R59, R220, R0, 0x2, P6 ;  /* 0x00000000dc3b7211 */ /* 0x000fc400030f16ff */
[----:B------:R-:W-:-:S03]  /*276a0*/  LEA R72, P1, R216, R246, 0x2 ;  /* 0x000000f6d8487211 */ /* 0x000fc600078210ff */
        /* <DEDUP_REMOVED lines=14> */
[----:B------:R-:W4:Y:S04]  /*27790*/  LDL.LU R65, [R1+0x158] ;  /* 0x0001580001417983 */ /* 0x000f280000300800 */
[----:B------:R2:W-:Y:S04]  /*277a0*/  STL.64 [R1+0x868], R72 ;  /* 0x0008684801007387 */ /* 0x0005e80000100a00 */
[----:B------:R-:W4:Y:S01]  /*277b0*/  LDL.LU R210, [R1+0x15c] ;  /* 0x00015c0001d27983 */ /* 0x000f220000300800 */
[----:B------:R-:W-:-:S04]  /*277c0*/  LEA R70, P4, R62, R246, 0x2 ;  /* 0x000000f63e467211 */ /* 0x000fc800078810ff */
[----:B------:R-:W-:Y:S02]  /*277d0*/  LEA.HI.X.SX32 R71, R62, R0, 0x2, P4 ;  /* 0x000000003e477211 */ /* 0x000fe400020f16ff */
[----:B-1----:R-:W-:-:S03]  /*277e0*/  LEA R58, P6, R63, R246, 0x2 ;  /* 0x000000f63f3a7211 */ /* 0x002fc600078c10ff */
[----:B------:R3:W-:Y:S01]  /*277f0*/  STL.64 [R1+0x860], R70 ;  /* 0x0008604601007387 */ /* 0x0007e20000100a00 */
[----:B------:R-:W-:-:S03]  /*27800*/  LEA.HI.X.SX32 R59, R63, R0, 0x2, P6 ;  /* 0x000000003f3b7211 */ /* 0x000fc600030f16ff */
[----:B------:R-:W4:Y:S04]  /*27810*/  LDL.LU R62, [R1+0x160] ;  /* 0x00016000013e7983 */ /* 0x000f280000300800 */
        /* <DEDUP_REMOVED lines=126> */
[----:B------:R-:W-:Y:S02]  /*28000*/  LEA.HI.X.SX32 R71, R226, R0, 0x2, P4 ;  /* 0x00000000e2477211 */ /* 0x000fe400020f16ff */
[C---:B-1----:R-:W-:Y:S01]  /*28010*/  LEA R58, P6, R220.reuse, R246, 0x2 ;  /* 0x000000f6dc3a7211 */ /* 0x042fe200078c10ff */
[----:B------:R-:W4:Y:S03]  /*28020*/  LDL.LU R72, [R1+0x1f0] ;  /* 0x0001f00001487983 */ /* 0x000f260000300800 */
[----:B------:R-:W-:Y:S01]  /*28030*/  LEA.HI.X.SX32 R59, R220, R0, 0x2, P6 ;  /* 0x00000000dc3b7211 */ /* 0x000fe200030f16ff */
[----:B------:R1:W-:Y:S01]  /*28040*/  STL.64 [R1+0x758], R70 ;  /* 0x0007584601007387 */ /* 0x0003e20000100a00 */
[----:B------:R-:W-:-:S03]  /*28050*/  LEA R74, P1, R216, R246, 0x2 ;  /* 0x000000f6d84a7211 */ /* 0x000fc600078210ff */
[----:B------:R-:W4:Y:S01]  /*28060*/  LDL.LU R226, [R1+0x1f4] ;  /* 0x0001f40001e27983 */ /* 0x000f220000300800 */
[----:B------:R-:W-:Y:S02]  /*28070*/  LEA.HI.X.SX32 R75, R216, R0, 0x2, P1 ;  /* 0x00000000d84b7211 */ /* 0x000fe400008f16ff */
[C---:B-1----:R-:W-:Y:S01]  /*28080*/  LEA R70, P4, R60.reuse, R246, 0x2 ;  /* 0x000000f63c467211 */ /* 0x042fe200078810ff */
[----:B------:R1:W-:Y:S03]  /*28090*/  STL.64 [R1+0x750], R58 ;  /* 0x0007503a01007387 */ /* 0x0003e60000100a00 */
        /* <DEDUP_REMOVED lines=12> */
[----:B------:R2:W-:Y:S04]  /*28160*/  STL.64 [R1+0x730], R74 ;  /* 0x0007304a01007387 */ /* 0x0005e80000100a00 */
[----:B------:R-:W4:Y:S01]  /*28170*/  LDL.LU R210, [R1+0x368] ;  /* 0x0003680001d27983 */ /* 0x000f220000300800 */
[----:B-1----:R-:W-:-:S04]  /*28180*/  LEA R70, P4, R62, R246, 0x2 ;  /* 0x000000f63e467211 */ /* 0x002fc800078810ff */
[----:B------:R-:W-:Y:S02]  /*28190*/  LEA.HI.X.SX32 R71, R62, R0, 0x2, P4 ;  /* 0x000000003e477211 */ /* 0x000fe400020f16ff */
[----:B------:R-:W-:-:S03]  /*281a0*/  LEA R58, P6, R63, R246, 0x2 ;  /* 0x000000f63f3a7211 */ /* 0x000fc600078c10ff */
        /* <DEDUP_REMOVED lines=18> */
[----:B------:R-:W-:-:S05]  /*282d0*/  LEA.HI.X.SX32 R75, R64, R0, 0x2, P1 ;  /* 0x00000000404b7211 */ /* 0x000fca00008f16ff */
[----:B------:R4:W-:Y:S04]  /*282e0*/  STL.64 [R1+0x700], R74 ;  /* 0x0007004a01007387 */ /* 0x0009e80000100a00 */
[----:B------:R-:W3:Y:S01]  /*282f0*/  LDL.LU R64, [R1+0x384] ;  /* 0x0003840001407983 */ /* 0x000ee20000300800 */
[----:B-1----:R-:W-:-:S04]  /*28300*/  LEA R70, P4, R72, R246, 0x2 ;  /* 0x000000f648467211 */ /* 0x002fc800078810ff */
[----:B------:R-:W-:Y:S02]  /*28310*/  LEA.HI.X.SX32 R71, R72, R0, 0x2, P4 ;  /* 0x0000000048477211 */ /* 0x000fe400020f16ff */
[----:B------:R-:W-:-:S03]  /*28320*/  LEA R58, P6, R226, R246, 0x2 ;  /* 0x000000f6e23a7211 */ /* 0x000fc600078c10ff */
[----:B------:R1:W-:Y:S01]  /*28330*/  STL.64 [R1+0x6f8], R70 ;  /* 0x0006f84601007387 */ /* 0x0003e20000100a00 */
[----:B------:R-:W-:-:S03]  /*28340*/  LEA.HI.X.SX32 R59, R226, R0, 0x2, P6 ;  /* 0x00000000e23b7211 */ /* 0x000fc600030f16ff */
[----:B------:R-:W3:Y:S04]  /*28350*/  LDL.LU R73, [R1+0x38c] ;  /* 0x00038c0001497983 */ /* 0x000ee80000300800 */
[----:B------:R1:W-:Y:S01]  /*28360*/  STL.64 [R1+0x6f0], R58 ;  /* 0x0006f03a01007387 */ /* 0x0003e20000100a00 */
[----:B----4-:R-:W-:-:S03]  /*28370*/  LEA R74, P1, R220, R246, 0x2 ;  /* 0x000000f6dc4a7211 */ /* 0x010fc600078210ff */
[----:B------:R-:W4:Y:S01]  /*28380*/  LDL.LU R226, [R1+0x390] ;  /* 0x0003900001e27983 */ /* 0x000f220000300800 */
        /* <DEDUP_REMOVED lines=13> */
[----:B------:R-:W4:Y:S01]  /*28460*/  LDL.LU R60, [R1+0x3a0] ;  /* 0x0003a000013c7983 */ /* 0x000f220000300800 */
[----:B------:R-:W-:-:S04]  /*28470*/  LEA R70, P4, R210, R246, 0x2 ;  /* 0x000000f6d2467211 */ /* 0x000fc800078810ff */
[----:B------:R-:W-:Y:S01]  /*28480*/  LEA.HI.X.SX32 R71, R210, R0, 0x2, P4 ;  /* 0x00000000d2477211 */ /* 0x000fe200020f16ff */
[----:B------:R1:W-:Y:S04]  /*28490*/  STL.64 [R1+0x6d0], R74 ;  /* 0x0006d04a01007387 */ /* 0x0003e80000100a00 */
        /* <DEDUP_REMOVED lines=16> */
[----:B------:R-:W3:Y:S01]  /*285a0*/  LDL.LU R61, [R1+0x3b8] ;  /* 0x0003b800013d7983 */ /* 0x000ee20000300800 */
[----:B-1----:R-:W-:-:S03]  /*285b0*/  LEA R74, P1, R212, R246, 0x2 ;  /* 0x000000f6d44a7211 */ /* 0x002fc600078210ff */
[----:B------:R1:W-:Y:S01]  /*285c0*/  STL.64 [R1+0x6a8], R58 ;  /* 0x0006a83a01007387 */ /* 0x0003e20000100a00 */
[----:B------:R-:W-:-:S03]  /*285d0*/  LEA.HI.X.SX32 R75, R212, R0, 0x2, P1 ;  /* 0x00000000d44b7211 */ /* 0x000fc600008f16ff */
[----:B------:R-:W3:Y:S04]  /*285e0*/  LDL.LU R213, [R1+0x3bc] ;  /* 0x0003bc0001d57983 */ /* 0x000ee80000300800 */
[----:B------:R4:W-:Y:S04]  /*285f0*/  STL.64 [R1+0x6a0], R74 ;  /* 0x0006a04a01007387 */ /* 0x0009e80000100a00 */
[----:B------:R-:W3:Y:S01]  /*28600*/  LDL.LU R212, [R1+0x3c0] ;  /* 0x0003c00001d47983 */ /* 0x000ee20000300800 */
[----:B--2---:R-:W-:-:S04]  /*28610*/  LEA R70, P4, R64, R246, 0x2 ;  /* 0x000000f640467211 */ /* 0x004fc800078810ff */
[----:B------:R-:W-:-:S05]  /*28620*/  LEA.HI.X.SX32 R71, R64, R0, 0x2, P4 ;  /* 0x0000000040477211 */ /* 0x000fca00020f16ff */
[----:B------:R2:W-:Y:S04]  /*28630*/  STL.64 [R1+0x698], R70 ;  /* 0x0006984601007387 */ /* 0x0005e80000100a00 */
[----:B------:R-:W3:Y:S01]  /*28640*/  LDL.LU R64, [R1+0x3c4] ;  /* 0x0003c40001407983 */ /* 0x000ee20000300800 */
[----:B-1----:R-:W-:-:S04]  /*28650*/  LEA R58, P6, R73, R246, 0x2 ;  /* 0x000000f6493a7211 */ /* 0x002fc800078c10ff */
[----:B------:R-:W-:Y:S02]  /*28660*/  LEA.HI.X.SX32 R59, R73, R0, 0x2, P6 ;  /* 0x00000000493b7211 */ /* 0x000fe400030f16ff */
[----:B----4-:R-:W-:-:S03]  /*28670*/  LEA R74, P1, R226, R246, 0x2 ;  /* 0x000000f6e24a7211 */ /* 0x010fc600078210ff */
[----:B------:R1:W-:Y:S01]  /*28680*/  STL.64 [R1+0x690], R58 ;  /* 0x0006903a01007387 */ /* 0x0003e20000100a00 */
[----:B------:R-:W-:-:S05]  /*28690*/  LEA.HI.X.SX32 R75, R226, R0, 0x2, P1 ;  /* 0x00000000e24b7211 */ /* 0x000fca00008f16ff */
[----:B------:R4:W-:Y:S01]  /*286a0*/  STL.64 [R1+0x688], R74 ;  /* 0x0006884a01007387 */ /* 0x0009e20000100a00 */
[----:B--2---:R-:W-:-:S03]  /*286b0*/  LEA R70, P4, R72, R246, 0x2 ;  /* 0x000000f648467211 */ /* 0x004fc600078810ff */
[----:B------:R-:W2:Y:S01]  /*286c0*/  LDL.LU R226, [R1+0x3c8] ;  /* 0x0003c80001e27983 */ /* 0x000ea20000300800 */
[----:B------:R-:W-:Y:S02]  /*286d0*/  LEA.HI.X.SX32 R71, R72, R0, 0x2, P4 ;  /* 0x0000000048477211 */ /* 0x000fe400020f16ff */
[----:B-1----:R-:W-:-:S04]  /*286e0*/  LEA R58, P6, R220, R246, 0x2 ;  /* 0x000000f6dc3a7211 */ /* 0x002fc800078c10ff */
[----:B------:R-:W-:Y:S02]  /*286f0*/  LEA.HI.X.SX32 R59, R220, R0, 0x2, P6 ;  /* 0x00000000dc3b7211 */ /* 0x000fe400030f16ff */
[-C--:B----4-:R-:W-:Y:S02]  /*28700*/  LEA R74, P1, R216, R246.reuse, 0x2 ;  /* 0x000000f6d84a7211 */ /* 0x090fe400078210ff */
[----:B------:R-:W-:Y:S02]  /*28710*/  LEA R72, P4, R60, R246, 0x2 ;  /* 0x000000f63c487211 */ /* 0x000fe400078810ff */
[-C--:B------:R-:W-:Y:S01]  /*28720*/  LEA.HI.X.SX32 R75, R216, R0.reuse, 0x2, P1 ;  /* 0x00000000d84b7211 */ /* 0x080fe200008f16ff */
[----:B------:R1:W-:Y:S01]  /*28730*/  STL.64 [R1+0x680], R70 ;  /* 0x0006804601007387 */ /* 0x0003e20000100a00 */
[----:B------:R-:W-:-:S03]  /*28740*/  LEA.HI.X.SX32 R73, R60, R0, 0x2, P4 ;  /* 0x000000003c497211 */ /* 0x000fc600020f16ff */
[----:B------:R4:W-:Y:S04]  /*28750*/  STL.64 [R1+0x678], R58 ;  /* 0x0006783a01007387 */ /* 0x0009e80000100a00 */
[----:B-1----:R-:W2:Y:S01]  /*28760*/  LDL.LU R71, [R1+0x3cc] ;  /* 0x0003cc0001477983 */ /* 0x002ea20000300800 */
[----:B----4-:R-:W-:-:S03]  /*28770*/  LEA R58, P6, R65, R246, 0x2 ;  /* 0x000000f6413a7211 */ /* 0x010fc600078c10ff */
[----:B------:R1:W-:Y:S04]  /*28780*/  STL.64 [R1+0x670], R74 ;  /* 0x0006704a01007387 */ /* 0x0003e80000100a00 */
[----:B------:R-:W4:Y:S01]  /*28790*/  LDL.LU R220, [R1+0x3d0] ;  /* 0x0003d00001dc7983 */ /* 0x000f220000300800 */
[----:B------:R-:W-:-:S03]  /*287a0*/  LEA.HI.X.SX32 R59, R65, R0, 0x2, P6 ;  /* 0x00000000413b7211 */ /* 0x000fc600030f16ff */
[----:B------:R1:W-:Y:S02]  /*287b0*/  STL.64 [R1+0x668], R72 ;  /* 0x0006684801007387 */ /* 0x0003e40000100a00 */
[C---:B-1----:R-:W-:Y:S02]  /*287c0*/  LEA R74, P1, R210.reuse, R246, 0x2 ;  /* 0x000000f6d24a7211 */ /* 0x042fe400078210ff */
[----:B------:R-:W4:Y:S02]  /*287d0*/  LDL.LU R216, [R1+0x3d4] ;  /* 0x0003d40001d87983 */ /* 0x000f240000300800 */
[----:B------:R-:W-:Y:S02]  /*287e0*/  LEA.HI.X.SX32 R75, R210, R0, 0x2, P1 ;  /* 0x00000000d24b7211 */ /* 0x000fe400008f16ff */
[----:B------:R1:W-:Y:S04]  /*287f0*/  STL.64 [R1+0x660], R58 ;  /* 0x0006603a01007387 */ /* 0x0003e80000100a00 */
[----:B------:R-:W4:Y:S04]  /*28800*/  LDL.LU R65, [R1+0x3d8] ;  /* 0x0003d80001417983 */ /* 0x000f280000300800 */
[----:B------:R-:W-:Y:S04]  /*28810*/  STL.64 [R1+0x658], R74 ;  /* 0x0006584a01007387 */ /* 0x000fe80000100a00 */
[----:B------:R-:W4:Y:S01]  /*28820*/  LDL.LU R210, [R1+0x3dc] ;  /* 0x0003dc0001d27983 */ /* 0x000f220000300800 */
[----:B------:R-:W-:-:S02]  /*28830*/  LEA R72, P4, R62, R246, 0x2 ;  /* 0x000000f63e487211 */ /* 0x000fc400078810ff */
[C---:B-1----:R-:W-:Y:S02]  /*28840*/  LEA R58, P6, R63.reuse, R246, 0x2 ;  /* 0x000000f63f3a7211 */ /* 0x042fe400078c10ff */
[-C--:B------:R-:W-:Y:S02]  /*28850*/  LEA.HI.X.SX32 R73, R62, R0.reuse, 0x2, P4 ;  /* 0x000000003e497211 */ /* 0x080fe400020f16ff */
[----:B------:R-:W-:-:S03]  /*28860*/  LEA.HI.X.SX32 R59, R63, R0, 0x2, P6 ;  /* 0x000000003f3b7211 */ /* 0x000fc600030f16ff */
[----:B------:R1:W-:Y:S04]  /*28870*/  STL.64 [R1+0x650], R72 ;  /* 0x0006504801007387 */ /* 0x0003e80000100a00 */
[----:B------:R-:W4:Y:S04]  /*28880*/  LDL.LU R227, [R1+0x3e0] ;  /* 0x0003e00001e37983 */ /* 0x000f280000300800 */
[----:B------:R1:W-:Y:S04]  /*28890*/  STL.64 [R1+0x648], R58 ;  /* 0x0006483a01007387 */ /* 0x0003e80000100a00 */
[----:B------:R-:W4:Y:S01]  /*288a0*/  LDL.LU R60, [R1+0x3e4] ;  /* 0x0003e400013c7983 */ /* 0x000f220000300800 */
[----:B---3--:R-:W-:-:S02]  /*288b0*/  LEA R248, P1, R61, R246, 0x2 ;  /* 0x000000f63df87211 */ /* 0x008fc400078210ff */
[----:B-1----:R-:W-:-:S04]  /*288c0*/  LEA R72, P4, R213, R246, 0x2 ;  /* 0x000000f6d5487211 */ /* 0x002fc800078810ff */
[-C--:B------:R-:W-:Y:S02]  /*288d0*/  LEA.HI.X.SX32 R73, R213, R0.reuse, 0x2, P4 ;  /* 0x00000000d5497211 */ /* 0x080fe400020f16ff */
[----:B------:R-:W-:Y:S02]  /*288e0*/  LEA.HI.X.SX32 R249, R61, R0, 0x2, P1 ;  /* 0x000000003df97211 */ /* 0x000fe400008f16ff */
[C---:B------:R-:W-:Y:S01]  /*288f0*/  LEA R62, P6, R212.reuse, R246, 0x2 ;  /* 0x000000f6d43e7211 */ /* 0x040fe200078c10ff */
[----:B------:R-:W3:Y:S04]  /*28900*/  LDL.LU R61, [R1+0x3ec] ;  /* 0x0003ec00013d7983 */ /* 0x000ee80000300800 */
[----:B------:R2:W-:Y:S01]  /*28910*/  STL.64 [R1+0x638], R72 ;  /* 0x0006384801007387 */ /* 0x0005e20000100a00 */
[----:B------:R-:W-:-:S03]  /*28920*/  LEA.HI.X.SX32 R63, R212, R0, 0x2, P6 ;  /* 0x00000000d43f7211 */ /* 0x000fc600030f16ff */
[----:B------:R-:W3:Y:S04]  /*28930*/  LDL.LU R213, [R1+0x3f8] ;  /* 0x0003f80001d57983 */ /* 0x000ee80000300800 */
[----:B------:R-:W3:Y:S04]  /*28940*/  LDL.LU R70, [R1+0x400] ;  /* 0x0004000001467983 */ /* 0x000ee80000300800 */
[----:B------:R-:W-:Y:S01]  /*28950*/  STL.64 [R1+0x640], R248 ;  /* 0x000640f801007387 */ /* 0x000fe20000100a00 */
[----:B------:R-:W-:-:S03]  /*28960*/  LEA R58, P1, R64, R246, 0x2 ;  /* 0x000000f6403a7211 */ /* 0x000fc600078210ff */
[----:B------:R-:W-:Y:S01]  /*28970*/  STL.64 [R1+0x1f90], R248 ;  /* 0x001f90f801007387 */ /* 0x000fe20000100a00 */
[----:B------:R-:W-:-:S03]  /*28980*/  LEA.HI.X.SX32 R59, R64, R0, 0x2, P1 ;  /* 0x00000000403b7211 */ /* 0x000fc600008f16ff */
[----:B------:R1:W-:Y:S04]  /*28990*/  STL.64 [R1+0x630], R62 ;  /* 0x0006303e01007387 */ /* 0x0003e80000100a00 */
        /* <DEDUP_REMOVED lines=11> */
[----:B------:R-:W-:-:S03]  /*28a50*/  LEA.HI.X.SX32 R59, R220, R0, 0x2, P1 ;  /* 0x00000000dc3b7211 */ /* 0x000fc600008f16ff */
[----:B------:R-:W4:Y:S01]  /*28a60*/  LDL.LU R71, [R1+0x418] ;  /* 0x0004180001477983 */ /* 0x000f220000300800 */
[----:B--2---:R-:W-:-:S03]  /*28a70*/  LEA R72, P4, R216, R246, 0x2 ;  /* 0x000000f6d8487211 */ /* 0x004fc600078810ff */
[----:B------:R2:W-:Y:S01]  /*28a80*/  STL.64 [R1+0x610], R58 ;  /* 0x0006103a01007387 */ /* 0x0005e20000100a00 */
[----:B------:R-:W-:-:S03]  /*28a90*/  LEA.HI.X.SX32 R73, R216, R0, 0x2, P4 ;  /* 0x00000000d8497211 */ /* 0x000fc600020f16ff */
[----:B------:R-:W4:Y:S01]  /*28aa0*/  LDL.LU R220, [R1+0x41c] ;  /* 0x00041c0001dc7983 */ /* 0x000f220000300800 */
[----:B-1----:R-:W-:-:S03]  /*28ab0*/  LEA R62, P6, R65, R246, 0x2 ;  /* 0x000000f6413e7211 */ /* 0x002fc600078c10ff */
[----:B------:R1:W-:Y:S01]  /*28ac0*/  STL.64 [R1+0x608], R72 ;  /* 0x0006084801007387 */ /* 0x0003e20000100a00 */
[----:B------:R-:W-:-:S03]  /*28ad0*/  LEA.HI.X.SX32 R63, R65, R0, 0x2, P6 ;  /* 0x00000000413f7211 */ /* 0x000fc600030f16ff */
[----:B------:R-:W4:Y:S01]  /*28ae0*/  LDL.LU R216, [R1+0x414] ;  /* 0x0004140001d87983 */ /* 0x000f220000300800 */
[----:B--2---:R-:W-:-:S03]  /*28af0*/  LEA R58, P1, R210, R246, 0x2 ;  /* 0x000000f6d23a7211 */ /* 0x004fc600078210ff */
[----:B------:R2:W-:Y:S01]  /*28b00*/  STL.64 [R1+0x600], R62 ;  /* 0x0006003e01007387 */ /* 0x0005e20000100a00 */
[----:B------:R-:W-:-:S03]  /*28b10*/  LEA.HI.X.SX32 R59, R210, R0, 0x2, P1 ;  /* 0x00000000d23b7211 */ /* 0x000fc600008f16ff */
[----:B------:R-:W4:Y:S04]  /*28b20*/  LDL.LU R65, [R1+0x40c] ;  /* 0x00040c0001417983 */ /* 0x000f280000300800 */
[----:B------:R3:W-:Y:S04]  /*28b30*/  STL.64 [R1+0x5f8], R58 ;  /* 0x0005f83a01007387 */ /* 0x0007e80000100a00 */
[----:B------:R-:W4:Y:S01]  /*28b40*/  LDL.LU R210, [R1+0x3fc] ;  /* 0x0003fc0001d27983 */ /* 0x000f220000300800 */
[----:B-1----:R-:W-:-:S04]  /*28b50*/  LEA R72, P4, R227, R246, 0x2 ;  /* 0x000000f6e3487211 */ /* 0x002fc800078810ff */
[----:B------:R-:W-:Y:S02]  /*28b60*/  LEA.HI.X.SX32 R73, R227, R0, 0x2, P4 ;  /* 0x00000000e3497211 */ /* 0x000fe400020f16ff */
[----:B--2---:R-:W-:-:S03]  /*28b70*/  LEA R62, P6, R60, R246, 0x2 ;  /* 0x000000f63c3e7211 */ /* 0x004fc600078c10ff */
[----:B------:R1:W-:Y:S01]  /*28b80*/  STL.64 [R1+0x5f0], R72 ;  /* 0x0005f04801007387 */ /* 0x0003e20000100a00 */
[----:B------:R-:W-:-:S03]  /*28b90*/  LEA.HI.X.SX32 R63, R60, R0, 0x2, P6 ;  /* 0x000000003c3f7211 */ /* 0x000fc600030f16ff */
[----:B------:R-:W2:Y:S04]  /*28ba0*/  LDL.LU R227, [R1+0x3f4] ;  /* 0x0003f40001e37983 */ /* 0x000ea80000300800 */
[----:B------:R1:W-:Y:S04]  /*28bb0*/  STL.64 [R1+0x5e8], R62 ;  /* 0x0005e83e01007387 */ /* 0x0003e80000100a00 */
[----:B------:R-:W2:Y:S01]  /*28bc0*/  LDL.LU R60, [R1+0x3f0] ;  /* 0x0003f000013c7983 */ /* 0x000ea20000300800 */
[----:B---3--:R-:W-:-:S04]  /*28bd0*/  LEA R58, P1, R61, R246, 0x2 ;  /* 0x000000f63d3a7211 */ /* 0x008fc800078210ff */
[----:B------:R-:W-:Y:S02]  /*28be0*/  LEA.HI.X.SX32 R59, R61, R0, 0x2, P1 ;  /* 0x000000003d3b7211 */ /* 0x000fe400008f16ff */
[CC--:B-1----:R-:W-:Y:S02]  /*28bf0*/  LEA R72, P4, R213.reuse, R246.reuse, 0x2 ;  /* 0x000000f6d5487211 */ /* 0x0c2fe400078810ff */
[C---:B------:R-:W-:Y:S02]  /*28c00*/  LEA R62, P6, R70.reuse, R246, 0x2 ;  /* 0x000000f6463e7211 */ /* 0x040fe400078c10ff */
[-C--:B------:R-:W-:Y:S01]  /*28c10*/  LEA.HI.X.SX32 R73, R213, R0.reuse, 0x2, P4 ;  /* 0x00000000d5497211 */ /* 0x080fe200020f16ff */
[----:B------:R1:W-:Y:S01]  /*28c20*/  STL.64 [R1+0x5e0], R58 ;  /* 0x0005e03a01007387 */ /* 0x0003e20000100a00 */
[----:B------:R-:W-:-:S03]  /*28c30*/  LEA.HI.X.SX32 R63, R70, R0, 0x2, P6 ;  /* 0x00000000463f7211 */ /* 0x000fc600030f16ff */
[----:B------:R-:W3:Y:S04]  /*28c40*/  LDL.LU R61, [R1+0x3e8] ;  /* 0x0003e800013d7983 */ /* 0x000ee80000300800 */
[----:B------:R1:W-:Y:S04]  /*28c50*/  STL.64 [R1+0x5d8], R72 ;  /* 0x0005d84801007387 */ /* 0x0003e80000100a00 */
[----:B------:R-:W3:Y:S01]  /*28c60*/  LDL.LU R213, [R1+0x3a4] ;  /* 0x0003a40001d57983 */ /* 0x000ee20000300800 */
[----:B-1----:R-:W-:-:S03]  /*28c70*/  LEA R58, P1, R212, R246, 0x2 ;  /* 0x000000f6d43a7211 */ /* 0x002fc600078210ff */
[----:B------:R1:W-:Y:S01]  /*28c80*/  STL.64 [R1+0x5d0], R62 ;  /* 0x0005d03e01007387 */ /* 0x0003e20000100a00 */
[----:B------:R-:W-:-:S03]  /*28c90*/  LEA.HI.X.SX32 R59, R212, R0, 0x2, P1 ;  /* 0x00000000d43b7211 */ /* 0x000fc600008f16ff */
[----:B------:R-:W3:Y:S01]  /*28ca0*/  LDL.LU R70, [R1+0x388] ;  /* 0x0003880001467983 */ /* 0x000ee20000300800 */
[----:B------:R-:W-:-:S03]  /*28cb0*/  LEA R72, P4, R64, R246, 0x2 ;  /* 0x000000f640487211 */ /* 0x000fc600078810ff */
[----:B------:R4:W-:Y:S01]  /*28cc0*/  STL.64 [R1+0x5c8], R58 ;  /* 0x0005c83a01007387 */ /* 0x0009e20000100a00 */
[----:B------:R-:W-:-:S03]  /*28cd0*/  LEA.HI.X.SX32 R73, R64, R0, 0x2, P4 ;  /* 0x0000000040497211 */ /* 0x000fc600020f16ff */
[----:B------:R-:W3:Y:S04]  /*28ce0*/  LDL.LU R212, [R1+0x378] ;  /* 0x0003780001d47983 */ /* 0x000ee80000300800 */
[----:B------:R1:W-:Y:S04]  /*28cf0*/  STL.64 [R1+0x5c0], R72 ;  /* 0x0005c04801007387 */ /* 0x0003e80000100a00 */
[----:B------:R-:W3:Y:S01]  /*28d00*/  LDL.LU R64, [R1+0x360] ;  /* 0x0003600001407983 */ /* 0x000ee20000300800 */
[----:B-1----:R-:W-:-:S04]  /*28d10*/  LEA R62, P6, R226, R246, 0x2 ;  /* 0x000000f6e23e7211 */ /* 0x002fc800078c10ff */
[----:B------:R-:W-:-:S05]  /*28d20*/  LEA.HI.X.SX32 R63, R226, R0, 0x2, P6 ;  /* 0x00000000e23f7211 */ /* 0x000fca00030f16ff */
[----:B------:R1:W-:Y:S04]  /*28d30*/  STL.64 [R1+0x5b8], R62 ;  /* 0x0005b83e01007387 */ /* 0x0003e80000100a00 */
[----:B------:R-:W3:Y:S01]  /*28d40*/  LDL.LU R226, [R1+0x35c] ;  /* 0x00035c0001e27983 */ /* 0x000ee20000300800 */
[----:B----4-:R-:W-:-:S04]  /*28d50*/  LEA R58, P1, R71, R246, 0x2 ;  /* 0x000000f6473a7211 */ /* 0x010fc800078210ff */
[----:B------:R-:W-:Y:S02]  /*28d60*/  LEA.HI.X.SX32 R59, R71, R0, 0x2, P1 ;  /* 0x00000000473b7211 */ /* 0x000fe400008f16ff */
[----:B------:R-:W-:-:S03]  /*28d70*/  LEA R72, P4, R220, R246, 0x2 ;  /* 0x000000f6dc487211 */ /* 0x000fc600078810ff */
[----:B------:R4:W-:Y:S01]  /*28d80*/  STL.64 [R1+0x5b0], R58 ;  /* 0x0005b03a01007387 */ /* 0x0009e20000100a00 */
[----:B------:R-:W-:-:S03]  /*28d90*/  LEA.HI.X.SX32 R73, R220, R0, 0x2, P4 ;  /* 0x00000000dc497211 */ /* 0x000fc600020f16ff */
[----:B------:R-:W3:Y:S01]  /*28da0*/  LDL.LU R71, [R1+0x358] ;  /* 0x0003580001477983 */ /* 0x000ee20000300800 */
[----:B-1----:R-:W-:-:S03]  /*28db0*/  LEA R62, P6, R216, R246, 0x2 ;  /* 0x000000f6d83e7211 */ /* 0x002fc600078c10ff */
[----:B------:R1:W-:Y:S01]  /*28dc0*/  STL.64 [R1+0x5a8], R72 ;  /* 0x0005a84801007387 */ /* 0x0003e20000100a00 */
[----:B------:R-:W-:-:S03]  /*28dd0*/  LEA.HI.X.SX32 R63, R216, R0, 0x2, P6 ;  /* 0x00000000d83f7211 */ /* 0x000fc600030f16ff */
[----:B------:R-:W3:Y:S01]  /*28de0*/  LDL.LU R220, [R1+0x354] ;  /* 0x0003540001dc7983 */ /* 0x000ee20000300800 */
[----:B----4-:R-:W-:-:S03]  /*28df0*/  LEA R58, P1, R65, R246, 0x2 ;  /* 0x000000f6413a7211 */ /* 0x010fc600078210ff */
[----:B------:R2:W-:Y:S01]  /*28e00*/  STL.64 [R1+0x5a0], R62 ;  /* 0x0005a03e01007387 */ /* 0x0005e20000100a00 */
[----:B------:R-:W-:-:S03]  /*28e10*/  LEA.HI.X.SX32 R59, R65, R0, 0x2, P1 ;  /* 0x00000000413b7211 */ /* 0x000fc600008f16ff */
[----:B------:R-:W4:Y:S01]  /*28e20*/  LDL.LU R216, [R1+0x350] ;  /* 0x0003500001d87983 */ /* 0x000f220000300800 */
        /* <DEDUP_REMOVED lines=8> */
[----:B-1----:R-:W-:-:S03]  /*28eb0*/  LEA R58, P1, R60, R246, 0x2 ;  /* 0x000000f63c3a7211 */ /* 0x002fc600078210ff */
[----:B------:R1:W-:Y:S01]  /*28ec0*/  STL.64 [R1+0x588], R62 ;  /* 0x0005883e01007387 */ /* 0x0003e20000100a00 */
[----:B------:R-:W-:-:S03]  /*28ed0*/  LEA.HI.X.SX32 R59, R60, R0, 0x2, P1 ;  /* 0x000000003c3b7211 */ /* 0x000fc600008f16ff */
[----:B------:R-:W2:Y:S04]  /*28ee0*/  LDL.LU R227, [R1+0x344] ;  /* 0x0003440001e37983 */ /* 0x000ea80000300800 */
[----:B------:R1:W-:Y:S04]  /*28ef0*/  STL.64 [R1+0x580], R58 ;  /* 0x0005803a01007387 */ /* 0x0003e80000100a00 */
[----:B------:R-:W2:Y:S01]  /*28f00*/  LDL.LU R60, [R1+0x340] ;  /* 0x00034000013c7983 */ /* 0x000ea20000300800 */
[----:B---3--:R-:W-:-:S04]  /*28f10*/  LEA R72, P4, R61, R246, 0x2 ;  /* 0x000000f63d487211 */ /* 0x008fc800078810ff */
[----:B------:R-:W-:Y:S02]  /*28f20*/  LEA.HI.X.SX32 R73, R61, R0, 0x2, P4 ;  /* 0x000000003d497211 */ /* 0x000fe400020f16ff */
[----:B-1----:R-:W-:-:S03]  /*28f30*/  LEA R62, P6, R213, R246, 0x2 ;  /* 0x000000f6d53e7211 */ /* 0x002fc600078c10ff */
[----:B------:R1:W-:Y:S01]  /*28f40*/  STL.64 [R1+0x578], R72 ;  /* 0x0005784801007387 */ /* 0x0003e20000100a00 */
[----:B------:R-:W-:-:S03]  /*28f50*/  LEA.HI.X.SX32 R63, R213, R0, 0x2, P6 ;  /* 0x00000000d53f7211 */ /* 0x000fc600030f16ff */
[----:B------:R-:W3:Y:S01]  /*28f60*/  LDL.LU R61, [R1+0x33c] ;  /* 0x00033c00013d7983 */ /* 0x000ee20000300800 */
        /* <DEDUP_REMOVED lines=18> */
[----:B------:R-:W-:-:S04]  /*29090*/  LEA R72, P4, R71, R246, 0x2 ;  /* 0x000000f647487211 */ /* 0x000fc800078810ff */
[----:B------:R-:W-:Y:S02]  /*290a0*/  LEA.HI.X.SX32 R73, R71, R0, 0x2, P4 ;  /* 0x0000000047497211 */ /* 0x000fe400020f16ff */
[----:B------:R-:W-:-:S03]  /*290b0*/  LEA R62, P6, R220, R246, 0x2 ;  /* 0x000000f6dc3e7211 */ /* 0x000fc600078c10ff */
[----:B------:R1:W-:Y:S01]  /*290c0*/  STL.64 [R1+0x548], R72 ;  /* 0x0005484801007387 */ /* 0x0003e20000100a00 */
[----:B------:R-:W-:-:S03]  /*290d0*/  LEA.HI.X.SX32 R63, R220, R0, 0x2, P6 ;  /* 0x00000000dc3f7211 */ /* 0x000fc600030f16ff */
[----:B------:R-:W3:Y:S01]  /*290e0*/  LDL.LU R71, [R1+0x29c] ;  /* 0x00029c0001477983 */ /* 0x000ee20000300800 */
[----:B----4-:R-:W-:-:S03]  /*290f0*/  LEA R58, P1, R216, R246, 0x2 ;  /* 0x000000f6d83a7211 */ /* 0x010fc600078210ff */
        /* <DEDUP_REMOVED lines=64> */
[----:B------:R-:W4:Y:S04]  /*29500*/  LDL.LU R65, [R1+0x258] ;  /* 0x0002580001417983 */ /* 0x000f280000300800 */
[----:B------:R-:W4:Y:S01]  /*29510*/  LDL.LU R210, [R1+0x254] ;  /* 0x0002540001d27983 */ /* 0x000f220000300800 */
[----:B--2---:R-:W-:-:S02]  /*29520*/  LEA R72, P4, R74, R246, 0x2 ;  /* 0x000000f64a487211 */ /* 0x004fc400078810ff */
[----:B-1----:R-:W-:Y:S02]  /*29530*/  LEA R62, P6, R60, R246, 0x2 ;  /* 0x000000f63c3e7211 */ /* 0x002fe400078c10ff */
[-C--:B------:R-:W-:Y:S02]  /*29540*/  LEA.HI.X.SX32 R73, R74, R0.reuse, 0x2, P4 ;  /* 0x000000004a497211 */ /* 0x080fe400020f16ff */
[----:B------:R-:W-:-:S03]  /*29550*/  LEA.HI.X.SX32 R63, R60, R0, 0x2, P6 ;  /* 0x000000003c3f7211 */ /* 0x000fc600030f16ff */
[----:B------:R1:W-:Y:S04]  /*29560*/  STL.64 [R1+0x4b8], R72 ;  /* 0x0004b84801007387 */ /* 0x0003e80000100a00 */
[----:B------:R2:W-:Y:S04]  /*29570*/  STL.64 [R1+0x4b0], R62 ;  /* 0x0004b03e01007387 */ /* 0x0005e80000100a00 */
[----:B------:R-:W4:Y:S01]  /*29580*/  LDL.LU R60, [R1+0x250] ;  /* 0x00025000013c7983 */ /* 0x000f220000300800 */
[----:B---3--:R-:W-:-:S04]  /*29590*/  LEA R58, P1, R61, R246, 0x2 ;  /* 0x000000f63d3a7211 */ /* 0x008fc800078210ff */
[----:B------:R-:W-:Y:S02]  /*295a0*/  LEA.HI.X.SX32 R59, R61, R0, 0x2, P1 ;  /* 0x000000003d3b7211 */ /* 0x000fe400008f16ff */
[----:B-1----:R-:W-:-:S03]  /*295b0*/  LEA R72, P4, R213, R246, 0x2 ;  /* 0x000000f6d5487211 */ /* 0x002fc600078810ff */
[----:B------:R1:W-:Y:S01]  /*295c0*/  STL.64 [R1+0x4a8], R58 ;  /* 0x0004a83a01007387 */ /* 0x0003e20000100a00 */
[----:B------:R-:W-:-:S03]  /*295d0*/  LEA.HI.X.SX32 R73, R213, R0, 0x2, P4 ;  /* 0x00000000d5497211 */ /* 0x000fc600020f16ff */
[----:B------:R-:W3:Y:S01]  /*295e0*/  LDL.LU R61, [R1+0x24c] ;  /* 0x00024c00013d7983 */ /* 0x000ee20000300800 */
[----:B--2---:R-:W-:-:S03]  /*295f0*/  LEA R62, P6, R70, R246, 0x2 ;  /* 0x000000f6463e7211 */ /* 0x004fc600078c10ff */
[----:B------:R2:W-:Y:S01]  /*29600*/  STL.64 [R1+0x4a0], R72 ;  /* 0x0004a04801007387 */ /* 0x0005e20000100a00 */
[----:B------:R-:W-:-:S03]  /*29610*/  LEA.HI.X.SX32 R63, R70, R0, 0x2, P6 ;  /* 0x00000000463f7211 */ /* 0x000fc600030f16ff */
[----:B------:R-:W3:Y:S01]  /*29620*/  LDL.LU R213, [R1+0x248] ;  /* 0x0002480001d57983 */ /* 0x000ee20000300800 */
[----:B-1----:R-:W-:-:S03]  /*29630*/  LEA R58, P1, R212, R246, 0x2 ;  /* 0x000000f6d43a7211 */ /* 0x002fc600078210ff */
[----:B------:R1:W-:Y:S01]  /*29640*/  STL.64 [R1+0x498], R62 ;  /* 0x0004983e01007387 */ /* 0x0003e20000100a00 */
[----:B------:R-:W-:-:S03]  /*29650*/  LEA.HI.X.SX32 R59, R212, R0, 0x2, P1 ;  /* 0x00000000d43b7211 */ /* 0x000fc600008f16ff */
[----:B------:R-:W3:Y:S01]  /*29660*/  LDL.LU R70, [R1+0x244] ;  /* 0x0002440001467983 */ /* 0x000ee20000300800 */
[----:B--2---:R-:W-:-:S03]  /*29670*/  LEA R72, P4, R64, R246, 0x2 ;  /* 0x000000f640487211 */ /* 0x004fc600078810ff */
        /* <DEDUP_REMOVED lines=9> */
[----:B--2---:R-:W-:-:S04]  /*29710*/  LEA R58, P1, R226, R246, 0x2 ;  /* 0x000000f6e23a7211 */ /* 0x004fc800078210ff */
[----:B------:R-:W-:Y:S02]  /*29720*/  LEA.HI.X.SX32 R59, R226, R0, 0x2, P1 ;  /* 0x00000000e23b7211 */ /* 0x000fe400008f16ff */
[----:B------:R-:W-:-:S03]  /*29730*/  LEA R72, P4, R71, R246, 0x2 ;  /* 0x000000f647487211 */ /* 0x000fc600078810ff */
[----:B------:R1:W-:Y:S01]  /*29740*/  STL.64 [R1+0x468], R58 ;  /* 0x0004683a01007387 */ /* 0x0003e20000100a00 */
[----:B------:R-:W-:-:S03]  /*29750*/  LEA.HI.X.SX32 R73, R71, R0, 0x2, P4 ;  /* 0x0000000047497211 */ /* 0x000fc600020f16ff */
[----:B------:R-:W2:Y:S01]  /*29760*/  LDL.LU R226, [R1+0x234] ;  /* 0x0002340001e27983 */ /* 0x000ea20000300800 */
[----:B----4-:R-:W-:-:S03]  /*29770*/  LEA R62, P6, R220, R246, 0x2 ;  /* 0x000000f6dc3e7211 */ /* 0x010fc600078c10ff */
[----:B------:R-:W-:Y:S01]  /*29780*/  STL.64 [R1+0x460], R72 ;  /* 0x0004604801007387 */ /* 0x000fe20000100a00 */
[----:B------:R-:W-:-:S03]  /*29790*/  LEA.HI.X.SX32 R63, R220, R0, 0x2, P6 ;  /* 0x00000000dc3f7211 */ /* 0x000fc600030f16ff */
[----:B------:R-:W4:Y:S04]  /*297a0*/  LDL.LU R71, [R1+0x230] ;  /* 0x0002300001477983 */ /* 0x000f280000300800 */
[----:B------:R1:W-:Y:S02]  /*297b0*/  STL.64 [R1+0x458], R62 ;  /* 0x0004583e01007387 */ /* 0x0003e40000100a00 */
[-C--:B-1----:R-:W-:Y:S02]  /*297c0*/  LEA R58, P1, R216, R246.reuse, 0x2 ;  /* 0x000000f6d83a7211 */ /* 0x082fe400078210ff */
[----:B------:R-:W-:-:S04]  /*297d0*/  LEA R62, P6, R210, R246, 0x2 ;  /* 0x000000f6d23e7211 */ /* 0x000fc800078c10ff */
[----:B------:R-:W-:Y:S01]  /*297e0*/  LEA.HI.X.SX32 R63, R210, R0, 0x2, P6 ;  /* 0x00000000d23f7211 */ /* 0x000fe200030f16ff */
[----:B------:R-:W-:Y:S01]  /*297f0*/  IMAD.MOV.U32 R210, RZ, RZ, R66 ;  /* 0x000000ffffd27224 */ /* 0x000fe200078e0042 */
[C---:B------:R-:W-:Y:S01]  /*29800*/  LEA R72, P4, R65.reuse, R246, 0x2 ;  /* 0x000000f641487211 */ /* 0x040fe200078810ff */
[----:B------:R-:W-:Y:S01]  /*29810*/  IMAD.MOV.U32 R66, RZ, RZ, R67 ;  /* 0x000000ffff427224 */ /* 0x000fe200078e0043 */
[-C--:B------:R-:W-:Y:S01]  /*29820*/  LEA.HI.X.SX32 R59, R216, R0.reuse, 0x2, P1 ;  /* 0x00000000d83b7211 */ /* 0x080fe200008f16ff */
[----:B------:R-:W-:Y:S02]  /*29830*/  IMAD.MOV.U32 R67, RZ, RZ, R209 ;  /* 0x000000ffff437224 */ /* 0x000fe400078e00d1 */
[----:B------:R-:W-:Y:S02]  /*29840*/  IMAD.MOV.U32 R209, RZ, RZ, R68 ;  /* 0x000000ffffd17224 */ /* 0x000fe400078e0044 */
[----:B------:R-:W-:Y:S01]  /*29850*/  IMAD.MOV.U32 R68, RZ, RZ, R69 ;  /* 0x000000ffff447224 */ /* 0x000fe200078e0045 */
[----:B------:R-:W-:Y:S01]  /*29860*/  LEA.HI.X.SX32 R73, R65, R0, 0x2, P4 ;  /* 0x0000000041497211 */ /* 0x000fe200020f16ff */
[----:B------:R-:W-:Y:S01]  /*29870*/  IMAD.MOV.U32 R69, RZ, RZ, R208 ;  /* 0x000000ffff457224 */ /* 0x000fe200078e00d0 */
[----:B------:R-:W-:Y:S01]  /*29880*/  MOV R208, R207 ;  /* 0x000000cf00d07202 */ /* 0x000fe20000000f00 */
[----:B------:R-:W-:Y:S01]  /*29890*/  IMAD.MOV.U32 R207, RZ, RZ, R206 ;  /* 0x000000ffffcf7224 */ /* 0x000fe200078e00ce */
[----:B------:R1:W-:Y:S01]  /*298a0*/  STL.64 [R1+0x450], R58 ;  /* 0x0004503a01007387 */ /* 0x0003e20000100a00 */
[----:B------:R-:W-:-:S02]  /*298b0*/  IMAD.MOV.U32 R206, RZ, RZ, R205 ;  /* 0x000000ffffce7224 */ /* 0x000fc400078e00cd */
[----:B------:R-:W-:Y:S01]  /*298c0*/  IMAD.MOV.U32 R205, RZ, RZ, R204 ;  /* 0x000000ffffcd7224 */ /* 0x000fe200078e00cc */
[----:B------:R-:W2:Y:S01]  /*298d0*/  LDL.LU R220, [R1+0x2ac] ;  /* 0x0002ac0001dc7983 */ /* 0x000ea20000300800 */
[----:B------:R-:W-:Y:S02]  /*298e0*/  IMAD.MOV.U32 R204, RZ, RZ, R203 ;  /* 0x000000ffffcc7224 */ /* 0x000fe400078e00cb */
[----:B------:R-:W-:Y:S01]  /*298f0*/  IMAD.MOV.U32 R203, RZ, RZ, R202 ;  /* 0x000000ffffcb7224 */ /* 0x000fe200078e00ca */
[----:B------:R-:W2:Y:S01]  /*29900*/  LDL.LU R216, [R1+0x32c] ;  /* 0x00032c0001d87983 */ /* 0x000ea20000300800 */
[----:B------:R-:W-:Y:S01]  /*29910*/  IMAD.MOV.U32 R202, RZ, RZ, R201 ;  /* 0x000000ffffca7224 */ /* 0x000fe200078e00c9 */
[----:B------:R-:W-:Y:S02]  /*29920*/  MOV R201, R199 ;  /* 0x000000c700c97202 */ /* 0x000fe40000000f00 */
[----:B------:R3:W-:Y:S04]  /*29930*/  STL.64 [R1+0x448], R72 ;  /* 0x0004484801007387 */ /* 0x0007e80000100a00 */
[----:B------:R-:W2:Y:S04]  /*29940*/  LDL.LU R65, [R1+0x328] ;  /* 0x0003280001417983 */ /* 0x000ea80000300800 */
[----:B------:R2:W-:Y:S04]  /*29950*/  STL.64 [R1+0x440], R62 ;  /* 0x0004403e01007387 */ /* 0x0005e80000100a00 */
[----:B------:R-:W2:Y:S01]  /*29960*/  LDL.LU R199, [R1+0x2ec] ;  /* 0x0002ec0001c77983 */ /* 0x000ea20000300800 */
[----:B-1----:R-:W-:-:S04]  /*29970*/  LEA R58, P1, R60, R246, 0x2 ;  /* 0x000000f63c3a7211 */ /* 0x002fc800078210ff */
[----:B------:R-:W-:Y:S01]  /*29980*/  LEA.HI.X.SX32 R59, R60, R0, 0x2, P1 ;  /* 0x000000003c3b7211 */ /* 0x000fe200008f16ff */
[----:B------:R-:W-:Y:S02]  /*29990*/  IMAD.MOV.U32 R60, RZ, RZ, R66 ;  /* 0x000000ffff3c7224 */ /* 0x000fe400078e0042 */
[----:B------:R-:W-:Y:S02]  /*299a0*/  IMAD.MOV.U32 R66, RZ, RZ, R67 ;  /* 0x000000ffff427224 */ /* 0x000fe400078e0043 */
[----:B------:R-:W-:Y:S02]  /*299b0*/  IMAD.MOV.U32 R67, RZ, RZ, R209 ;  /* 0x000000ffff437224 */ /* 0x000fe400078e00d1 */
[----:B------:R-:W-:Y:S02]  /*299c0*/  IMAD.MOV.U32 R209, RZ, RZ, R68 ;  /* 0x000000ffffd17224 */ /* 0x000fe400078e0044 */
[----:B------:R-:W-:Y:S02]  /*299d0*/  IMAD.MOV.U32 R68, RZ, RZ, R69 ;  /* 0x000000ffff447224 */ /* 0x000fe400078e0045 */
[----:B------:R-:W-:Y:S01]  /*299e0*/  IMAD.MOV.U32 R69, RZ, RZ, R208 ;  /* 0x000000ffff457224 */ /* 0x000fe200078e00d0 */
[----:B------:R-:W-:Y:S01]  /*299f0*/  MOV R208, R207 ;  /* 0x000000cf00d07202 */ /* 0x000fe20000000f00 */
[----:B------:R-:W-:-:S02]  /*29a00*/  IMAD.MOV.U32 R207, RZ, RZ, R206 ;  /* 0x000000ffffcf7224 */ /* 0x000fc400078e00ce */
[----:B------:R-:W-:Y:S02]  /*29a10*/  IMAD.MOV.U32 R206, RZ, RZ, R205 ;  /* 0x000000ffffce7224 */ /* 0x000fe400078e00cd */
[----:B------:R-:W-:Y:S02]  /*29a20*/  IMAD.MOV.U32 R205, RZ, RZ, R204 ;  /* 0x000000ffffcd7224 */ /* 0x000fe400078e00cc */
[----:B------:R-:W-:Y:S02]  /*29a30*/  IMAD.MOV.U32 R204, RZ, RZ, R203 ;  /* 0x000000ffffcc7224 */ /* 0x000fe400078e00cb */
[----:B------:R-:W-:Y:S01]  /*29a40*/  IMAD.MOV.U32 R203, RZ, RZ, R202 ;  /* 0x000000ffffcb7224 */ /* 0x000fe200078e00ca */
[----:B------:R1:W-:Y:S01]  /*29a50*/  STL.64 [R1+0x438], R58 ;  /* 0x0004383a01007387 */ /* 0x0003e20000100a00 */
[----:B------:R-:W-:Y:S01]  /*29a60*/  IMAD.MOV.U32 R202, RZ, RZ, R201 ;  /* 0x000000ffffca7224 */ /* 0x000fe200078e00c9 */
[----:B--2---:R-:W-:Y:S02]  /*29a70*/  MOV R201, R199 ;  /* 0x000000c700c97202 */ /* 0x004fe40000000f00 */
[----:B------:R-:W2:Y:S01]  /*29a80*/  LDL.LU R199, [R1+0x2e8] ;  /* 0x0002e80001c77983 */ /* 0x000ea20000300800 */
[----:B---3--:R-:W-:-:S04]  /*29a90*/  LEA R72, P4, R61, R246, 0x2 ;  /* 0x000000f63d487211 */ /* 0x008fc800078810ff */
        /* <DEDUP_REMOVED lines=17> */
[----:B------:R-:W-:-:S02]  /*29bb0*/  LEA R62, P6, R213, R246, 0x2 ;  /* 0x000000f6d53e7211 */ /* 0x000fc400078c10ff */
[C---:B-1----:R-:W-:Y:S02]  /*29bc0*/  LEA R58, P1, R70.reuse, R246, 0x2 ;  /* 0x000000f6463a7211 */ /* 0x042fe400078210ff */
[-C--:B------:R-:W-:Y:S01]  /*29bd0*/  LEA.HI.X.SX32 R63, R213, R0.reuse, 0x2, P6 ;  /* 0x00000000d53f7211 */ /* 0x080fe200030f16ff */
[----:B------:R-:W-:Y:S02]  /*29be0*/  IMAD.MOV.U32 R213, RZ, RZ, R66 ;  /* 0x000000ffffd57224 */ /* 0x000fe400078e0042 */
[----:B------:R-:W-:Y:S02]  /*29bf0*/  IMAD.MOV.U32 R66, RZ, RZ, R67 ;  /* 0x000000ffff427224 */ /* 0x000fe400078e0043 */
[----:B------:R-:W-:Y:S02]  /*29c00*/  IMAD.MOV.U32 R67, RZ, RZ, R209 ;  /* 0x000000ffff437224 */ /* 0x000fe400078e00d1 */
[----:B------:R-:W-:Y:S01]  /*29c10*/  IMAD.MOV.U32 R209, RZ, RZ, R68 ;  /* 0x000000ffffd17224 */ /* 0x000fe200078e0044 */
[----:B------:R-:W-:Y:S01]  /*29c20*/  LEA.HI.X.SX32 R59, R70, R0, 0x2, P1 ;  /* 0x00000000463b7211 */ /* 0x000fe200008f16ff */
[----:B------:R-:W-:Y:S01]  /*29c30*/  IMAD.MOV.U32 R68, RZ, RZ, R69 ;  /* 0x000000ffff447224 */ /* 0x000fe200078e0045 */
[----:B---3--:R-:W-:Y:S01]  /*29c40*/  LEA R72, P4, R212, R246, 0x2 ;  /* 0x000000f6d4487211 */ /* 0x008fe200078810ff */
[----:B------:R-:W-:Y:S01]  /*29c50*/  IMAD.MOV.U32 R69, RZ, RZ, R208 ;  /* 0x000000ffff457224 */ /* 0x000fe200078e00d0 */
[----:B------:R-:W-:Y:S01]  /*29c60*/  MOV R208, R207 ;  /* 0x000000cf00d07202 */ /* 0x000fe20000000f00 */
[----:B------:R-:W-:-:S02]  /*29c70*/  IMAD.MOV.U32 R70, RZ, RZ, R66 ;  /* 0x000000ffff467224 */ /* 0x000fc400078e0042 */
[----:B------:R-:W-:Y:S02]  /*29c80*/  IMAD.MOV.U32 R207, RZ, RZ, R206 ;  /* 0x000000ffffcf7224 */ /* 0x000fe400078e00ce */
[----:B------:R-:W-:Y:S02]  /*29c90*/  IMAD.MOV.U32 R66, RZ, RZ, R67 ;  /* 0x000000ffff427224 */ /* 0x000fe400078e0043 */
[----:B------:R-:W-:Y:S02]  /*29ca0*/  IMAD.MOV.U32 R206, RZ, RZ, R205 ;  /* 0x000000ffffce7224 */ /* 0x000fe400078e00cd */
[----:B------:R-:W-:Y:S01]  /*29cb0*/  IMAD.MOV.U32 R67, RZ, RZ, R209 ;  /* 0x000000ffff437224 */ /* 0x000fe200078e00d1 */
[----:B------:R-:W-:Y:S01]  /*29cc0*/  LEA.HI.X.SX32 R73, R212, R0, 0x2, P4 ;  /* 0x00000000d4497211 */ /* 0x000fe200020f16ff */
[----:B------:R-:W-:Y:S02]  /*29cd0*/  IMAD.MOV.U32 R205, RZ, RZ, R204 ;  /* 0x000000ffffcd7224 */ /* 0x000fe400078e00cc */
[----:B------:R-:W-:Y:S01]  /*29ce0*/  IMAD.MOV.U32 R209, RZ, RZ, R68 ;  /* 0x000000ffffd17224 */ /* 0x000fe200078e0044 */
[----:B------:R1:W-:Y:S01]  /*29cf0*/  STL.64 [R1+0x428], R62 ;  /* 0x0004283e01007387 */ /* 0x0003e20000100a00 */
[----:B------:R-:W-:-:S02]  /*29d00*/  IMAD.MOV.U32 R204, RZ, RZ, R203 ;  /* 0x000000ffffcc7224 */ /* 0x000fc400078e00cb */
[----:B------:R-:W-:Y:S01]  /*29d10*/  IMAD.MOV.U32 R68, RZ, RZ, R69 ;  /* 0x000000ffff447224 */ /* 0x000fe200078e0045 */
[----:B------:R-:W-:Y:S01]  /*29d20*/  MOV R69, R208 ;  /* 0x000000d000457202 */ /* 0x000fe20000000f00 */
[----:B------:R-:W-:Y:S02]  /*29d30*/  IMAD.MOV.U32 R203, RZ, RZ, R202 ;  /* 0x000000ffffcb7224 */ /* 0x000fe400078e00ca */
[----:B------:R-:W-:Y:S02]  /*29d40*/  IMAD.MOV.U32 R212, RZ, RZ, R66 ;  /* 0x000000ffffd47224 */ /* 0x000fe400078e0042 */
[----:B------:R-:W-:Y:S02]  /*29d50*/  IMAD.MOV.U32 R202, RZ, RZ, R201 ;  /* 0x000000ffffca7224 */ /* 0x000fe400078e00c9 */
[----:B------:R-:W-:Y:S01]  /*29d60*/  IMAD.MOV.U32 R208, RZ, RZ, R207 ;  /* 0x000000ffffd07224 */ /* 0x000fe200078e00cf */
[----:B-1----:R-:W-:Y:S01]  /*29d70*/  LEA R62, P6, R64, R246, 0x2 ;  /* 0x000000f6403e7211 */ /* 0x002fe200078c10ff */
[----:B------:R-:W-:-:S02]  /*29d80*/  IMAD.MOV.U32 R66, RZ, RZ, R67 ;  /* 0x000000ffff427224 */ /* 0x000fc400078e0043 */
[----:B------:R-:W-:Y:S02]  /*29d90*/  IMAD.MOV.U32 R207, RZ, RZ, R206 ;  /* 0x000000ffffcf7224 */ /* 0x000fe400078e00ce */
[----:B------:R-:W-:Y:S02]  /*29da0*/  IMAD.MOV.U32 R67, RZ, RZ, R209 ;  /* 0x000000ffff437224 */ /* 0x000fe400078e00d1 */
[----:B------:R-:W-:Y:S02]  /*29db0*/  IMAD.MOV.U32 R206, RZ, RZ, R205 ;  /* 0x000000ffffce7224 */ /* 0x000fe400078e00cd */
[----:B------:R-:W-:Y:S01]  /*29dc0*/  IMAD.MOV.U32 R209, RZ, RZ, R68 ;  /* 0x000000ffffd17224 */ /* 0x000fe200078e0044 */
[----:B------:R-:W-:Y:S01]  /*29dd0*/  MOV R68, R69 ;  /* 0x0000004500447202 */ /* 0x000fe20000000f00 */
[----:B------:R-:W-:Y:S01]  /*29de0*/  IMAD.MOV.U32 R205, RZ, RZ, R204 ;  /* 0x000000ffffcd7224 */ /* 0x000fe200078e00cc */
[----:B------:R-:W-:Y:S01]  /*29df0*/  LEA.HI.X.SX32 R63, R64, R0, 0x2, P6 ;  /* 0x00000000403f7211 */ /* 0x000fe200030f16ff */
[----:B------:R-:W-:-:S02]  /*29e00*/  IMAD.MOV.U32 R204, RZ, RZ, R203 ;  /* 0x000000ffffcc7224 */ /* 0x000fc400078e00cb */
[----:B------:R-:W-:Y:S02]  /*29e10*/  IMAD.MOV.U32 R69, RZ, RZ, R208 ;  /* 0x000000ffff457224 */ /* 0x000fe400078e00d0 */
[----:B------:R-:W-:Y:S02]  /*29e20*/  IMAD.MOV.U32 R203, RZ, RZ, R202 ;  /* 0x000000ffffcb7224 */ /* 0x000fe400078e00ca */
[----:B------:R-:W-:Y:S02]  /*29e30*/  IMAD.MOV.U32 R208, RZ, RZ, R207 ;  /* 0x000000ffffd07224 */ /* 0x000fe400078e00cf */
[----:B------:R-:W-:Y:S02]  /*29e40*/  IMAD.MOV.U32 R64, RZ, RZ, R66 ;  /* 0x000000ffff407224 */ /* 0x000fe400078e0042 */
[----:B------:R-:W-:Y:S02]  /*29e50*/  IMAD.MOV.U32 R207, RZ, RZ, R206 ;  /* 0x000000ffffcf7224 */ /* 0x000fe400078e00ce */
[----:B------:R-:W-:-:S02]  /*29e60*/  IMAD.MOV.U32 R66, RZ, RZ, R67 ;  /* 0x000000ffff427224 */ /* 0x000fc400078e0043 */
[----:B------:R-:W-:Y:S02]  /*29e70*/  IMAD.MOV.U32 R206, RZ, RZ, R205 ;  /* 0x000000ffffce7224 */ /* 0x000fe400078e00cd */
[----:B------:R-:W-:Y:S02]  /*29e80*/  IMAD.MOV.U32 R67, RZ, RZ, R209 ;  /* 0x000000ffff437224 */ /* 0x000fe400078e00d1 */
[----:B------:R-:W-:Y:S02]  /*29e90*/  IMAD.MOV.U32 R205, RZ, RZ, R204 ;  /* 0x000000ffffcd7224 */ /* 0x000fe400078e00cc */
[----:B------:R-:W-:Y:S01]  /*29ea0*/  IMAD.MOV.U32 R209, RZ, RZ, R68 ;  /* 0x000000ffffd17224 */ /* 0x000fe200078e0044 */
[----:B------:R-:W-:Y:S01]  /*29eb0*/  MOV R68, R69 ;  /* 0x0000004500447202 */ /* 0x000fe20000000f00 */
[----:B------:R-:W-:Y:S02]  /*29ec0*/  IMAD.MOV.U32 R204, RZ, RZ, R203 ;  /* 0x000000ffffcc7224 */ /* 0x000fe400078e00cb */
[----:B------:R-:W-:-:S02]  /*29ed0*/  IMAD.MOV.U32 R69, RZ, RZ, R208 ;  /* 0x000000ffff457224 */ /* 0x000fc400078e00d0 */
[----:B------:R-:W-:Y:S02]  /*29ee0*/  IMAD.MOV.U32 R208, RZ, RZ, R207 ;  /* 0x000000ffffd07224 */ /* 0x000fe400078e00cf */
[----:B------:R-:W-:Y:S02]  /*29ef0*/  IMAD.MOV.U32 R207, RZ, RZ, R206 ;  /* 0x000000ffffcf7224 */ /* 0x000fe400078e00ce */
[----:B------:R-:W-:Y:S02]  /*29f00*/  IMAD.MOV.U32 R206, RZ, RZ, R205 ;  /* 0x000000ffffce7224 */ /* 0x000fe400078e00cd */
[----:B------:R-:W-:Y:S01]  /*29f10*/  IMAD.MOV.U32 R205, RZ, RZ, R204 ;  /* 0x000000ffffcd7224 */ /* 0x000fe200078e00cc */
[----:B--2---:R-:W-:Y:S01]  /*29f20*/  MOV R201, R199 ;  /* 0x000000c700c97202 */ /* 0x004fe20000000f00 */
[----:B------:R-:W-:Y:S02]  /*29f30*/  IMAD.MOV.U32 R199, RZ, RZ, R39 ;  /* 0x000000ffffc77224 */ /* 0x000fe400078e0027 */
[----:B------:R-:W2:Y:S01]  /*29f40*/  LDL.LU R39, [R1+0x80] ;  /* 0x0000800001277983 */ /* 0x000ea20000300800 */
[----:B------:R-:W-:-:S03]  /*29f50*/  MOV R202, R201 ;  /* 0x000000c900ca7202 */ /* 0x000fc60000000f00 */
[----:B------:R1:W-:Y:S01]  /*29f60*/  STL.64 [R1+0x420], R58 ;  /* 0x0004203a01007387 */ /* 0x0003e20000100a00 */
[----:B------:R-:W-:Y:S01]  /*29f70*/  IMAD.MOV.U32 R201, RZ, RZ, R199 ;  /* 0x000000ffffc97224 */ /* 0x000fe200078e00c7 */
[----:B------:R-:W-:Y:S01]  /*29f80*/  MOV R203, R202 ;  /* 0x000000ca00cb7202 */ /* 0x000fe20000000f00 */
[----:B------:R-:W-:Y:S02]  /*29f90*/  IMAD.MOV.U32 R199, RZ, RZ, R38 ;  /* 0x000000ffffc77224 */ /* 0x000fe400078e0026 */
[----:B------:R-:W-:Y:S01]  /*29fa0*/  IMAD.MOV.U32 R202, RZ, RZ, R201 ;  /* 0x000000ffffca7224 */ /* 0x000fe200078e00c9 */
[----:B------:R-:W3:Y:S01]  /*29fb0*/  LDL.LU R38, [R1+0x84] ;  /* 0x0000840001267983 */ /* 0x000ee20000300800 */
[----:B-1----:R-:W-:-:S04]  /*29fc0*/  LEA R58, P1, R227, R246, 0x2 ;  /* 0x000000f6e33a7211 */ /* 0x002fc800078210ff */
[----:B------:R-:W-:Y:S01]  /*29fd0*/  LEA.HI.X.SX32 R59, R227, R0, 0x2, P1 ;  /* 0x00000000e33b7211 */ /* 0x000fe200008f16ff */
[----:B------:R-:W-:Y:S02]  /*29fe0*/  IMAD.MOV.U32 R227, RZ, RZ, R66 ;  /* 0x000000ffffe37224 */ /* 0x000fe400078e0042 */
[----:B------:R-:W-:Y:S01]  /*29ff0*/  IMAD.MOV.U32 R66, RZ, RZ, R67 ;  /* 0x000000ffff427224 */ /* 0x000fe200078e0043 */
[----:B------:R1:W-:Y:S01]  /*2a000*/  STL.64 [R1+0x418], R72 ;  /* 0x0004184801007387 */ /* 0x0003e20000100a00 */
[----:B------:R-:W-:Y:S01]  /*2a010*/  IMAD.MOV.U32 R67, RZ, RZ, R209 ;  /* 0x000000ffff437224 */ /* 0x000fe200078e00d1 */
[----:B------:R-:W-:Y:S01]  /*2a020*/  MOV R209, R68 ;  /* 0x0000004400d17202 */ /* 0x000fe20000000f00 */
[----:B------:R-:W-:Y:S02]  /*2a030*/  IMAD.MOV.U32 R201, RZ, RZ, R198 ;  /* 0x000000ffffc97224 */ /* 0x000fe400078e00c6 */
[----:B------:R-:W-:Y:S01]  /*2a040*/  IMAD.MOV.U32 R68, RZ, RZ, R69 ;  /* 0x000000ffff447224 */ /* 0x000fe200078e0045 */
[----:B------:R-:W2:Y:S01]  /*2a050*/  LDL.LU R198, [R1+0xb8] ;  /* 0x0000b80001c67983 */ /* 0x000ea20000300800 */
[----:B------:R-:W-:Y:S01]  /*2a060*/  IMAD.MOV.U32 R204, RZ, RZ, R203 ;  /* 0x000000ffffcc7224 */ /* 0x000fe200078e00cb */
[----:B------:R-:W-:Y:S01]  /*2a070*/  MOV R203, R202 ;  /* 0x000000ca00cb7202 */ /* 0x000fe20000000f00 */
[----:B------:R-:W-:Y:S01]  /*2a080*/  IMAD.MOV.U32 R69, RZ, RZ, R208 ;  /* 0x000000ffff457224 */ /* 0x000fe200078e00d0 */
[----:B-1----:R-:W-:Y:S01]  /*2a090*/  LEA R72, P4, R226, R246, 0x2 ;  /* 0x000000f6e2487211 */ /* 0x002fe200078810ff */
[----:B------:R-:W-:-:S02]  /*2a0a0*/  IMAD.MOV.U32 R208, RZ, RZ, R207 ;  /* 0x000000ffffd07224 */ /* 0x000fc400078e00cf */
[----:B------:R-:W-:Y:S01]  /*2a0b0*/  IMAD.MOV.U32 R202, RZ, RZ, R201 ;  /* 0x000000ffffca7224 */ /* 0x000fe200078e00c9 */
[----:B------:R-:W-:Y:S01]  /*2a0c0*/  LEA.HI.X.SX32 R73, R226, R0, 0x2, P4 ;  /* 0x00000000e2497211 */ /* 0x000fe200020f16ff */
[----:B------:R-:W-:Y:S02]  /*2a0d0*/  IMAD.MOV.U32 R207, RZ, RZ, R206 ;  /* 0x000000ffffcf7224 */ /* 0x000fe400078e00ce */
[----:B------:R-:W-:Y:S02]  /*2a0e0*/  IMAD.MOV.U32 R201, RZ, RZ, R43 ;  /* 0x000000ffffc97224 */ /* 0x000fe400078e002b */
[----:B------:R-:W-:Y:S01]  /*2a0f0*/  IMAD.MOV.U32 R206, RZ, RZ, R205 ;  /* 0x000000ffffce7224 */ /* 0x000fe200078e00cd */
[----:B------:R4:W-:Y:S01]  /*2a100*/  STL.64 [R1+0x410], R62 ;  /* 0x0004103e01007387 */ /* 0x0009e20000100a00 */
[----:B------:R-:W-:Y:S01]  /*2a110*/  IMAD.MOV.U32 R205, RZ, RZ, R204 ;  /* 0x000000ffffcd7224 */ /* 0x000fe200078e00cc */
[----:B------:R-:W-:Y:S01]  /*2a120*/  MOV R204, R203 ;  /* 0x000000cb00cc7202 */ /* 0x000fe20000000f00 */
[----:B------:R-:W-:-:S02]  /*2a130*/  IMAD.MOV.U32 R43, RZ, RZ, R149 ;  /* 0x000000ffff2b7224 */ /* 0x000fc400078e0095 */
[----:B------:R-:W2:Y:S01]  /*2a140*/  LDL.LU R149, [R1+0x20d8] ;  /* 0x0020d80001957983 */ /* 0x000ea20000300800 */
[----:B------:R-:W-:Y:S02]  /*2a150*/  IMAD.MOV.U32 R203, RZ, RZ, R202 ;  /* 0x000000ffffcb7224 */ /* 0x000fe400078e00ca */
[----:B------:R-:W-:Y:S01]  /*2a160*/  IMAD.MOV.U32 R202, RZ, RZ, R201 ;  /* 0x000000ffffca7224 */ /* 0x000fe200078e00c9 */
[----:B------:R1:W-:Y:S01]  /*2a170*/  STL.64 [R1+0x408], R58 ;  /* 0x0004083a01007387 */ /* 0x0003e20000100a00 */
[----:B------:R-:W-:-:S03]  /*2a180*/  IMAD.MOV.U32 R201, RZ, RZ, R200 ;  /* 0x000000ffffc97224 */ /* 0x000fc600078e00c8 */
[----:B------:R1:W-:Y:S04]  /*2a190*/  STL.64 [R1+0x400], R72 ;  /* 0x0004004801007387 */ /* 0x0003e80000100a00 */
[----:B------:R-:W2:Y:S01]  /*2a1a0*/  LDL.LU R200, [R1+0x2d0] ;  /* 0x0002d00001c87983 */ /* 0x000ea20000300800 */
[----:B------:R-:W-:Y:S01]  /*2a1b0*/  IMAD R247, R247, c[0x0][0x190], RZ ;  /* 0x00006400f7f77a24 */ /* 0x000fe200078e02ff */
[----:B----4-:R-:W-:-:S04]  /*2a1c0*/  LEA R62, P6, R71, R246, 0x2 ;  /* 0x000000f6473e7211 */ /* 0x010fc800078c10ff */
[----:B-1----:R-:W-:Y:S01]  /*2a1d0*/  LEA R58, P1, R247, R246, 0x2 ;  /* 0x000000f6f73a7211 */ /* 0x002fe200078210ff */
[----:B------:R-:W-:Y:S02]  /*2a1e0*/  IMAD.MOV.U32 R73, RZ, RZ, R66 ;  /* 0x000000ffff497224 */ /* 0x000fe400078e0042 */
[----:B------:R-:W-:Y:S02]  /*2a1f0*/  IMAD.MOV.U32 R66, RZ, RZ, R67 ;  /* 0x000000ffff427224 */ /* 0x000fe400078e0043 */
[----:B------:R-:W-:Y:S01]  /*2a200*/  IMAD.MOV.U32 R67, RZ, RZ, R209 ;  /* 0x000000ffff437224 */ /* 0x000fe200078e00d1 */
[----:B------:R-:W-:Y:S01]  /*2a210*/  MOV R209, R68 ;  /* 0x0000004400d17202 */ /* 0x000fe20000000f00 */
[----:B------:R-:W-:Y:S01]  /*2a220*/  IMAD.MOV.U32 R68, RZ, RZ, R69 ;  /* 0x000000ffff447224 */ /* 0x000fe200078e0045 */
[-C--:B------:R-:W-:Y:S01]  /*2a230*/  LEA.HI.X.SX32 R63, R71, R0.reuse, 0x2, P6 ;  /* 0x00000000473f7211 */ /* 0x080fe200030f16ff */
[----:B------:R-:W-:Y:S01]  /*2a240*/  IMAD.MOV.U32 R69, RZ, RZ, R208 ;  /* 0x000000ffff457224 */ /* 0x000fe200078e00d0 */
[----:B------:R-:W-:Y:S01]  /*2a250*/  LEA.HI.X.SX32 R59, R247, R0, 0x2, P1 ;  /* 0x00000000f73b7211 */ /* 0x000fe200008f16ff */
[----:B------:R-:W-:Y:S01]  /*2a260*/  IMAD.MOV.U32 R208, RZ, RZ, R207 ;  /* 0x000000ffffd07224 */ /* 0x000fe200078e00cf */
[----:B------:R-:W-:Y:S01]  /*2a270*/  LEA R74, P4, R220, R246, 0x2 ;  /* 0x000000f6dc4a7211 */ /* 0x000fe200078810ff */
[----:B------:R-:W-:-:S02]  /*2a280*/  IMAD.MOV.U32 R207, RZ, RZ, R206 ;  /* 0x000000ffffcf7224 */ /* 0x000fc400078e00ce */
[----:B------:R-:W-:Y:S02]  /*2a290*/  IMAD.MOV.U32 R72, RZ, RZ, R66 ;  /* 0x000000ffff487224 */ /* 0x000fe400078e0042 */
[----:B------:R-:W-:Y:S02]  /*2a2a0*/  IMAD.MOV.U32 R206, RZ, RZ, R205 ;  /* 0x000000ffffce7224 */ /* 0x000fe400078e00cd */
[----:B------:R-:W-:Y:S01]  /*2a2b0*/  IMAD.MOV.U32 R66, RZ, RZ, R67 ;  /* 0x000000ffff427224 */ /* 0x000fe200078e0043 */
[----:B------:R-:W-:Y:S01]  /*2a2c0*/  MOV R67, R209 ;  /* 0x000000d100437202 */ /* 0x000fe20000000f00 */
[----:B------:R-:W-:Y:S01]  /*2a2d0*/  IMAD.MOV.U32 R205, RZ, RZ, R204 ;  /* 0x000000ffffcd7224 */ /* 0x000fe200078e00cc */
[----:B------:R-:W-:Y:S01]  /*2a2e0*/  STL.64 [R1+0x3f8], R62 ;  /* 0x0003f83e01007387 */ /* 0x000fe20000100a00 */
[----:B------:R-:W-:Y:S01]  /*2a2f0*/  MOV R204, R203 ;  /* 0x000000cb00cc7202 */ /* 0x000fe20000000f00 */
[----:B------:R-:W-:Y:S01]  /*2a300*/  IMAD.MOV.U32 R209, RZ, RZ, R68 ;  /* 0x000000ffffd17224 */ /* 0x000fe200078e0044 */
[----:B------:R-:W-:Y:S01]  /*2a310*/  LEA.HI.X.SX32 R75, R220, R0, 0x2, P4 ;  /* 0x00000000dc4b7211 */ /* 0x000fe200020f16ff */
[----:B------:R1:W-:Y:S01]  /*2a320*/  STL.64 [R1+0x3f0], R58 ;  /* 0x0003f03a01007387 */ /* 0x0003e20000100a00 */
[----:B------:R-:W-:-:S02]  /*2a330*/  IMAD.MOV.U32 R203, RZ, RZ, R202 ;  /* 0x000000ffffcb7224 */ /* 0x000fc400078e00ca */
[----:B------:R-:W-:Y:S02]  /*2a340*/  IMAD.MOV.U32 R68, RZ, RZ, R69 ;  /* 0x000000ffff447224 */ /* 0x000fe400078e0045 */
[----:B------:R-:W-:Y:S02]  /*2a350*/  IMAD.MOV.U32 R202, RZ, RZ, R201 ;  /* 0x000000ffffca7224 */ /* 0x000fe400078e00c9 */
[----:B------:R-:W-:Y:S02]  /*2a360*/  IMAD.MOV.U32 R69, RZ, RZ, R208 ;  /* 0x000000ffff457224 */ /* 0x000fe400078e00d0 */
[----:B------:R-:W-:Y:S01]  /*2a370*/  IMAD.MOV.U32 R226, RZ, RZ, R66 ;  /* 0x000000ffffe27224 */ /* 0x000fe200078e0042 */
[----:B------:R-:W-:Y:S01]  /*2a380*/  MOV R66, R67 ;  /* 0x0000004300427202 */ /* 0x000fe20000000f00 */
[----:B------:R-:W-:Y:S01]  /*2a390*/  IMAD.MOV.U32 R208, RZ, RZ, R207 ;  /* 0x000000ffffd07224 */ /* 0x000fe200078e00cf */
[----:B-1----:R-:W-:Y:S01]  /*2a3a0*/  LEA R58, P1, R65, R246, 0x2 ;  /* 0x000000f6413a7211 */ /* 0x002fe200078210ff */
[----:B------:R-:W-:-:S02]  /*2a3b0*/  IMAD.MOV.U32 R207, RZ, RZ, R206 ;  /* 0x000000ffffcf7224 */ /* 0x000fc400078e00ce */
[----:B------:R-:W-:Y:S01]  /*2a3c0*/  IMAD.MOV.U32 R67, RZ, RZ, R209 ;  /* 0x000000ffff437224 */ /* 0x000fe200078e00d1 */
[----:B------:R-:W-:Y:S01]  /*2a3d0*/  LEA.HI.X.SX32 R59, R65, R0, 0x2, P1 ;  /* 0x00000000413b7211 */ /* 0x000fe200008f16ff */
[----:B------:R-:W-:Y:S01]  /*2a3e0*/  IMAD.MOV.U32 R206, RZ, RZ, R205 ;  /* 0x000000ffffce7224 */ /* 0x000fe200078e00cd */
[----:B------:R-:W-:Y:S01]  /*2a3f0*/  MOV R205, R204 ;  /* 0x000000cc00cd7202 */ /* 0x000fe20000000f00 */
[----:B------:R-:W-:Y:S01]  /*2a400*/  IMAD.MOV.U32 R209, RZ, RZ, R68 ;  /* 0x000000ffffd17224 */ /* 0x000fe200078e0044 */
[----:B------:R-:W-:Y:S01]  /*2a410*/  MOV R65, R66 ;  /* 0x0000004200417202 */ /* 0x000fe20000000f00 */
        /* <DEDUP_REMOVED lines=14> */
[----:B------:R-:W-:Y:S01]  /*2a500*/  LEA R62, P6, R216, R246, 0x2 ;  /* 0x000000f6d83e7211 */ /* 0x000fe200078c10ff */
[----:B------:R-:W-:Y:S01]  /*2a510*/  IMAD.MOV.U32 R208, RZ, RZ, R207 ;  /* 0x000000ffffd07224 */ /* 0x000fe200078e00cf */
[----:B------:R-:W-:Y:S01]  /*2a520*/  MOV R207, R206 ;  /* 0x000000ce00cf7202 */ /* 0x000fe20000000f00 */
[----:B------:R-:W-:-:S02]  /*2a530*/  IMAD.MOV.U32 R206, RZ, RZ, R205 ;  /* 0x000000ffffce7224 */ /* 0x000fc400078e00cd */
[----:B------:R-:W-:Y:S01]  /*2a540*/  IMAD.MOV.U32 R205, RZ, RZ, R204 ;  /* 0x000000ffffcd7224 */ /* 0x000fe200078e00cc */
[----:B------:R-:W-:Y:S01]  /*2a550*/  LEA.HI.X.SX32 R63, R216, R0, 0x2, P6 ;  /* 0x00000000d83f7211 */ /* 0x000fe200030f16ff */
[----:B--2---:R-:W-:Y:S02]  /*2a560*/  IMAD.MOV.U32 R201, RZ, RZ, R200 ;  /* 0x000000ffffc97224 */ /* 0x004fe400078e00c8 */
[----:B------:R-:W-:Y:S02]  /*2a570*/  IMAD.MOV.U32 R200, RZ, RZ, R35 ;  /* 0x000000ffffc87224 */ /* 0x000fe400078e0023 */
[----:B------:R-:W2:Y:S01]  /*2a580*/  LDL.LU R35, [R1+0xe0] ;  /* 0x0000e00001237983 */ /* 0x000ea20000300800 */
[----:B------:R-:W-:-:S03]  /*2a590*/  IMAD.MOV.U32 R202, RZ, RZ, R201 ;  /* 0x000000ffffca7224 */ /* 0x000fc600078e00c9 */
[----:B------:R1:W-:Y:S01]  /*2a5a0*/  STL.64 [R1+0x3e8], R74 ;  /* 0x0003e84a01007387 */ /* 0x0003e20000100a00 */
[----:B------:R-:W-:Y:S02]  /*2a5b0*/  IMAD.MOV.U32 R201, RZ, RZ, R200 ;  /* 0x000000ffffc97224 */ /* 0x000fe400078e00c8 */
[----:B------:R-:W-:Y:S02]  /*2a5c0*/  IMAD.MOV.U32 R200, RZ, RZ, R197 ;  /* 0x000000ffffc87224 */ /* 0x000fe400078e00c5 */
[----:B------:R-:W-:Y:S01]  /*2a5d0*/  IMAD.MOV.U32 R203, RZ, RZ, R202 ;  /* 0x000000ffffcb7224 */ /* 0x000fe200078e00ca */
[----:B------:R-:W4:Y:S01]  /*2a5e0*/  LDL.LU R197, [R1+0xa4] ;  /* 0x0000a40001c57983 */ /* 0x000f220000300800 */
[----:B-1----:R-:W-:Y:S01]  /*2a5f0*/  LEA R74, P4, R210, R246, 0x2 ;  /* 0x000000f6d24a7211 */ /* 0x002fe200078810ff */
[----:B------:R-:W-:-:S03]  /*2a600*/  IMAD.MOV.U32 R202, RZ, RZ, R201 ;  /* 0x000000ffffca7224 */ /* 0x000fc600078e00c9 */
[----:B------:R-:W-:Y:S01]  /*2a610*/  LEA.HI.X.SX32 R75, R210, R0, 0x2, P4 ;  /* 0x00000000d24b7211 */ /* 0x000fe200020f16ff */
        /* <DEDUP_REMOVED lines=19> */
[----:B------:R-:W-:Y:S01]  /*2a750*/  IMAD.MOV.U32 R209, RZ, RZ, R68 ;  /* 0x000000ffffd17224 */ /* 0x000fe200078e0044 */
[----:B------:R-:W-:Y:S01]  /*2a760*/  LEA R248, P4, R213, R246, 0x2 ;  /* 0x000000f6d5f87211 */ /* 0x000fe200078810ff */
[----:B------:R-:W-:-:S02]  /*2a770*/  IMAD.MOV.U32 R205, RZ, RZ, R204 ;  /* 0x000000ffffcd7224 */ /* 0x000fc400078e00cc */
[----:B------:R-:W-:Y:S01]  /*2a780*/  IMAD.MOV.U32 R68, RZ, RZ, R69 ;  /* 0x000000ffff447224 */ /* 0x000fe200078e0045 */
[----:B------:R-:W-:Y:S01]  /*2a790*/  MOV R69, R208 ;  /* 0x000000d000457202 */ /* 0x000fe20000000f00 */
[----:B------:R-:W-:Y:S01]  /*2a7a0*/  IMAD.MOV.U32 R204, RZ, RZ, R203 ;  /* 0x000000ffffcc7224 */ /* 0x000fe200078e00cb */
[----:B------:R1:W-:Y:S01]  /*2a7b0*/  STL.64 [R1+0x3e0], R62 ;  /* 0x0003e03e01007387 */ /* 0x0003e20000100a00 */
[----:B------:R-:W-:Y:S02]  /*2a7c0*/  IMAD.MOV.U32 R216, RZ, RZ, R66 ;  /* 0x000000ffffd87224 */ /* 0x000fe400078e0042 */
[----:B------:R-:W-:Y:S01]  /*2a7d0*/  IMAD.MOV.U32 R203, RZ, RZ, R202 ;  /* 0x000000ffffcb7224 */ /* 0x000fe200078e00ca */
[----:B------:R-:W-:Y:S01]  /*2a7e0*/  LEA.HI.X.SX32 R249, R213, R0, 0x2, P4 ;  /* 0x00000000d5f97211 */ /* 0x000fe200020f16ff */
[----:B------:R-:W-:Y:S01]  /*2a7f0*/  IMAD.MOV.U32 R208, RZ, RZ, R207 ;  /* 0x000000ffffd07224 */ /* 0x000fe200078e00cf */
[----:B------:R-:W2:Y:S01]  /*2a800*/  LDL.LU R28, [R1+0xa0] ;  /* 0x0000a000011c7983 */ /* 0x000ea20000300800 */
[----:B------:R-:W-:-:S02]  /*2a810*/  IMAD.MOV.U32 R66, RZ, RZ, R67 ;  /* 0x000000ffff427224 */ /* 0x000fc400078e0043 */
[----:B------:R-:W-:Y:S01]  /*2a820*/  IMAD.MOV.U32 R202, RZ, RZ, R201 ;  /* 0x000000ffffca7224 */ /* 0x000fe200078e00c9 */
[----:B------:R-:W-:Y:S01]  /*2a830*/  MOV R201, R200 ;  /* 0x000000c800c97202 */ /* 0x000fe20000000f00 */
[----:B------:R-:W-:Y:S01]  /*2a840*/  IMAD.MOV.U32 R207, RZ, RZ, R206 ;  /* 0x000000ffffcf7224 */ /* 0x000fe200078e00ce */
[----:B-1----:R-:W-:Y:S01]  /*2a850*/  LEA R62, P6, R60, R246, 0x2 ;  /* 0x000000f63c3e7211 */ /* 0x002fe200078c10ff */
[----:B------:R-:W-:Y:S02]  /*2a860*/  IMAD.MOV.U32 R67, RZ, RZ, R209 ;  /* 0x000000ffff437224 */ /* 0x000fe400078e00d1 */
[----:B------:R-:W-:Y:S02]  /*2a870*/  IMAD.MOV.U32 R206, RZ, RZ, R205 ;  /* 0x000000ffffce7224 */ /* 0x000fe400078e00cd */
[----:B------:R-:W-:Y:S01]  /*2a880*/  IMAD.MOV.U32 R209, RZ, RZ, R68 ;  /* 0x000000ffffd17224 */ /* 0x000fe200078e0044 */
[----:B------:R-:W-:Y:S01]  /*2a890*/  MOV R68, R69 ;  /* 0x0000004500447202 */ /* 0x000fe20000000f00 */
        /* <DEDUP_REMOVED lines=9> */
[----:B------:R-:W-:Y:S01]  /*2a930*/  IMAD.MOV.U32 R208, RZ, RZ, R207 ;  /* 0x000000ffffd07224 */ /* 0x000fe200078e00cf */
[----:B------:R-:W2:Y:S01]  /*2a940*/  LDL.LU R30, [R1+0x9c] ;  /* 0x00009c00011e7983 */ /* 0x000ea20000300800 */
[----:B------:R-:W-:-:S02]  /*2a950*/  IMAD.MOV.U32 R66, RZ, RZ, R67 ;  /* 0x000000ffff427224 */ /* 0x000fc400078e0043 */
[----:B------:R-:W-:Y:S02]  /*2a960*/  IMAD.MOV.U32 R207, RZ, RZ, R206 ;  /* 0x000000ffffcf7224 */ /* 0x000fe400078e00ce */
[----:B------:R-:W-:Y:S01]  /*2a970*/  IMAD.MOV.U32 R67, RZ, RZ, R209 ;  /* 0x000000ffff437224 */ /* 0x000fe200078e00d1 */
[----:B------:R-:W-:Y:S01]  /*2a980*/  MOV R209, R68 ;  /* 0x0000004400d17202 */ /* 0x000fe20000000f00 */
[----:B------:R-:W-:Y:S01]  /*2a990*/  IMAD.MOV.U32 R201, RZ, RZ, R200 ;  /* 0x000000ffffc97224 */ /* 0x000fe200078e00c8 */
[----:B-1----:R-:W-:Y:S01]  /*2a9a0*/  LEA R58, P1, R61, R246, 0x2 ;  /* 0x000000f63d3a7211 */ /* 0x002fe200078210ff */
[----:B------:R-:W-:Y:S01]  /*2a9b0*/  IMAD.MOV.U32 R206, RZ, RZ, R205 ;  /* 0x000000ffffce7224 */ /* 0x000fe200078e00cd */
[----:B------:R-:W-:Y:S01]  /*2a9c0*/  STL.64 [R1+0x3d0], R74 ;  /* 0x0003d04a01007387 */ /* 0x000fe20000100a00 */
[----:B------:R-:W-:Y:S02]  /*2a9d0*/  IMAD.MOV.U32 R200, RZ, RZ, R31 ;  /* 0x000000ffffc87224 */ /* 0x000fe400078e001f */
[----:B------:R-:W-:Y:S01]  /*2a9e0*/  IMAD.MOV.U32 R205, RZ, RZ, R204 ;  /* 0x000000ffffcd7224 */ /* 0x000fe200078e00cc */
[----:B------:R-:W2:Y:S01]  /*2a9f0*/  LDL.LU R32, [R1+0xd0] ;  /* 0x0000d00001207983 */ /* 0x000ea20000300800 */
[----:B------:R-:W-:-:S02]  /*2aa00*/  IMAD.MOV.U32 R68, RZ, RZ, R69 ;  /* 0x000000ffff447224 */ /* 0x000fc400078e0045 */
[----:B------:R-:W-:Y:S01]  /*2aa10*/  IMAD.MOV.U32 R204, RZ, RZ, R203 ;  /* 0x000000ffffcc7224 */ /* 0x000fe200078e00cb */
[----:B------:R1:W-:Y:S01]  /*2aa20*/  STL.64 [R1+0x3c8], R62 ;  /* 0x0003c83e01007387 */ /* 0x0003e20000100a00 */
[----:B------:R-:W-:Y:S01]  /*2aa30*/  IMAD.MOV.U32 R69, RZ, RZ, R208 ;  /* 0x000000ffff457224 */ /* 0x000fe200078e00d0 */
[----:B------:R-:W-:Y:S01]  /*2aa40*/  MOV R203, R202 ;  /* 0x000000ca00cb7202 */ /* 0x000fe20000000f00 */
[----:B------:R-:W-:Y:S01]  /*2aa50*/  IMAD.MOV.U32 R208, RZ, RZ, R207 ;  /* 0x000000ffffd07224 */ /* 0x000fe200078e00cf */
[----:B------:R-:W-:Y:S01]  /*2aa60*/  LEA.HI.X.SX32 R59, R61, R0, 0x2, P1 ;  /* 0x000000003d3b7211 */ /* 0x000fe200008f16ff */
[----:B------:R-:W-:Y:S01]  /*2aa70*/  IMAD.MOV.U32 R202, RZ, RZ, R201 ;  /* 0x000000ffffca7224 */ /* 0x000fe200078e00c9 */
[----:B------:R-:W2:Y:S01]  /*2aa80*/  LDL.LU R31, [R1+0xcc] ;  /* 0x0000cc00011f7983 */ /* 0x000ea20000300800 */
[----:B------:R-:W-:Y:S02]  /*2aa90*/  IMAD.MOV.U32 R207, RZ, RZ, R206 ;  /* 0x000000ffffcf7224 */ /* 0x000fe400078e00ce */
[----:B------:R-:W-:-:S02]  /*2aaa0*/  IMAD.MOV.U32 R201, RZ, RZ, R200 ;  /* 0x000000ffffc97224 */ /* 0x000fc400078e00c8 */
[----:B------:R-:W-:Y:S01]  /*2aab0*/  IMAD.MOV.U32 R206, RZ, RZ, R205 ;  /* 0x000000ffffce7224 */ /* 0x000fe200078e00cd */
[C---:B-1----:R-:W-:Y:S01]  /*2aac0*/  LEA R62, P6, R70.reuse, R246, 0x2 ;  /* 0x000000f6463e7211 */ /* 0x042fe200078c10ff */
[----:B------:R-:W-:Y:S02]  /*2aad0*/  IMAD.MOV.U32 R200, RZ, RZ, R17 ;  /* 0x000000ffffc87224 */ /* 0x000fe400078e0011 */
[----:B------:R-:W-:Y:S01]  /*2aae0*/  IMAD.MOV.U32 R205, RZ, RZ, R204 ;  /* 0x000000ffffcd7224 */ /* 0x000fe200078e00cc */
[----:B------:R-:W-:Y:S01]  /*2aaf0*/  MOV R204, R203 ;  /* 0x000000cb00cc7202 */ /* 0x000fe20000000f00 */
[----:B------:R-:W-:Y:S01]  /*2ab00*/  IMAD.MOV.U32 R203, RZ, RZ, R202 ;  /* 0x000000ffffcb7224 */ /* 0x000fe200078e00ca */
[----:B------:R-:W-:Y:S01]  /*2ab10*/  LEA.HI.X.SX32 R63, R70, R0, 0x2, P6 ;  /* 0x00000000463f7211 */ /* 0x000fe200030f16ff */
[----:B------:R-:W-:Y:S01]  /*2ab20*/  IMAD.MOV.U32 R202, RZ, RZ, R201 ;  /* 0x000000ffffca7224 */ /* 0x000fe200078e00c9 */
[----:B------:R-:W-:Y:S01]  /*2ab30*/  STL.64 [R1+0x3c0], R58 ;  /* 0x0003c03a01007387 */ /* 0x000fe20000100a00 */
[----:B------:R-:W-:-:S02]  /*2ab40*/  IMAD.MOV.U32 R201, RZ, RZ, R200 ;  /* 0x000000ffffc97224 */ /* 0x000fc400078e00c8 */
[----:B------:R-:W-:Y:S01]  /*2ab50*/  IMAD.MOV.U32 R200, RZ, RZ, R33 ;  /* 0x000000ffffc87224 */ /* 0x000fe200078e0021 */
[----:B------:R-:W2:Y:S04]  /*2ab60*/  LDL.LU R17, [R1+0xc8] ;  /* 0x0000c80001117983 */ /* 0x000ea80000300800 */
[----:B------:R-:W2:Y:S04]  /*2ab70*/  LDL.LU R33, [R1+0xc4] ;  /* 0x0000c40001217983 */ /* 0x000ea80000300800 */
[----:B------:R1:W-:Y:S02]  /*2ab80*/  STL.64 [R1+0x3b0], R62 ;  /* 0x0003b03e01007387 */ /* 0x0003e40000100a00 */
[----:B-1----:R-:W-:Y:S01]  /*2ab90*/  IMAD.MOV.U32 R62, RZ, RZ, R66 ;  /* 0x000000ffff3e7224 */ /* 0x002fe200078e0042 */
[----:B------:R-:W-:Y:S01]  /*2aba0*/  MOV R66, R209 ;  /* 0x000000d100427202 */ /* 0x000fe20000000f00 */
[----:B------:R-:W-:-:S02]  /*2abb0*/  IMAD.MOV.U32 R63, RZ, RZ, R67 ;  /* 0x000000ffff3f7224 */ /* 0x000fc400078e0043 */
        /* <DEDUP_REMOVED lines=12> */
[----:B------:R-:W2:Y:S04]  /*2ac80*/  LDL.LU R37, [R1+0xc0] ;  /* 0x0000c00001257983 */ /* 0x000ea80000300800 */
[----:B------:R-:W2:Y:S01]  /*2ac90*/  LDL.LU R200, [R1+0x228] ;  /* 0x0002280001c87983 */ /* 0x000ea20000300800 */
[----:B------:R-:W-:-:S04]  /*2aca0*/  LEA R60, P1, R212, R246, 0x2 ;  /* 0x000000f6d43c7211 */ /* 0x000fc800078210ff */
[----:B------:R-:W-:Y:S01]  /*2acb0*/  LEA.HI.X.SX32 R61, R212, R0, 0x2, P1 ;  /* 0x00000000d43d7211 */ /* 0x000fe200008f16ff */
[----:B------:R-:W-:Y:S01]  /*2acc0*/  IMAD.MOV.U32 R212, RZ, RZ, R66 ;  /* 0x000000ffffd47224 */ /* 0x000fe200078e0042 */
[----:B------:R-:W-:Y:S01]  /*2acd0*/  MOV R66, R67 ;  /* 0x0000004300427202 */ /* 0x000fe20000000f00 */
[----:B------:R-:W-:Y:S02]  /*2ace0*/  IMAD.MOV.U32 R67, RZ, RZ, R209 ;  /* 0x000000ffff437224 */ /* 0x000fe400078e00d1 */
[----:B------:R-:W-:Y:S02]  /*2acf0*/  IMAD.MOV.U32 R209, RZ, RZ, R68 ;  /* 0x000000ffffd17224 */ /* 0x000fe400078e0044 */
[----:B------:R-:W-:Y:S02]  /*2ad00*/  IMAD.MOV.U32 R68, RZ, RZ, R69 ;  /* 0x000000ffff447224 */ /* 0x000fe400078e0045 */
[----:B------:R-:W-:Y:S02]  /*2ad10*/  IMAD.MOV.U32 R69, RZ, RZ, R208 ;  /* 0x000000ffff457224 */ /* 0x000fe400078e00d0 */
[----:B------:R-:W-:-:S02]  /*2ad20*/  IMAD.MOV.U32 R208, RZ, RZ, R207 ;  /* 0x000000ffffd07224 */ /* 0x000fc400078e00cf */
[----:B------:R-:W-:Y:S01]  /*2ad30*/  IMAD.MOV.U32 R207, RZ, RZ, R206 ;  /* 0x000000ffffcf7224 */ /* 0x000fe200078e00ce */
[----:B------:R-:W-:Y:S01]  /*2ad40*/  MOV R206, R205 ;  /* 0x000000cd00ce7202 */ /* 0x000fe20000000f00 */
[----:B------:R-:W-:Y:S02]  /*2ad50*/  IMAD.MOV.U32 R205, RZ, RZ, R204 ;  /* 0x000000ffffcd7224 */ /* 0x000fe400078e00cc */
[----:B------:R-:W-:Y:S01]  /*2ad60*/  IMAD.MOV.U32 R204, RZ, RZ, R203 ;  /* 0x000000ffffcc7224 */ /* 0x000fe200078e00cb */
[----:B------:R-:W-:Y:S01]  /*2ad70*/  STL.64 [R1+0x3b8], R248 ;  /* 0x0003b8f801007387 */ /* 0x000fe20000100a00 */
[----:B------:R-:W-:Y:S02]  /*2ad80*/  IMAD.MOV.U32 R203, RZ, RZ, R202 ;  /* 0x000000ffffcb7224 */ /* 0x000fe400078e00ca */
[----:B------:R-:W-:Y:S01]  /*2ad90*/  IMAD.MOV.U32 R202, RZ, RZ, R201 ;  /* 0x000000ffffca7224 */ /* 0x000fe200078e00c9 */
[----:B------:R-:W-:Y:S04]  /*2ada0*/  STL.64 [R1+0x1f98], R248 ;  /* 0x001f98f801007387 */ /* 0x000fe80000100a00 */
[----:B------:R1:W-:Y:S01]  /*2adb0*/  STL.64 [R1+0x3a8], R60 ;  /* 0x0003a83c01007387 */ /* 0x0003e20000100a00 */
[----:B--2---:R-:W-:-:S02]  /*2adc0*/  IMAD.MOV.U32 R201, RZ, RZ, R200 ;  /* 0x000000ffffc97224 */ /* 0x004fc400078e00c8 */
[----:B------:R-:W-:Y:S02]  /*2add0*/  IMAD.MOV.U32 R200, RZ, RZ, R199 ;  /* 0x000000ffffc87224 */ /* 0x000fe400078e00c7 */
[----:B------:R-:W2:Y:S01]  /*2ade0*/  LDL.LU R199, [R1+0x220] ;  /* 0x0002200001c77983 */ /* 0x000ea20000300800 */
[----:B------:R-:W-:-:S04]  /*2adf0*/  LEA R58, P4, R64, R246, 0x2 ;  /* 0x000000f6403a7211 */ /* 0x000fc800078810ff */
[----:B------:R-:W-:Y:S02]  /*2ae00*/  LEA.HI.X.SX32 R59, R64, R0, 0x2, P4 ;  /* 0x00000000403b7211 */ /* 0x000fe400020f16ff */
        /* <DEDUP_REMOVED lines=9> */
[----:B------:R-:W-:Y:S02]  /*2aea0*/  IMAD.MOV.U32 R205, RZ, RZ, R204 ;  /* 0x000000ffffcd7224 */ /* 0x000fe400078e00cc */
[----:B------:R-:W-:Y:S02]  /*2aeb0*/  IMAD.MOV.U32 R204, RZ, RZ, R203 ;  /* 0x000000ffffcc7224 */ /* 0x000fe400078e00cb */
[----:B------:R-:W-:Y:S02]  /*2aec0*/  IMAD.MOV.U32 R203, RZ, RZ, R202 ;  /* 0x000000ffffcb7224 */ /* 0x000fe400078e00ca */
[----:B------:R-:W-:Y:S01]  /*2aed0*/  IMAD.MOV.U32 R202, RZ, RZ, R201 ;  /* 0x000000ffffca7224 */ /* 0x000fe200078e00c9 */
[----:B------:R1:W-:Y:S01]  /*2aee0*/  STL.64 [R1+0x3a0], R58 ;  /* 0x0003a03a01007387 */ /* 0x0003e20000100a00 */
[----:B------:R-:W-:Y:S01]  /*2aef0*/  IMAD.MOV.U32 R201, RZ, RZ, R200 ;  /* 0x000000ffffc97224 */ /* 0x000fe200078e00c8 */
[----:B--2---:R-:W-:-:S02]  /*2af00*/  MOV R200, R199 ;  /* 0x000000c700c87202 */ /* 0x004fc40000000f00 */
[----:B------:R-:W2:Y:S01]  /*2af10*/  LDL.LU R199, [R1+0x21c] ;  /* 0x00021c0001c77983 */ /* 0x000ea20000300800 */
[----:B------:R-:W-:-:S04]  /*2af20*/  LEA R70, P6, R227, R246, 0x2 ;  /* 0x000000f6e3467211 */ /* 0x000fc800078c10ff */
        /* <DEDUP_REMOVED lines=12> */
[----:B------:R-:W-:Y:S02]  /*2aff0*/  IMAD.MOV.U32 R203, RZ, RZ, R202 ;  /* 0x000000ffffcb7224 */ /* 0x000fe400078e00ca */
[----:B------:R-:W-:Y:S01]  /*2b000*/  IMAD.MOV.U32 R202, RZ, RZ, R201 ;  /* 0x000000ffffca7224 */ /* 0x000fe200078e00c9 */
[----:B------:R-:W-:Y:S01]  /*2b010*/  MOV R201, R200 ;  /* 0x000000c800c97202 */ /* 0x000fe20000000f00 */
[----:B------:R1:W-:Y:S01]  /*2b020*/  STL.64 [R1+0x398], R70 ;  /* 0x0003984601007387 */ /* 0x0003e20000100a00 */
[----:B--2---:R-:W-:-:S03]  /*2b030*/  IMAD.MOV.U32 R200, RZ, RZ, R199 ;  /* 0x000000ffffc87224 */ /* 0x004fc600078e00c7 */
[----:B------:R-:W2:Y:S01]  /*2b040*/  LDL.LU R199, [R1+0x218] ;  /* 0x0002180001c77983 */ /* 0x000ea20000300800 */
[----:B-1----:R-:W-:-:S04]  /*2b050*/  LEA R60, P1, R73, R246, 0x2 ;  /* 0x000000f6493c7211 */ /* 0x002fc800078210ff */
[----:B------:R-:W-:Y:S01]  /*2b060*/  LEA.HI.X.SX32 R61, R73, R0, 0x2, P1 ;  /* 0x00000000493d7211 */ /* 0x000fe200008f16ff */
        /* <DEDUP_REMOVED lines=13> */
[----:B------:R-:W-:Y:S01]  /*2b140*/  IMAD.MOV.U32 R201, RZ, RZ, R200 ;  /* 0x000000ffffc97224 */ /* 0x000fe200078e00c8 */
[----:B------:R1:W-:Y:S01]  /*2b150*/  STL.64 [R1+0x390], R60 ;  /* 0x0003903c01007387 */ /* 0x0003e20000100a00 */
[----:B--2---:R-:W-:-:S03]  /*2b160*/  IMAD.MOV.U32 R200, RZ, RZ, R199 ;  /* 0x000000ffffc87224 */ /* 0x004fc600078e00c7 */
[----:B------:R-:W2:Y:S01]  /*2b170*/  LDL.LU R199, [R1+0x214] ;  /* 0x0002140001c77983 */ /* 0x000ea20000300800 */
[----:B------:R-:W-:-:S04]  /*2b180*/  LEA R58, P4, R72, R246, 0x2 ;  /* 0x000000f6483a7211 */ /* 0x000fc800078810ff */
[----:B------:R-:W-:Y:S01]  /*2b190*/  LEA.HI.X.SX32 R59, R72, R0, 0x2, P4 ;  /* 0x00000000483b7211 */ /* 0x000fe200020f16ff */
        /* <DEDUP_REMOVED lines=11> */
[----:B------:R-:W-:Y:S01]  /*2b250*/  MOV R203, R202 ;  /* 0x000000ca00cb7202 */ /* 0x000fe20000000f00 */
[----:B------:R-:W-:Y:S01]  /*2b260*/  IMAD.MOV.U32 R202, RZ, RZ, R201 ;  /* 0x000000ffffca7224 */ /* 0x000fe200078e00c9 */
[----:B------:R1:W-:Y:S01]  /*2b270*/  STL.64 [R1+0x388], R58 ;  /* 0x0003883a01007387 */ /* 0x0003e20000100a00 */
[----:B------:R-:W-:-:S02]  /*2b280*/  IMAD.MOV.U32 R201, RZ, RZ, R200 ;  /* 0x000000ffffc97224 */ /* 0x000fc400078e00c8 */
[----:B--2---:R-:W-:Y:S02]  /*2b290*/  IMAD.MOV.U32 R200, RZ, RZ, R199 ;  /* 0x000000ffffc87224 */ /* 0x004fe400078e00c7 */
[----:B------:R-:W2:Y:S01]  /*2b2a0*/  LDL.LU R199, [R1+0x210] ;  /* 0x0002100001c77983 */ /* 0x000ea20000300800 */
[----:B------:R-:W-:-:S04]  /*2b2b0*/  LEA R70, P6, R226, R246, 0x2 ;  /* 0x000000f6e2467211 */ /* 0x000fc800078c10ff */
[----:B------:R-:W-:Y:S01]  /*2b2c0*/  LEA.HI.X.SX32 R71, R226, R0, 0x2, P6 ;  /* 0x00000000e2477211 */ /* 0x000fe200030f16ff */
        /* <DEDUP_REMOVED lines=12> */
[----:B------:R-:W-:Y:S01]  /*2b390*/  IMAD.MOV.U32 R202, RZ, RZ, R201 ;  /* 0x000000ffffca7224 */ /* 0x000fe200078e00c9 */
[----:B------:R1:W-:Y:S01]  /*2b3a0*/  STL.64 [R1+0x380], R70 ;  /* 0x0003804601007387 */ /* 0x0003e20000100a00 */
[----:B------:R-:W-:-:S02]  /*2b3b0*/  IMAD.MOV.U32 R201, RZ, RZ, R200 ;  /* 0x000000ffffc97224 */ /* 0x000fc400078e00c8 */
[----:B--2---:R-:W-:Y:S02]  /*2b3c0*/  IMAD.MOV.U32 R200, RZ, RZ, R199 ;  /* 0x000000ffffc87224 */ /* 0x004fe400078e00c7 */
[----:B------:R-:W2:Y:S01]  /*2b3d0*/  LDL.LU R199, [R1+0x20c] ;  /* 0x00020c0001c77983 */ /* 0x000ea20000300800 */
[----:B-1----:R-:W-:-:S04]  /*2b3e0*/  LEA R60, P1, R65, R246, 0x2 ;  /* 0x000000f6413c7211 */ /* 0x002fc800078210ff */
[----:B------:R-:W-:Y:S01]  /*2b3f0*/  LEA.HI.X.SX32 R61, R65, R0, 0x2, P1 ;  /* 0x00000000413d7211 */ /* 0x000fe200008f16ff */
[----:B------:R-:W-:Y:S02]  /*2b400*/  IMAD.MOV.U32 R65, RZ, RZ, R66 ;  /* 0x000000ffff417224 */ /* 0x000fe400078e0042 */
[----:B------:R-:W-:Y:S01]  /*2b410*/  IMAD.MOV.U32 R66, RZ, RZ, R67 ;  /* 0x000000ffff427224 */ /* 0x000fe200078e0043 */
[----:B------:R-:W-:Y:S01]  /*2b420*/  MOV R67, R209 ;  /* 0x000000d100437202 */ /* 0x000fe20000000f00 */
[----:B------:R-:W-:Y:S02]  /*2b430*/  IMAD.MOV.U32 R209, RZ, RZ, R68 ;  /* 0x000000ffffd17224 */ /* 0x000fe400078e0044 */
[----:B------:R-:W-:Y:S02]  /*2b440*/  IMAD.MOV.U32 R68, RZ, RZ, R69 ;  /* 0x000000ffff447224 */ /* 0x000fe400078e0045 */
[----:B------:R-:W-:Y:S02]  /*2b450*/  IMAD.MOV.U32 R69, RZ, RZ, R208 ;  /* 0x000000ffff457224 */ /* 0x000fe400078e00d0 */
[----:B------:R-:W-:-:S02]  /*2b460*/  IMAD.MOV.U32 R208, RZ, RZ, R207 ;  /* 0x000000ffffd07224 */ /* 0x000fc400078e00cf */
[----:B------:R-:W-:Y:S02]  /*2b470*/  IMAD.MOV.U32 R207, RZ, RZ, R206 ;  /* 0x000000ffffcf7224 */ /* 0x000fe400078e00ce */
[----:B------:R-:W-:Y:S01]  /*2b480*/  IMAD.MOV.U32 R206, RZ, RZ, R205 ;  /* 0x000000ffffce7224 */ /* 0x000fe200078e00cd */
[----:B------:R-:W-:Y:S01]  /*2b490*/  MOV R205, R204 ;  /* 0x000000cc00cd7202 */ /* 0x000fe20000000f00 */
[----:B------:R-:W-:Y:S02]  /*2b4a0*/  IMAD.MOV.U32 R204, RZ, RZ, R203 ;  /* 0x000000ffffcc7224 */ /* 0x000fe400078e00cb */
[----:B------:R-:W-:Y:S02]  /*2b4b0*/  IMAD.MOV.U32 R203, RZ, RZ, R202 ;  /* 0x000000ffffcb7224 */ /* 0x000fe400078e00ca */
[----:B------:R-:W-:Y:S01]  /*2b4c0*/  IMAD.MOV.U32 R202, RZ, RZ, R201 ;  /* 0x000000ffffca7224 */ /* 0x000fe200078e00c9 */
[----:B------:R1:W-:Y:S01]  /*2b4d0*/  STL.64 [R1+0x378], R60 ;  /* 0x0003783c01007387 */ /* 0x0003e20000100a00 */
[----:B------:R-:W-:-:S02]  /*2b4e0*/  IMAD.MOV.U32 R201, RZ, RZ, R200 ;  /* 0x000000ffffc97224 */ /* 0x000fc400078e00c8 */
[----:B--2---:R-:W-:Y:S02]  /*2b4f0*/  IMAD.MOV.U32 R200, RZ, RZ, R199 ;  /* 0x000000ffffc87224 */ /* 0x004fe400078e00c7 */
        /* <DEDUP_REMOVED lines=153> */
[----:B-1----:R-:W-:-:S04]  /*2be90*/  LEA R60, P1, R227, R246, 0x2 ;  /* 0x000000f6e33c7211 */ /* 0x002fc800078210ff */
        /* <DEDUP_REMOVED lines=94> */
[-C--:B------:R-:W-:Y:S02]  /*2c480*/  LEA R70, P6, R210, R246.reuse, 0x2 ;  /* 0x000000f6d2467211 */ /* 0x080fe400078c10ff */
[----:B-1----:R-:W-:Y:S02]  /*2c490*/  LEA R60, P1, R220, R246, 0x2 ;  /* 0x000000f6dc3c7211 */ /* 0x002fe400078210ff */
[-C--:B------:R-:W-:Y:S01]  /*2c4a0*/  LEA.HI.X.SX32 R71, R210, R0.reuse, 0x2, P6 ;  /* 0x00000000d2477211 */ /* 0x080fe200030f16ff */
        /* <DEDUP_REMOVED lines=26> */
[----:B------:R1:W-:Y:S01]  /*2c650*/  STL.64 [R1+0x308], R70 ;  /* 0x0003084601007387 */ /* 0x0003e20000100a00 */
[----:B------:R-:W-:-:S02]  /*2c660*/  IMAD.MOV.U32 R203, RZ, RZ, R202 ;  /* 0x000000ffffcb7224 */ /* 0x000fc400078e00ca */
[----:B------:R-:W-:Y:S02]  /*2c670*/  IMAD.MOV.U32 R202, RZ, RZ, R201 ;  /* 0x000000ffffca7224 */ /* 0x000fe400078e00c9 */
[----:B--2---:R-:W-:Y:S02]  /*2c680*/  IMAD.MOV.U32 R200, RZ, RZ, R199 ;  /* 0x000000ffffc87224 */ /* 0x004fe400078e00c7 */
[----:B------:R-:W-:Y:S01]  /*2c690*/  IMAD.MOV.U32 R199, RZ, RZ, R35 ;  /* 0x000000ffffc77224 */ /* 0x000fe200078e0023 */
[----:B------:R-:W-:Y:S02]  /*2c6a0*/  MOV R35, R148 ;  /* 0x0000009400237202 */ /* 0x000fe40000000f00 */
[----:B------:R-:W2:Y:S01]  /*2c6b0*/  LDL.LU R148, [R1+0x20d4] ;  /* 0x0020d40001947983 */ /* 0x000ea20000300800 */
[----:B------:R-:W-:Y:S01]  /*2c6c0*/  MOV R201, R200 ;  /* 0x000000c800c97202 */ /* 0x000fe20000000f00 */
[----:B------:R-:W-:Y:S02]  /*2c6d0*/  IMAD.MOV.U32 R200, RZ, RZ, R199 ;  /* 0x000000ffffc87224 */ /* 0x000fe400078e00c7 */
[----:B------:R1:W-:Y:S04]  /*2c6e0*/  STL.64 [R1+0x300], R60 ;  /* 0x0003003c01007387 */ /* 0x0003e80000100a00 */
        /* <DEDUP_REMOVED lines=39> */
[CC--:B------:R-:W-:Y:S02]  /*2c960*/  LEA R60, P1, R62.reuse, R246.reuse, 0x2 ;  /* 0x000000f63e3c7211 */ /* 0x0c0fe400078210ff */
[----:B------:R-:W-:Y:S02]  /*2c970*/  LEA R58, P4, R63, R246, 0x2 ;  /* 0x000000f63f3a7211 */ /* 0x000fe400078810ff */
[----:B------:R-:W-:Y:S01]  /*2c980*/  LEA.HI.X.SX32 R61, R62, R0, 0x2, P1 ;  /* 0x000000003e3d7211 */ /* 0x000fe200008f16ff */
[----:B------:R-:W-:Y:S02]  /*2c990*/  IMAD.MOV.U32 R62, RZ, RZ, R66 ;  /* 0x000000ffff3e7224 */ /* 0x000fe400078e0042 */
[----:B------:R-:W-:-:S02]  /*2c9a0*/  IMAD.MOV.U32 R66, RZ, RZ, R67 ;  /* 0x000000ffff427224 */ /* 0x000fc400078e0043 */
[----:B------:R-:W-:Y:S01]  /*2c9b0*/  IMAD.MOV.U32 R67, RZ, RZ, R209 ;  /* 0x000000ffff437224 */ /* 0x000fe200078e00d1 */
[----:B------:R-:W-:Y:S01]  /*2c9c0*/  MOV R209, R68 ;  /* 0x0000004400d17202 */ /* 0x000fe20000000f00 */
[----:B------:R-:W-:Y:S01]  /*2c9d0*/  IMAD.MOV.U32 R68, RZ, RZ, R69 ;  /* 0x000000ffff447224 */ /* 0x000fe200078e0045 */
[----:B------:R-:W-:Y:S01]  /*2c9e0*/  LEA.HI.X.SX32 R59, R63, R0, 0x2, P4 ;  /* 0x000000003f3b7211 */ /* 0x000fe200020f16ff */
[----:B------:R-:W-:Y:S01]  /*2c9f0*/  IMAD.MOV.U32 R69, RZ, RZ, R208 ;  /* 0x000000ffff457224 */ /* 0x000fe200078e00d0 */
[----:B-1----:R-:W-:Y:S01]  /*2ca00*/  LEA R70, P6, R212, R246, 0x2 ;  /* 0x000000f6d4467211 */ /* 0x002fe200078c10ff */
        /* <DEDUP_REMOVED lines=11> */
[----:B------:R-:W-:Y:S01]  /*2cac0*/  IMAD.MOV.U32 R69, RZ, RZ, R208 ;  /* 0x000000ffff457224 */ /* 0x000fe200078e00d0 */
        /* <DEDUP_REMOVED lines=10> */
[----:B------:R-:W-:Y:S02]  /*2cb70*/  IMAD.MOV.U32 R67, RZ, RZ, R209 ;  /* 0x000000ffff437224 */ /* 0x000fe400078e00d1 */
[----:B------:R-:W-:Y:S01]  /*2cb80*/  IMAD.MOV.U32 R209, RZ, RZ, R68 ;  /* 0x000000ffffd17224 */ /* 0x000fe200078e0044 */
[----:B------:R-:W-:Y:S01]  /*2cb90*/  LEA.HI.X.SX32 R61, R64, R0, 0x2, P1 ;  /* 0x00000000403d7211 */ /* 0x000fe200008f16ff */
        /* <DEDUP_REMOVED lines=20> */
[----:B------:R-:W-:Y:S02]  /*2cce0*/  IMAD.MOV.U32 R206, RZ, RZ, R205 ;  /* 0x000000ffffce7224 */ /* 0x000fe400078e00cd */
[----:B------:R-:W-:Y:S02]  /*2ccf0*/  IMAD.MOV.U32 R205, RZ, RZ, R204 ;  /* 0x000000ffffcd7224 */ /* 0x000fe400078e00cc */
[----:B------:R-:W-:Y:S02]  /*2cd00*/  IMAD.MOV.U32 R204, RZ, RZ, R203 ;  /* 0x000000ffffcc7224 */ /* 0x000fe400078e00cb */
[----:B--2---:R-:W-:Y:S02]  /*2cd10*/  IMAD.MOV.U32 R200, RZ, RZ, R199 ;  /* 0x000000ffffc87224 */ /* 0x004fe400078e00c7 */
[----:B------:R-:W-:-:S02]  /*2cd20*/  IMAD.MOV.U32 R199, RZ, RZ, R32 ;  /* 0x000000ffffc77224 */ /* 0x000fc400078e0020 */
[----:B------:R-:W2:Y:S01]  /*2cd30*/  LDL.LU R32, [R1+0x94] ;  /* 0x0000940001207983 */ /* 0x000ea20000300800 */
[----:B------:R-:W-:-:S03]  /*2cd40*/  IMAD.MOV.U32 R201, RZ, RZ, R200 ;  /* 0x000000ffffc97224 */ /* 0x000fc600078e00c8 */
[----:B------:R1:W-:Y:S01]  /*2cd50*/  STL.64 [R1+0x2e0], R58 ;  /* 0x0002e03a01007387 */ /* 0x0003e20000100a00 */
[----:B------:R-:W-:Y:S01]  /*2cd60*/  IMAD.MOV.U32 R200, RZ, RZ, R199 ;  /* 0x000000ffffc87224 */ /* 0x000fe200078e00c7 */
[----:B------:R-:W-:Y:S01]  /*2cd70*/  MOV R199, R31 ;  /* 0x0000001f00c77202 */ /* 0x000fe20000000f00 */
[----:B------:R-:W-:Y:S01]  /*2cd80*/  IMAD.MOV.U32 R202, RZ, RZ, R201 ;  /* 0x000000ffffca7224 */ /* 0x000fe200078e00c9 */
[----:B------:R-:W2:Y:S01]  /*2cd90*/  LDL.LU R31, [R1+0x3c] ;  /* 0x00003c00011f7983 */ /* 0x000ea20000300800 */
[----:B-1----:R-:W-:-:S03]  /*2cda0*/  LEA R58, P4, R227, R246, 0x2 ;  /* 0x000000f6e33a7211 */ /* 0x002fc600078810ff */
[----:B------:R1:W-:Y:S01]  /*2cdb0*/  STL.64 [R1+0x2d8], R70 ;  /* 0x0002d84601007387 */ /* 0x0003e20000100a00 */
[----:B------:R-:W-:Y:S01]  /*2cdc0*/  LEA.HI.X.SX32 R59, R227, R0, 0x2, P4 ;  /* 0x00000000e33b7211 */ /* 0x000fe200020f16ff */
[----:B------:R-:W-:Y:S01]  /*2cdd0*/  IMAD.MOV.U32 R227, RZ, RZ, R66 ;  /* 0x000000ffffe37224 */ /* 0x000fe200078e0042 */
[----:B------:R-:W-:Y:S01]  /*2cde0*/  MOV R201, R200 ;  /* 0x000000c800c97202 */ /* 0x000fe20000000f00 */
[----:B------:R-:W-:Y:S01]  /*2cdf0*/  IMAD.MOV.U32 R66, RZ, RZ, R67 ;  /* 0x000000ffff427224 */ /* 0x000fe200078e0043 */
[----:B------:R-:W-:Y:S01]  /*2ce00*/  MOV R67, R209 ;  /* 0x000000d100437202 */ /* 0x000fe20000000f00 */
[----:B------:R-:W-:Y:S01]  /*2ce10*/  IMAD.MOV.U32 R209, RZ, RZ, R68 ;  /* 0x000000ffffd17224 */ /* 0x000fe200078e0044 */
[C---:B-1----:R-:W-:Y:S01]  /*2ce20*/  LEA R70, P6, R73.reuse, R246, 0x2 ;  /* 0x000000f649467211 */ /* 0x042fe200078c10ff */
[----:B------:R-:W-:Y:S01]  /*2ce30*/  IMAD.MOV.U32 R200, RZ, RZ, R199 ;  /* 0x000000ffffc87224 */ /* 0x000fe200078e00c7 */
[----:B------:R-:W-:Y:S01]  /*2ce40*/  MOV R203, R202 ;  /* 0x000000ca00cb7202 */ /* 0x000fe20000000f00 */
[----:B------:R-:W-:Y:S01]  /*2ce50*/  IMAD.MOV.U32 R68, RZ, RZ, R69 ;  /* 0x000000ffff447224 */ /* 0x000fe200078e0045 */
[----:B------:R-:W-:Y:S01]  /*2ce60*/  LEA.HI.X.SX32 R71, R73, R0, 0x2, P6 ;  /* 0x0000000049477211 */ /* 0x000fe200030f16ff */
[----:B------:R-:W-:Y:S01]  /*2ce70*/  IMAD.MOV.U32 R199, RZ, RZ, R17 ;  /* 0x000000ffffc77224 */ /* 0x000fe200078e0011 */
[----:B------:R-:W-:Y:S01]  /*2ce80*/  MOV R73, R66 ;  /* 0x0000004200497202 */ /* 0x000fe20000000f00 */
[----:B------:R-:W-:Y:S01]  /*2ce90*/  IMAD.MOV.U32 R69, RZ, RZ, R208 ;  /* 0x000000ffff457224 */ /* 0x000fe200078e00d0 */
[----:B------:R-:W2:Y:S01]  /*2cea0*/  LDL.LU R17, [R1+0x8c] ;  /* 0x00008c0001117983 */ /* 0x000ea20000300800 */
        /* <DEDUP_REMOVED lines=23> */
[----:B------:R-:W-:Y:S01]  /*2d020*/  IMAD.MOV.U32 R205, RZ, RZ, R204 ;  /* 0x000000ffffcd7224 */ /* 0x000fe200078e00cc */
[----:B------:R-:W2:Y:S01]  /*2d030*/  LDL.LU R33, [R1+0x4c] ;  /* 0x00004c0001217983 */ /* 0x000ea20000300800 */
[----:B------:R-:W-:Y:S02]  /*2d040*/  IMAD.MOV.U32 R204, RZ, RZ, R203 ;  /* 0x000000ffffcc7224 */ /* 0x000fe400078e00cb */
[----:B------:R-:W-:Y:S01]  /*2d050*/  IMAD.MOV.U32 R203, RZ, RZ, R202 ;  /* 0x000000ffffcb7224 */ /* 0x000fe200078e00ca */
[----:B------:R1:W-:Y:S01]  /*2d060*/  STL.64 [R1+0x2c8], R58 ;  /* 0x0002c83a01007387 */ /* 0x0003e20000100a00 */
[----:B------:R-:W-:Y:S02]  /*2d070*/  IMAD.MOV.U32 R202, RZ, RZ, R201 ;  /* 0x000000ffffca7224 */ /* 0x000fe400078e00c9 */
[----:B------:R-:W-:Y:S01]  /*2d080*/  IMAD.MOV.U32 R201, RZ, RZ, R200 ;  /* 0x000000ffffc97224 */ /* 0x000fe200078e00c8 */
[----:B------:R-:W2:Y:S01]  /*2d090*/  LDL.LU R37, [R1+0x48] ;  /* 0x0000480001257983 */ /* 0x000ea20000300800 */
[----:B------:R-:W-:-:S03]  /*2d0a0*/  MOV R200, R199 ;  /* 0x000000c700c87202 */ /* 0x000fc60000000f00 */
[----:B------:R2:W-:Y:S04]  /*2d0b0*/  STL.64 [R1+0x2c0], R70 ;  /* 0x0002c04601007387 */ /* 0x0005e80000100a00 */
[----:B------:R-:W2:Y:S01]  /*2d0c0*/  LDL.LU R199, [R1+0xbc] ;  /* 0x0000bc0001c77983 */ /* 0x000ea20000300800 */
[----:B------:R-:W-:Y:S01]  /*2d0d0*/  IMAD.MOV.U32 R74, RZ, RZ, R66 ;  /* 0x000000ffff4a7224 */ /* 0x000fe200078e0042 */
[C---:B-1----:R-:W-:Y:S01]  /*2d0e0*/  LEA R60, P1, R72.reuse, R246, 0x2 ;  /* 0x000000f6483c7211 */ /* 0x042fe200078210ff */
[----:B------:R-:W-:Y:S02]  /*2d0f0*/  IMAD.MOV.U32 R66, RZ, RZ, R67 ;  /* 0x000000ffff427224 */ /* 0x000fe400078e0043 */
[----:B------:R-:W-:Y:S02]  /*2d100*/  IMAD.MOV.U32 R67, RZ, RZ, R209 ;  /* 0x000000ffff437224 */ /* 0x000fe400078e00d1 */
[----:B------:R-:W-:Y:S01]  /*2d110*/  IMAD.MOV.U32 R209, RZ, RZ, R68 ;  /* 0x000000ffffd17224 */ /* 0x000fe200078e0044 */
[----:B------:R-:W-:Y:S01]  /*2d120*/  LEA.HI.X.SX32 R61, R72, R0, 0x2, P1 ;  /* 0x00000000483d7211 */ /* 0x000fe200008f16ff */
[----:B------:R-:W-:-:S02]  /*2d130*/  IMAD.MOV.U32 R68, RZ, RZ, R69 ;  /* 0x000000ffff447224 */ /* 0x000fc400078e0045 */
[----:B------:R-:W-:Y:S01]  /*2d140*/  IMAD.MOV.U32 R69, RZ, RZ, R208 ;  /* 0x000000ffff457224 */ /* 0x000fe200078e00d0 */
[----:B------:R-:W-:Y:S01]  /*2d150*/  MOV R208, R207 ;  /* 0x000000cf00d07202 */ /* 0x000fe20000000f00 */
        /* <DEDUP_REMOVED lines=8> */
[----:B------:R-:W-:Y:S01]  /*2d1e0*/  IMAD.MOV.U32 R204, RZ, RZ, R203 ;  /* 0x000000ffffcc7224 */ /* 0x000fe200078e00cb */
[----:B------:R-:W-:Y:S01]  /*2d1f0*/  LEA R58, P4, R226, R246, 0x2 ;  /* 0x000000f6e23a7211 */ /* 0x000fe200078810ff */
[----:B------:R-:W-:Y:S02]  /*2d200*/  IMAD.MOV.U32 R203, RZ, RZ, R202 ;  /* 0x000000ffffcb7224 */ /* 0x000fe400078e00ca */
[----:B------:R-:W-:Y:S02]  /*2d210*/  IMAD.MOV.U32 R69, RZ, RZ, R208 ;  /* 0x000000ffff457224 */ /* 0x000fe400078e00d0 */
[----:B------:R-:W-:Y:S01]  /*2d220*/  IMAD.MOV.U32 R202, RZ, RZ, R201 ;  /* 0x000000ffffca7224 */ /* 0x000fe200078e00c9 */
[----:B------:R-:W-:Y:S01]  /*2d230*/  MOV R201, R200 ;  /* 0x000000c800c97202 */ /* 0x000fe20000000f00 */
[----:B------:R-:W-:-:S02]  /*2d240*/  IMAD.MOV.U32 R208, RZ, RZ, R207 ;  /* 0x000000ffffd07224 */ /* 0x000fc400078e00cf */
[----:B------:R-:W-:Y:S02]  /*2d250*/  IMAD.MOV.U32 R207, RZ, RZ, R206 ;  /* 0x000000ffffcf7224 */ /* 0x000fe400078e00ce */
[----:B------:R-:W-:Y:S01]  /*2d260*/  IMAD.MOV.U32 R206, RZ, RZ, R205 ;  /* 0x000000ffffce7224 */ /* 0x000fe200078e00cd */
[----:B------:R-:W-:Y:S01]  /*2d270*/  LEA.HI.X.SX32 R59, R226, R0, 0x2, P4 ;  /* 0x00000000e23b7211 */ /* 0x000fe200020f16ff */
[----:B------:R-:W-:Y:S02]  /*2d280*/  IMAD.MOV.U32 R205, RZ, RZ, R204 ;  /* 0x000000ffffcd7224 */ /* 0x000fe400078e00cc */
[----:B------:R-:W-:Y:S01]  /*2d290*/  IMAD.MOV.U32 R204, RZ, RZ, R203 ;  /* 0x000000ffffcc7224 */ /* 0x000fe200078e00cb */
[----:B------:R-:W-:Y:S01]  /*2d2a0*/  MOV R203, R202 ;  /* 0x000000ca00cb7202 */ /* 0x000fe20000000f00 */
[----:B------:R-:W-:Y:S01]  /*2d2b0*/  IMAD.MOV.U32 R202, RZ, RZ, R201 ;  /* 0x000000ffffca7224 */ /* 0x000fe200078e00c9 */
[----:B------:R1:W-:Y:S01]  /*2d2c0*/  STL.64 [R1+0x2b8], R60 ;  /* 0x0002b83c01007387 */ /* 0x0003e20000100a00 */
[----:B--2---:R-:W-:-:S02]  /*2d2d0*/  IMAD.MOV.U32 R200, RZ, RZ, R199 ;  /* 0x000000ffffc87224 */ /* 0x004fc400078e00c7 */
[----:B------:R-:W-:Y:S02]  /*2d2e0*/  IMAD.MOV.U32 R199, RZ, RZ, R39 ;  /* 0x000000ffffc77224 */ /* 0x000fe400078e0027 */
[----:B------:R-:W-:Y:S01]  /*2d2f0*/  IMAD.MOV.U32 R201, RZ, RZ, R200 ;  /* 0x000000ffffc97224 */ /* 0x000fe200078e00c8 */
[----:B------:R-:W2:Y:S01]  /*2d300*/  LDL.LU R39, [R1+0x7c] ;  /* 0x00007c0001277983 */ /* 0x000ea20000300800 */
[----:B------:R-:W-:Y:S02]  /*2d310*/  IMAD.MOV.U32 R200, RZ, RZ, R199 ;  /* 0x000000ffffc87224 */ /* 0x000fe400078e00c7 */
[----:B------:R-:W-:Y:S01]  /*2d320*/  IMAD.MOV.U32 R199, RZ, RZ, R198 ;  /* 0x000000ffffc77224 */ /* 0x000fe200078e00c6 */
[----:B------:R1:W-:Y:S04]  /*2d330*/  STL.64 [R1+0x2b0], R58 ;  /* 0x0002b03a01007387 */ /* 0x0003e80000100a00 */
        /* <DEDUP_REMOVED lines=53> */
[----:B------:R1:W-:Y:S01]  /*2d690*/  STL.64 [R1+0x298], R58 ;  /* 0x0002983a01007387 */ /* 0x0003e20000100a00 */
[----:B------:R-:W-:Y:S02]  /*2d6a0*/  IMAD.MOV.U32 R205, RZ, RZ, R203 ;  /* 0x000000ffffcd7224 */ /* 0x000fe400078e00cb */
[----:B------:R-:W-:-:S02]  /*2d6b0*/  IMAD.MOV.U32 R199, RZ, RZ, R34 ;  /* 0x000000ffffc77224 */ /* 0x000fc400078e0022 */
[----:B------:R-:W-:Y:S02]  /*2d6c0*/  IMAD.MOV.U32 R203, RZ, RZ, R201 ;  /* 0x000000ffffcb7224 */ /* 0x000fe400078e00c9 */
[----:B------:R-:W-:Y:S02]  /*2d6d0*/  IMAD.MOV.U32 R34, RZ, RZ, R147 ;  /* 0x000000ffff227224 */ /* 0x000fe400078e0093 */
[----:B------:R-:W3:Y:S01]  /*2d6e0*/  LDL.LU R147, [R1+0x20d0] ;  /* 0x0020d00001937983 */ /* 0x000ee20000300800 */
[----:B--2---:R-:W-:-:S03]  /*2d6f0*/  MOV R201, R198 ;  /* 0x000000c600c97202 */ /* 0x004fc60000000f00 */
        /* <DEDUP_REMOVED lines=16> */
[----:B------:R-:W-:Y:S01]  /*2d800*/  MOV R203, R202 ;  /* 0x000000ca00cb7202 */ /* 0x000fe20000000f00 */
[----:B------:R-:W-:Y:S01]  /*2d810*/  IMAD.MOV.U32 R202, RZ, RZ, R201 ;  /* 0x000000ffffca7224 */ /* 0x000fe200078e00c9 */
[----:B------:R1:W-:Y:S04]  /*2d820*/  STL.64 [R1+0x290], R70 ;  /* 0x0002904601007387 */ /* 0x0003e80000100a00 */
[----:B------:R1:W-:Y:S01]  /*2d830*/  STL.64 [R1+0x288], R60 ;  /* 0x0002883c01007387 */ /* 0x0003e20000100a00 */
[----:B--2---:R-:W-:-:S02]  /*2d840*/  IMAD.MOV.U32 R201, RZ, RZ, R198 ;  /* 0x000000ffffc97224 */ /* 0x004fc400078e00c6 */
[----:B----4-:R-:W-:Y:S02]  /*2d850*/  IMAD.MOV.U32 R198, RZ, RZ, R197 ;  /* 0x000000ffffc67224 */ /* 0x010fe400078e00c5 */
        /* <DEDUP_REMOVED lines=18> */
[----:B--2---:R-:W-:-:S02]  /*2d980*/  IMAD.MOV.U32 R198, RZ, RZ, R197 ;  /* 0x000000ffffc67224 */ /* 0x004fc400078e00c5 */
[----:B------:R-:W-:Y:S02]  /*2d990*/  IMAD.MOV.U32 R197, RZ, RZ, R28 ;  /* 0x000000ffffc57224 */ /* 0x000fe400078e001c */
[----:B------:R-:W2:Y:S01]  /*2d9a0*/  LDL.LU R28, [R1+0xc] ;  /* 0x00000c00011c7983 */ /* 0x000ea20000300800 */
[C---:B-1----:R-:W-:Y:S02]  /*2d9b0*/  LEA R70, P6, R63.reuse, R246, 0x2 ;  /* 0x000000f63f467211 */ /* 0x042fe400078c10ff */
[----:B------:R-:W-:Y:S01]  /*2d9c0*/  MOV R213, R67 ;  /* 0x0000004300d57202 */ /* 0x000fe20000000f00 */
[----:B------:R-:W-:Y:S01]  /*2d9d0*/  IMAD.MOV.U32 R67, RZ, RZ, R68 ;  /* 0x000000ffff437224 */ /* 0x000fe200078e0044 */
[----:B------:R-:W-:Y:S01]  /*2d9e0*/  LEA.HI.X.SX32 R71, R63, R0, 0x2, P6 ;  /* 0x000000003f477211 */ /* 0x000fe200030f16ff */
        /* <DEDUP_REMOVED lines=11> */
[----:B------:R-:W-:Y:S02]  /*2daa0*/  IMAD.MOV.U32 R202, RZ, RZ, R197 ;  /* 0x000000ffffca7224 */ /* 0x000fe400078e00c5 */
[----:B------:R-:W-:Y:S01]  /*2dab0*/  IMAD.MOV.U32 R203, RZ, RZ, R201 ;  /* 0x000000ffffcb7224 */ /* 0x000fe200078e00c9 */
[----:B------:R-:W-:Y:S01]  /*2dac0*/  MOV R201, R30 ;  /* 0x0000001e00c97202 */ /* 0x000fe20000000f00 */
[----:B--2---:R-:W-:Y:S02]  /*2dad0*/  IMAD.MOV.U32 R197, RZ, RZ, R28 ;  /* 0x000000ffffc57224 */ /* 0x004fe400078e001c */
[----:B------:R-:W2:Y:S04]  /*2dae0*/  LDL.LU R28, [R1+0x58] ;  /* 0x00005800011c7983 */ /* 0x000ea80000300800 */
[----:B------:R-:W2:Y:S01]  /*2daf0*/  LDL.LU R30, [R1+0x90] ;  /* 0x00009000011e7983 */ /* 0x000ea20000300800 */
[----:B------:R-:W-:-:S02]  /*2db00*/  LEA R60, P1, R212, R246, 0x2 ;  /* 0x000000f6d43c7211 */ /* 0x000fc400078210ff */
[----:B----4-:R-:W-:Y:S02]  /*2db10*/  LEA R58, P4, R64, R246, 0x2 ;  /* 0x000000f6403a7211 */ /* 0x010fe400078810ff */
[-C--:B------:R-:W-:Y:S01]  /*2db20*/  LEA.HI.X.SX32 R61, R212, R0.reuse, 0x2, P1 ;  /* 0x00000000d43d7211 */ /* 0x080fe200008f16ff */
[----:B------:R-:W-:Y:S02]  /*2db30*/  IMAD.MOV.U32 R212, RZ, RZ, R66 ;  /* 0x000000ffffd47224 */ /* 0x000fe400078e0042 */
[----:B------:R-:W-:Y:S02]  /*2db40*/  IMAD.MOV.U32 R66, RZ, RZ, R67 ;  /* 0x000000ffff427224 */ /* 0x000fe400078e0043 */
[----:B------:R-:W-:Y:S01]  /*2db50*/  IMAD.MOV.U32 R67, RZ, RZ, R209 ;  /* 0x000000ffff437224 */ /* 0x000fe200078e00d1 */
[----:B------:R-:W-:Y:S01]  /*2db60*/  LEA.HI.X.SX32 R59, R64, R0, 0x2, P4 ;  /* 0x00000000403b7211 */ /* 0x000fe200020f16ff */
[----:B------:R-:W-:Y:S02]  /*2db70*/  IMAD.MOV.U32 R209, RZ, RZ, R68 ;  /* 0x000000ffffd17224 */ /* 0x000fe400078e0044 */
[----:B------:R-:W-:Y:S01]  /*2db80*/  IMAD.MOV.U32 R68, RZ, RZ, R69 ;  /* 0x000000ffff447224 */ /* 0x000fe200078e0045 */
[----:B-1----:R-:W-:Y:S01]  /*2db90*/  LEA R70, P6, R227, R246, 0x2 ;  /* 0x000000f6e3467211 */ /* 0x002fe200078c10ff */
        /* <DEDUP_REMOVED lines=8> */
[----:B------:R-:W-:Y:S01]  /*2dc20*/  LEA.HI.X.SX32 R71, R227, R0, 0x2, P6 ;  /* 0x00000000e3477211 */ /* 0x000fe200030f16ff */
[----:B------:R-:W-:-:S02]  /*2dc30*/  IMAD.MOV.U32 R205, RZ, RZ, R204 ;  /* 0x000000ffffcd7224 */ /* 0x000fc400078e00cc */
[----:B------:R-:W-:Y:S01]  /*2dc40*/  IMAD.MOV.U32 R68, RZ, RZ, R69 ;  /* 0x000000ffff447224 */ /* 0x000fe200078e0045 */
[----:B------:R-:W-:Y:S01]  /*2dc50*/  MOV R69, R208 ;  /* 0x000000d000457202 */ /* 0x000fe20000000f00 */
[----:B------:R-:W-:Y:S01]  /*2dc60*/  IMAD.MOV.U32 R204, RZ, RZ, R203 ;  /* 0x000000ffffcc7224 */ /* 0x000fe200078e00cb */
[----:B------:R1:W-:Y:S01]  /*2dc70*/  STL.64 [R1+0x270], R60 ;  /* 0x0002703c01007387 */ /* 0x0003e20000100a00 */
[----:B------:R-:W-:Y:S02]  /*2dc80*/  IMAD.MOV.U32 R203, RZ, RZ, R202 ;  /* 0x000000ffffcb7224 */ /* 0x000fe400078e00ca */
[----:B------:R-:W-:Y:S02]  /*2dc90*/  IMAD.MOV.U32 R208, RZ, RZ, R207 ;  /* 0x000000ffffd07224 */ /* 0x000fe400078e00cf */
[----:B------:R-:W-:Y:S02]  /*2dca0*/  IMAD.MOV.U32 R227, RZ, RZ, R66 ;  /* 0x000000ffffe37224 */ /* 0x000fe400078e0042 */
[----:B------:R-:W-:-:S02]  /*2dcb0*/  IMAD.MOV.U32 R202, RZ, RZ, R201 ;  /* 0x000000ffffca7224 */ /* 0x000fc400078e00c9 */
[----:B------:R-:W-:Y:S02]  /*2dcc0*/  IMAD.MOV.U32 R207, RZ, RZ, R206 ;  /* 0x000000ffffcf7224 */ /* 0x000fe400078e00ce */
[----:B------:R-:W-:Y:S01]  /*2dcd0*/  IMAD.MOV.U32 R66, RZ, RZ, R67 ;  /* 0x000000ffff427224 */ /* 0x000fe200078e0043 */
[C---:B-1----:R-:W-:Y:S01]  /*2dce0*/  LEA R60, P1, R73.reuse, R246, 0x2 ;  /* 0x000000f6493c7211 */ /* 0x042fe200078210ff */
        /* <DEDUP_REMOVED lines=23> */
[----:B------:R-:W-:Y:S01]  /*2de60*/  IMAD.MOV.U32 R205, RZ, RZ, R204 ;  /* 0x000000ffffcd7224 */ /* 0x000fe200078e00cc */
[----:B--2---:R-:W-:Y:S01]  /*2de70*/  MOV R201, R30 ;  /* 0x0000001e00c97202 */ /* 0x004fe20000000f00 */
[----:B------:R-:W-:Y:S02]  /*2de80*/  IMAD.MOV.U32 R30, RZ, RZ, R32 ;  /* 0x000000ffff1e7224 */ /* 0x000fe400078e0020 */
[----:B------:R-:W2:Y:S01]  /*2de90*/  LDL.LU R32, [R1+0x44] ;  /* 0x0000440001207983 */ /* 0x000ea20000300800 */
[----:B------:R-:W-:Y:S01]  /*2dea0*/  MOV R202, R201 ;  /* 0x000000c900ca7202 */ /* 0x000fe20000000f00 */
[----:B------:R-:W-:-:S04]  /*2deb0*/  IMAD.MOV.U32 R201, RZ, RZ, R30 ;  /* 0x000000ffffc97224 */ /* 0x000fc800078e001e */
[----:B------:R-:W-:Y:S01]  /*2dec0*/  IMAD.MOV.U32 R203, RZ, RZ, R202 ;  /* 0x000000ffffcb7224 */ /* 0x000fe200078e00ca */
[----:B------:R-:W-:Y:S01]  /*2ded0*/  MOV R202, R201 ;  /* 0x000000c900ca7202 */ /* 0x000fe20000000f00 */
[----:B------:R-:W-:Y:S01]  /*2dee0*/  IMAD.MOV.U32 R201, RZ, RZ, R17 ;  /* 0x000000ffffc97224 */ /* 0x000fe200078e0011 */
[----:B------:R-:W-:Y:S01]  /*2def0*/  STL.64 [R1+0x268], R58 ;  /* 0x0002683a01007387 */ /* 0x000fe20000100a00 */
[----:B------:R-:W-:-:S03]  /*2df00*/  IMAD.MOV.U32 R204, RZ, RZ, R203 ;  /* 0x000000ffffcc7224 */ /* 0x000fc600078e00cb */
[----:B------:R-:W4:Y:S01]  /*2df10*/  LDL.LU R30, [R1+0x50] ;  /* 0x00005000011e7983 */ /* 0x000f220000300800 */
[----:B------:R-:W-:Y:S01]  /*2df20*/  IMAD.MOV.U32 R203, RZ, RZ, R202 ;  /* 0x000000ffffcb7224 */ /* 0x000fe200078e00ca */
[----:B------:R-:W-:Y:S02]  /*2df30*/  MOV R202, R201 ;  /* 0x000000c900ca7202 */ /* 0x000fe40000000f00 */
[----:B------:R1:W-:Y:S04]  /*2df40*/  STL.64 [R1+0x260], R70 ;  /* 0x0002604601007387 */ /* 0x0003e80000100a00 */
[----:B------:R-:W2:Y:S04]  /*2df50*/  LDL.LU R17, [R1] ;  /* 0x0000000001117983 */ /* 0x000ea80000300800 */
[----:B------:R3:W-:Y:S04]  /*2df60*/  STL.64 [R1+0x258], R60 ;  /* 0x0002583c01007387 */ /* 0x0007e80000100a00 */
[----:B------:R-:W2:Y:S01]  /*2df70*/  LDL.LU R201, [R1+0x88] ;  /* 0x0000880001c97983 */ /* 0x000ea20000300800 */
[----:B-1----:R-:W-:-:S02]  /*2df80*/  LEA R70, P6, R72, R246, 0x2 ;  /* 0x000000f648467211 */ /* 0x002fc400078c10ff */
[----:B------:R-:W-:Y:S02]  /*2df90*/  LEA R58, P4, R74, R246, 0x2 ;  /* 0x000000f64a3a7211 */ /* 0x000fe400078810ff */
[-C--:B------:R-:W-:Y:S01]  /*2dfa0*/  LEA.HI.X.SX32 R71, R72, R0.reuse, 0x2, P6 ;  /* 0x0000000048477211 */ /* 0x080fe200030f16ff */
[----:B------:R-:W-:Y:S02]  /*2dfb0*/  IMAD.MOV.U32 R72, RZ, RZ, R66 ;  /* 0x000000ffff487224 */ /* 0x000fe400078e0042 */
[----:B------:R-:W-:Y:S02]  /*2dfc0*/  IMAD.MOV.U32 R66, RZ, RZ, R67 ;  /* 0x000000ffff427224 */ /* 0x000fe400078e0043 */
[----:B------:R-:W-:Y:S01]  /*2dfd0*/  IMAD.MOV.U32 R67, RZ, RZ, R209 ;  /* 0x000000ffff437224 */ /* 0x000fe200078e00d1 */
[----:B------:R-:W-:Y:S01]  /*2dfe0*/  LEA.HI.X.SX32 R59, R74, R0, 0x2, P4 ;  /* 0x000000004a3b7211 */ /* 0x000fe200020f16ff */
[----:B------:R-:W-:Y:S02]  /*2dff0*/  IMAD.MOV.U32 R209, RZ, RZ, R68 ;  /* 0x000000ffffd17224 */ /* 0x000fe400078e0044 */
[----:B------:R-:W-:-:S02]  /*2e000*/  IMAD.MOV.U32 R68, RZ, RZ, R69 ;  /* 0x000000ffff447224 */ /* 0x000fc400078e0045 */
[----:B------:R-:W-:Y:S01]  /*2e010*/  IMAD.MOV.U32 R69, RZ, RZ, R208 ;  /* 0x000000ffff457224 */ /* 0x000fe200078e00d0 */
[----:B------:R-:W-:Y:S01]  /*2e020*/  MOV R208, R207 ;  /* 0x000000cf00d07202 */ /* 0x000fe20000000f00 */
[----:B------:R-:W-:Y:S01]  /*2e030*/  IMAD.MOV.U32 R207, RZ, RZ, R206 ;  /* 0x000000ffffcf7224 */ /* 0x000fe200078e00ce */
[C---:B---3--:R-:W-:Y:S01]  /*2e040*/  LEA R60, P1, R65.reuse, R246, 0x2 ;  /* 0x000000f6413c7211 */ /* 0x048fe200078210ff */
[----:B------:R-:W-:Y:S01]  /*2e050*/  IMAD.MOV.U32 R206, RZ, RZ, R205 ;  /* 0x000000ffffce7224 */ /* 0x000fe200078e00cd */
[----:B------:R1:W-:Y:S01]  /*2e060*/  STL.64 [R1+0x250], R58 ;  /* 0x0002503a01007387 */ /* 0x0003e20000100a00 */
[----:B------:R-:W-:Y:S01]  /*2e070*/  IMAD.MOV.U32 R205, RZ, RZ, R204 ;  /* 0x000000ffffcd7224 */ /* 0x000fe200078e00cc */
[----:B------:R-:W-:Y:S01]  /*2e080*/  LEA.HI.X.SX32 R61, R65, R0, 0x2, P1 ;  /* 0x00000000413d7211 */ /* 0x000fe200008f16ff */
[----:B------:R-:W-:Y:S02]  /*2e090*/  IMAD.MOV.U32 R204, RZ, RZ, R203 ;  /* 0x000000ffffcc7224 */ /* 0x000fe400078e00cb */
[----:B------:R-:W-:-:S02]  /*2e0a0*/  IMAD.MOV.U32 R203, RZ, RZ, R202 ;  /* 0x000000ffffcb7224 */ /* 0x000fc400078e00ca */
[----:B------:R-:W-:Y:S02]  /*2e0b0*/  IMAD.MOV.U32 R65, RZ, RZ, R66 ;  /* 0x000000ffff417224 */ /* 0x000fe400078e0042 */
[----:B------:R-:W-:Y:S01]  /*2e0c0*/  IMAD.MOV.U32 R66, RZ, RZ, R209 ;  /* 0x000000ffff427224 */ /* 0x000fe200078e00d1 */
[C---:B-1----:R-:W-:Y:S01]  /*2e0d0*/  LEA R58, P4, R210.reuse, R246, 0x2 ;  /* 0x000000f6d23a7211 */ /* 0x042fe200078810ff */
[----:B------:R-:W-:Y:S01]  /*2e0e0*/  IMAD.MOV.U32 R209, RZ, RZ, R69 ;  /* 0x000000ffffd17224 */ /* 0x000fe200078e0045 */
[----:B------:R-:W-:Y:S02]  /*2e0f0*/  MOV R69, R207 ;  /* 0x000000cf00457202 */ /* 0x000fe40000000f00 */
[----:B------:R-:W-:Y:S01]  /*2e100*/  LEA.HI.X.SX32 R59, R210, R0, 0x2, P4 ;  /* 0x00000000d23b7211 */ /* 0x000fe200020f16ff */
[----:B------:R-:W-:Y:S01]  /*2e110*/  IMAD.MOV.U32 R210, RZ, RZ, R67 ;  /* 0x000000ffffd27224 */ /* 0x000fe200078e0043 */
[----:B------:R1:W-:Y:S01]  /*2e120*/  STL.64 [R1+0x248], R70 ;  /* 0x0002484601007387 */ /* 0x0003e20000100a00 */
[----:B------:R-:W-:-:S02]  /*2e130*/  IMAD.MOV.U32 R67, RZ, RZ, R68 ;  /* 0x000000ffff437224 */ /* 0x000fc400078e0044 */
[----:B------:R-:W-:Y:S02]  /*2e140*/  IMAD.MOV.U32 R207, RZ, RZ, R205 ;  /* 0x000000ffffcf7224 */ /* 0x000fe400078e00cd */
[----:B------:R-:W-:Y:S02]  /*2e150*/  IMAD.MOV.U32 R68, RZ, RZ, R208 ;  /* 0x000000ffff447224 */ /* 0x000fe400078e00d0 */
[----:B------:R-:W-:Y:S02]  /*2e160*/  IMAD.MOV.U32 R205, RZ, RZ, R203 ;  /* 0x000000ffffcd7224 */ /* 0x000fe400078e00cb */
[----:B------:R-:W-:Y:S02]  /*2e170*/  IMAD.MOV.U32 R208, RZ, RZ, R206 ;  /* 0x000000ffffd07224 */ /* 0x000fe400078e00ce */
[----:B------:R-:W-:Y:S02]  /*2e180*/  IMAD.MOV.U32 R206, RZ, RZ, R204 ;  /* 0x000000ffffce7224 */ /* 0x000fe400078e00cc */
[----:B--2---:R-:W-:Y:S01]  /*2e190*/  IMAD.MOV.U32 R202, RZ, RZ, R201 ;  /* 0x000000ffffca7224 */ /* 0x004fe200078e00c9 */
[----:B------:R-:W-:-:S02]  /*2e1a0*/  MOV R201, R38 ;  /* 0x0000002600c97202 */ /* 0x000fc40000000f00 */
[----:B------:R-:W2:Y:S01]  /*2e1b0*/  LDL.LU R38, [R1+0x34] ;  /* 0x0000340001267983 */ /* 0x000ea20000300800 */
[----:B------:R-:W-:Y:S02]  /*2e1c0*/  IMAD.MOV.U32 R204, RZ, RZ, R202 ;  /* 0x000000ffffcc7224 */ /* 0x000fe400078e00ca */
[----:B------:R-:W-:Y:S01]  /*2e1d0*/  IMAD.MOV.U32 R203, RZ, RZ, R201 ;  /* 0x000000ffffcb7224 */ /* 0x000fe200078e00c9 */
[----:B------:R-:W-:Y:S01]  /*2e1e0*/  STL.64 [R1+0x240], R60 ;  /* 0x0002403c01007387 */ /* 0x000fe20000100a00 */
[----:B------:R-:W-:Y:S01]  /*2e1f0*/  IMAD.MOV.U32 R201, RZ, RZ, R39 ;  /* 0x000000ffffc97224 */ /* 0x000fe200078e0027 */
[----:B------:R-:W-:Y:S01]  /*2e200*/  MOV R202, R200 ;  /* 0x000000c800ca7202 */ /* 0x000fe20000000f00 */
[----:B------:R-:W-:Y:S01]  /*2e210*/  IMAD.MOV.U32 R39, RZ, RZ, R146 ;  /* 0x000000ffff277224 */ /* 0x000fe200078e0092 */
[----:B------:R-:W-:Y:S04]  /*2e220*/  STL.64 [R1+0x238], R58 ;  /* 0x0002383a01007387 */ /* 0x000fe80000100a00 */
[----:B------:R-:W3:Y:S04]  /*2e230*/  LDL.LU R146, [R1+0x20cc] ;  /* 0x0020cc0001927983 */ /* 0x000ee80000300800 */
        /* <DEDUP_REMOVED lines=19> */
[----:B-1----:R-:W-:Y:S02]  /*2e370*/  IMAD.MOV.U32 R71, RZ, RZ, R66 ;  /* 0x000000ffff477224 */ /* 0x002fe400078e0042 */
[----:B------:R-:W-:Y:S02]  /*2e380*/  IMAD.MOV.U32 R66, RZ, RZ, R67 ;  /* 0x000000ffff427224 */ /* 0x000fe400078e0043 */
[----:B------:R-:W-:Y:S01]  /*2e390*/  IMAD.MOV.U32 R67, RZ, RZ, R209 ;  /* 0x000000ffff437224 */ /* 0x000fe200078e00d1 */
[C---:B------:R-:W-:Y:S01]  /*2e3a0*/  LEA R60, P1, R220.reuse, R246, 0x2 ;  /* 0x000000f6dc3c7211 */ /* 0x040fe200078210ff */
[----:B------:R-:W-:Y:S01]  /*2e3b0*/  IMAD.MOV.U32 R209, RZ, RZ, R68 ;  /* 0x000000ffffd17224 */ /* 0x000fe200078e0044 */
[----:B------:R-:W-:Y:S01]  /*2e3c0*/  MOV R68, R69 ;  /* 0x0000004500447202 */ /* 0x000fe20000000f00 */
[----:B------:R-:W-:Y:S02]  /*2e3d0*/  IMAD.MOV.U32 R69, RZ, RZ, R208 ;  /* 0x000000ffff457224 */ /* 0x000fe400078e00d0 */
[----:B------:R-:W-:Y:S01]  /*2e3e0*/  IMAD.MOV.U32 R208, RZ, RZ, R207 ;  /* 0x000000ffffd07224 */ /* 0x000fe200078e00cf */
[----:B------:R-:W-:Y:S01]  /*2e3f0*/  LEA.HI.X.SX32 R61, R220, R0, 0x2, P1 ;  /* 0x00000000dc3d7211 */ /* 0x000fe200008f16ff */
[----:B------:R-:W-:-:S02]  /*2e400*/  IMAD.MOV.U32 R207, RZ, RZ, R206 ;  /* 0x000000ffffcf7224 */ /* 0x000fc400078e00ce */
        /* <DEDUP_REMOVED lines=8> */
[----:B------:R-:W-:Y:S02]  /*2e490*/  IMAD.MOV.U32 R70, RZ, RZ, R66 ;  /* 0x000000ffff467224 */ /* 0x000fe400078e0042 */
[----:B------:R-:W-:Y:S02]  /*2e4a0*/  IMAD.MOV.U32 R66, RZ, RZ, R67 ;  /* 0x000000ffff427224 */ /* 0x000fe400078e0043 */
[----:B------:R-:W-:Y:S01]  /*2e4b0*/  IMAD.MOV.U32 R67, RZ, RZ, R209 ;  /* 0x000000ffff437224 */ /* 0x000fe200078e00d1 */
[-C--:B------:R-:W-:Y:S01]  /*2e4c0*/  LEA R58, P4, R216, R246.reuse, 0x2 ;  /* 0x000000f6d83a7211 */ /* 0x080fe200078810ff */
[----:B------:R-:W-:Y:S01]  /*2e4d0*/  IMAD.MOV.U32 R209, RZ, RZ, R68 ;  /* 0x000000ffffd17224 */ /* 0x000fe200078e0044 */
[----:B------:R-:W-:Y:S01]  /*2e4e0*/  MOV R68, R69 ;  /* 0x0000004500447202 */ /* 0x000fe20000000f00 */
[----:B------:R-:W-:Y:S01]  /*2e4f0*/  IMAD.MOV.U32 R69, RZ, RZ, R208 ;  /* 0x000000ffff457224 */ /* 0x000fe200078e00d0 */
[----:B------:R-:W-:Y:S01]  /*2e500*/  LEA R74, P6, R62, R246, 0x2 ;  /* 0x000000f63e4a7211 */ /* 0x000fe200078c10ff */
[----:B------:R-:W-:Y:S01]  /*2e510*/  IMAD.MOV.U32 R208, RZ, RZ, R207 ;  /* 0x000000ffffd07224 */ /* 0x000fe200078e00cf */
[-C--:B------:R-:W-:Y:S01]  /*2e520*/  LEA.HI.X.SX32 R59, R216, R0.reuse, 0x2, P4 ;  /* 0x00000000d83b7211 */ /* 0x080fe200020f16ff */
[----:B------:R-:W-:Y:S01]  /*2e530*/  IMAD.MOV.U32 R207, RZ, RZ, R206 ;  /* 0x000000ffffcf7224 */ /* 0x000fe200078e00ce */
[----:B------:R-:W-:Y:S01]  /*2e540*/  LEA.HI.X.SX32 R75, R62, R0, 0x2, P6 ;  /* 0x000000003e4b7211 */ /* 0x000fe200030f16ff */
[----:B------:R-:W-:-:S02]  /*2e550*/  IMAD.MOV.U32 R206, RZ, RZ, R205 ;  /* 0x000000ffffce7224 */ /* 0x000fc400078e00cd */
[----:B------:R-:W-:Y:S02]  /*2e560*/  IMAD.MOV.U32 R205, RZ, RZ, R204 ;  /* 0x000000ffffcd7224 */ /* 0x000fe400078e00cc */
[----:B------:R-:W-:Y:S01]  /*2e570*/  IMAD.MOV.U32 R204, RZ, RZ, R203 ;  /* 0x000000ffffcc7224 */ /* 0x000fe200078e00cb */
[----:B------:R-:W-:Y:S01]  /*2e580*/  MOV R203, R202 ;  /* 0x000000ca00cb7202 */ /* 0x000fe20000000f00 */
[----:B------:R-:W-:Y:S01]  /*2e590*/  IMAD.MOV.U32 R202, RZ, RZ, R201 ;  /* 0x000000ffffca7224 */ /* 0x000fe200078e00c9 */
[----:B------:R1:W-:Y:S04]  /*2e5a0*/  STL.64 [R1+0x220], R58 ;  /* 0x0002203a01007387 */ /* 0x0003e80000100a00 */
[----:B------:R-:W-:Y:S01]  /*2e5b0*/  STL.64 [R1+0x218], R74 ;  /* 0x0002184a01007387 */ /* 0x000fe20000100a00 */
[----:B--2---:R-:W-:-:S02]  /*2e5c0*/  IMAD.MOV.U32 R201, RZ, RZ, R200 ;  /* 0x000000ffffc97224 */ /* 0x004fc400078e00c8 */
[----:B------:R-:W-:Y:S02]  /*2e5d0*/  IMAD.MOV.U32 R200, RZ, RZ, R199 ;  /* 0x000000ffffc87224 */ /* 0x000fe400078e00c7 */
[----:B------:R-:W2:Y:S01]  /*2e5e0*/  LDL.LU R199, [R1+0x68] ;  /* 0x0000680001c77983 */ /* 0x000ea20000300800 */
        /* <DEDUP_REMOVED lines=19> */
[----:B------:R-:W-:Y:S02]  /*2e720*/  IMAD.MOV.U32 R216, RZ, RZ, R66 ;  /* 0x000000ffffd87224 */ /* 0x000fe400078e0042 */
[----:B------:R-:W-:Y:S01]  /*2e730*/  IMAD.MOV.U32 R66, RZ, RZ, R67 ;  /* 0x000000ffff427224 */ /* 0x000fe200078e0043 */
[----:B------:R-:W-:Y:S01]  /*2e740*/  MOV R67, R209 ;  /* 0x000000d100437202 */ /* 0x000fe20000000f00 */
[----:B------:R-:W-:Y:S02]  /*2e750*/  IMAD.MOV.U32 R209, RZ, RZ, R68 ;  /* 0x000000ffffd17224 */ /* 0x000fe400078e0044 */
        /* <DEDUP_REMOVED lines=8> */
[----:B------:R-:W-:Y:S01]  /*2e7e0*/  LEA.HI.X.SX32 R59, R213, R0, 0x2, P4 ;  /* 0x00000000d53b7211 */ /* 0x000fe200020f16ff */
[----:B------:R-:W-:Y:S02]  /*2e7f0*/  IMAD.MOV.U32 R203, RZ, RZ, R202 ;  /* 0x000000ffffcb7224 */ /* 0x000fe400078e00ca */
[----:B------:R-:W-:-:S02]  /*2e800*/  IMAD.MOV.U32 R202, RZ, RZ, R201 ;  /* 0x000000ffffca7224 */ /* 0x000fc400078e00c9 */
[----:B------:R-:W-:Y:S01]  /*2e810*/  IMAD.MOV.U32 R201, RZ, RZ, R200 ;  /* 0x000000ffffc97224 */ /* 0x000fe200078e00c8 */
[----:B------:R1:W-:Y:S01]  /*2e820*/  STL.64 [R1+0x208], R58 ;  /* 0x0002083a01007387 */ /* 0x0003e20000100a00 */
[----:B--2---:R-:W-:Y:S02]  /*2e830*/  IMAD.MOV.U32 R200, RZ, RZ, R199 ;  /* 0x000000ffffc87224 */ /* 0x004fe400078e00c7 */
[----:B------:R-:W-:Y:S02]  /*2e840*/  IMAD.MOV.U32 R199, RZ, RZ, R198 ;  /* 0x000000ffffc77224 */ /* 0x000fe400078e00c6 */
[----:B------:R-:W2:Y:S01]  /*2e850*/  LDL.LU R198, [R1+0x60] ;  /* 0x0000600001c67983 */ /* 0x000ea20000300800 */
        /* <DEDUP_REMOVED lines=15> */
[----:B--2---:R-:W-:Y:S02]  /*2e950*/  IMAD.MOV.U32 R199, RZ, RZ, R198 ;  /* 0x000000ffffc77224 */ /* 0x004fe400078e00c6 */
[----:B------:R-:W2:Y:S01]  /*2e960*/  LDL.LU R198, [R1+0x5c] ;  /* 0x00005c0001c67983 */ /* 0x000ea20000300800 */
[----:B------:R-:W-:-:S02]  /*2e970*/  LEA R248, P6, R212, R246, 0x2 ;  /* 0x000000f6d4f87211 */ /* 0x000fc400078c10ff */
[----:B------:R-:W-:Y:S02]  /*2e980*/  LEA R62, P1, R64, R246, 0x2 ;  /* 0x000000f6403e7211 */ /* 0x000fe400078210ff */
[-C--:B------:R-:W-:Y:S01]  /*2e990*/  LEA.HI.X.SX32 R249, R212, R0.reuse, 0x2, P6 ;  /* 0x00000000d4f97211 */ /* 0x080fe200030f16ff */
[----:B------:R-:W-:Y:S01]  /*2e9a0*/  IMAD.MOV.U32 R212, RZ, RZ, R67 ;  /* 0x000000ffffd47224 */ /* 0x000fe200078e0043 */
[----:B------:R-:W-:Y:S01]  /*2e9b0*/  LEA.HI.X.SX32 R63, R64, R0, 0x2, P1 ;  /* 0x00000000403f7211 */ /* 0x000fe200008f16ff */
        /* <DEDUP_REMOVED lines=8> */
[----:B------:R-:W-:Y:S02]  /*2ea40*/  IMAD.MOV.U32 R207, RZ, RZ, R205 ;  /* 0x000000ffffcf7224 */ /* 0x000fe400078e00cd */
[----:B------:R-:W-:Y:S01]  /*2ea50*/  IMAD.MOV.U32 R204, RZ, RZ, R202 ;  /* 0x000000ffffcc7224 */ /* 0x000fe200078e00ca */
[----:B------:R1:W-:Y:S01]  /*2ea60*/  STL.64 [R1+0x1f8], R62 ;  /* 0x0001f83e01007387 */ /* 0x0003e20000100a00 */
[----:B------:R-:W-:Y:S01]  /*2ea70*/  IMAD.MOV.U32 R205, RZ, RZ, R203 ;  /* 0x000000ffffcd7224 */ /* 0x000fe200078e00cb */
[----:B------:R-:W-:Y:S01]  /*2ea80*/  MOV R203, R201 ;  /* 0x000000c900cb7202 */ /* 0x000fe20000000f00 */
[----:B------:R-:W-:-:S02]  /*2ea90*/  IMAD.MOV.U32 R202, RZ, RZ, R199 ;  /* 0x000000ffffca7224 */ /* 0x000fc400078e00c7 */
[----:B------:R-:W-:Y:S02]  /*2eaa0*/  IMAD.MOV.U32 R199, RZ, RZ, R28 ;  /* 0x000000ffffc77224 */ /* 0x000fe400078e001c */
[----:B------:R-:W3:Y:S01]  /*2eab0*/  LDL.LU R28, [R1+0x30] ;  /* 0x00003000011c7983 */ /* 0x000ee20000300800 */
[----:B--2---:R-:W-:-:S03]  /*2eac0*/  IMAD.MOV.U32 R201, RZ, RZ, R198 ;  /* 0x000000ffffc97224 */ /* 0x004fc600078e00c6 */
[----:B------:R-:W2:Y:S01]  /*2ead0*/  LDL.LU R198, [R1+0x54] ;  /* 0x0000540001c67983 */ /* 0x000ea20000300800 */
[----:B------:R-:W-:Y:S02]  /*2eae0*/  IMAD.MOV.U32 R232, RZ, RZ, R66 ;  /* 0x000000ffffe87224 */ /* 0x000fe400078e0042 */
[----:B------:R-:W-:Y:S02]  /*2eaf0*/  IMAD.MOV.U32 R66, RZ, RZ, R67 ;  /* 0x000000ffff427224 */ /* 0x000fe400078e0043 */
[----:B------:R-:W-:Y:S01]  /*2eb00*/  IMAD.MOV.U32 R67, RZ, RZ, R209 ;  /* 0x000000ffff437224 */ /* 0x000fe200078e00d1 */
[----:B------:R-:W-:Y:S01]  /*2eb10*/  MOV R209, R68 ;  /* 0x0000004400d17202 */ /* 0x000fe20000000f00 */
[----:B------:R-:W-:Y:S02]  /*2eb20*/  IMAD.MOV.U32 R68, RZ, RZ, R69 ;  /* 0x000000ffff447224 */ /* 0x000fe400078e0045 */
[----:B------:R-:W-:Y:S02]  /*2eb30*/  IMAD.MOV.U32 R69, RZ, RZ, R208 ;  /* 0x000000ffff457224 */ /* 0x000fe400078e00d0 */
[----:B------:R-:W-:Y:S01]  /*2eb40*/  IMAD.MOV.U32 R208, RZ, RZ, R207 ;  /* 0x000000ffffd07224 */ /* 0x000fe200078e00cf */
[----:B-1----:R-:W-:Y:S01]  /*2eb50*/  LEA R60, P4, R227, R246, 0x2 ;  /* 0x000000f6e33c7211 */ /* 0x002fe200078810ff */
[----:B------:R-:W-:-:S02]  /*2eb60*/  IMAD.MOV.U32 R207, RZ, RZ, R206 ;  /* 0x000000ffffcf7224 */ /* 0x000fc400078e00ce */
[----:B------:R-:W-:Y:S02]  /*2eb70*/  IMAD.MOV.U32 R206, RZ, RZ, R205 ;  /* 0x000000ffffce7224 */ /* 0x000fe400078e00cd */
[----:B------:R-:W-:Y:S01]  /*2eb80*/  IMAD.MOV.U32 R205, RZ, RZ, R204 ;  /* 0x000000ffffcd7224 */ /* 0x000fe200078e00cc */
[----:B------:R-:W-:Y:S01]  /*2eb90*/  MOV R204, R203 ;  /* 0x000000cb00cc7202 */ /* 0x000fe20000000f00 */
[----:B------:R-:W-:Y:S01]  /*2eba0*/  IMAD.MOV.U32 R203, RZ, RZ, R202 ;  /* 0x000000ffffcb7224 */ /* 0x000fe200078e00ca */
[----:B------:R-:W-:Y:S01]  /*2ebb0*/  LEA.HI.X.SX32 R61, R227, R0, 0x2, P4 ;  /* 0x00000000e33d7211 */ /* 0x000fe200020f16ff */
[----:B------:R-:W-:Y:S02]  /*2ebc0*/  IMAD.MOV.U32 R202, RZ, RZ, R201 ;  /* 0x000000ffffca7224 */ /* 0x000fe400078e00c9 */
[----:B------:R-:W-:Y:S01]  /*2ebd0*/  IMAD.MOV.U32 R201, RZ, RZ, R199 ;  /* 0x000000ffffc97224 */ /* 0x000fe200078e00c7 */
[----:B------:R-:W-:Y:S04]  /*2ebe0*/  STL.64 [R1+0x200], R248 ;  /* 0x000200f801007387 */ /* 0x000fe80000100a00 */
[----:B------:R-:W-:Y:S04]  /*2ebf0*/  STL.64 [R1+0x1fa0], R248 ;  /* 0x001fa0f801007387 */ /* 0x000fe80000100a00 */
[----:B------:R1:W-:Y:S01]  /*2ec00*/  STL.64 [R1+0x1f0], R60 ;  /* 0x0001f03c01007387 */ /* 0x0003e20000100a00 */
[----:B--2---:R-:W-:-:S02]  /*2ec10*/  IMAD.MOV.U32 R199, RZ, RZ, R198 ;  /* 0x000000ffffc77224 */ /* 0x004fc400078e00c6 */
[----:B----4-:R-:W-:Y:S02]  /*2ec20*/  IMAD.MOV.U32 R198, RZ, RZ, R30 ;  /* 0x000000ffffc67224 */ /* 0x010fe400078e001e */
[----:B------:R-:W-:Y:S01]  /*2ec30*/  IMAD.MOV.U32 R30, RZ, RZ, R31 ;  /* 0x000000ffff1e7224 */ /* 0x000fe200078e001f */
[----:B------:R-:W-:Y:S02]  /*2ec40*/  MOV R31, R32 ;  /* 0x00000020001f7202 */ /* 0x000fe40000000f00 */
[----:B------:R-:W2:Y:S01]  /*2ec50*/  LDL.LU R32, [R1+0x38] ;  /* 0x0000380001207983 */ /* 0x000ea20000300800 */
[----:B------:R-:W-:Y:S02]  /*2ec60*/  IMAD.MOV.U32 R75, RZ, RZ, R66 ;  /* 0x000000ffff4b7224 */ /* 0x000fe400078e0042 */
[----:B------:R-:W-:Y:S02]  /*2ec70*/  IMAD.MOV.U32 R66, RZ, RZ, R67 ;  /* 0x000000ffff427224 */ /* 0x000fe400078e0043 */
[----:B------:R-:W-:-:S02]  /*2ec80*/  IMAD.MOV.U32 R67, RZ, RZ, R209 ;  /* 0x000000ffff437224 */ /* 0x000fc400078e00d1 */
[----:B------:R-:W-:Y:S02]  /*2ec90*/  IMAD.MOV.U32 R209, RZ, RZ, R68 ;  /* 0x000000ffffd17224 */ /* 0x000fe400078e0044 */
[----:B------:R-:W-:Y:S02]  /*2eca0*/  IMAD.MOV.U32 R68, RZ, RZ, R69 ;  /* 0x000000ffff447224 */ /* 0x000fe400078e0045 */
[----:B------:R-:W-:Y:S01]  /*2ecb0*/  IMAD.MOV.U32 R69, RZ, RZ, R208 ;  /* 0x000000ffff457224 */ /* 0x000fe200078e00d0 */
[----:B------:R-:W-:Y:S01]  /*2ecc0*/  MOV R208, R207 ;  /* 0x000000cf00d07202 */ /* 0x000fe20000000f00 */
[----:B------:R-:W-:Y:S01]  /*2ecd0*/  IMAD.MOV.U32 R207, RZ, RZ, R206 ;  /* 0x000000ffffcf7224 */ /* 0x000fe200078e00ce */
[-C--:B------:R-:W-:Y:S01]  /*2ece0*/  LEA R58, P6, R73, R246.reuse, 0x2 ;  /* 0x000000f6493a7211 */ /* 0x080fe200078c10ff */
[----:B------:R-:W-:Y:S01]  /*2ecf0*/  IMAD.MOV.U32 R206, RZ, RZ, R205 ;  /* 0x000000ffffce7224 */ /* 0x000fe200078e00cd */
[----:B------:R-:W-:Y:S01]  /*2ed00*/  LEA R62, P1, R72, R246, 0x2 ;  /* 0x000000f6483e7211 */ /* 0x000fe200078210ff */
[----:B------:R-:W-:-:S02]  /*2ed10*/  IMAD.MOV.U32 R205, RZ, RZ, R204 ;  /* 0x000000ffffcd7224 */ /* 0x000fc400078e00cc */
[----:B------:R-:W-:Y:S01]  /*2ed20*/  IMAD.MOV.U32 R204, RZ, RZ, R203 ;  /* 0x000000ffffcc7224 */ /* 0x000fe200078e00cb */
[-C--:B------:R-:W-:Y:S01]  /*2ed30*/  LEA.HI.X.SX32 R59, R73, R0.reuse, 0x2, P6 ;  /* 0x00000000493b7211 */ /* 0x080fe200030f16ff */
[----:B------:R-:W-:Y:S01]  /*2ed40*/  IMAD.MOV.U32 R203, RZ, RZ, R202 ;  /* 0x000000ffffcb7224 */ /* 0x000fe200078e00ca */
[----:B------:R-:W-:Y:S01]  /*2ed50*/  LEA.HI.X.SX32 R63, R72, R0, 0x2, P1 ;  /* 0x00000000483f7211 */ /* 0x000fe200008f16ff */
[----:B------:R-:W-:Y:S01]  /*2ed60*/  IMAD.MOV.U32 R202, RZ, RZ, R201 ;  /* 0x000000ffffca7224 */ /* 0x000fe200078e00c9 */
[----:B------:R-:W-:Y:S01]  /*2ed70*/  MOV R201, R199 ;  /* 0x000000c700c97202 */ /* 0x000fe20000000f00 */
[----:B------:R-:W-:Y:S02]  /*2ed80*/  IMAD.MOV.U32 R199, RZ, RZ, R198 ;  /* 0x000000ffffc77224 */ /* 0x000fe400078e00c6 */
[----:B------:R-:W-:Y:S01]  /*2ed90*/  IMAD.MOV.U32 R198, RZ, RZ, R30 ;  /* 0x000000ffffc67224 */ /* 0x000fe200078e001e */
[----:B------:R4:W-:Y:S01]  /*2eda0*/  STL.64 [R1+0x1e8], R58 ;  /* 0x0001e83a01007387 */ /* 0x0009e20000100a00 */
[----:B------:R-:W-:-:S03]  /*2edb0*/  IMAD.MOV.U32 R30, RZ, RZ, R31 ;  /* 0x000000ffff1e7224 */ /* 0x000fc600078e001f */
[----:B------:R1:W-:Y:S01]  /*2edc0*/  STL.64 [R1+0x1e0], R62 ;  /* 0x0001e03e01007387 */ /* 0x0003e20000100a00 */
[----:B--2---:R-:W-:Y:S02]  /*2edd0*/  IMAD.MOV.U32 R31, RZ, RZ, R32 ;  /* 0x000000ffff1f7224 */ /* 0x004fe400078e0020 */
[----:B------:R-:W-:Y:S02]  /*2ede0*/  IMAD.MOV.U32 R32, RZ, RZ, R33 ;  /* 0x000000ffff207224 */ /* 0x000fe400078e0021 */
[----:B------:R-:W2:Y:S01]  /*2edf0*/  LDL.LU R33, [R1+0x2c] ;  /* 0x00002c0001217983 */ /* 0x000ea20000300800 */
        /* <DEDUP_REMOVED lines=21> */
[----:B--2---:R-:W-:-:S02]  /*2ef50*/  IMAD.MOV.U32 R32, RZ, RZ, R33 ;  /* 0x000000ffff207224 */ /* 0x004fc400078e0021 */
[----:B------:R-:W-:Y:S02]  /*2ef60*/  IMAD.MOV.U32 R33, RZ, RZ, R37 ;  /* 0x000000ffff217224 */ /* 0x000fe400078e0025 */
[----:B------:R-:W2:Y:S01]  /*2ef70*/  LDL.LU R37, [R1+0x24] ;  /* 0x0000240001257983 */ /* 0x000ea20000300800 */
[----:B------:R-:W-:Y:S01]  /*2ef80*/  IMAD.MOV.U32 R65, RZ, RZ, R66 ;  /* 0x000000ffff417224 */ /* 0x000fe200078e0042 */
[C---:B----4-:R-:W-:Y:S02]  /*2ef90*/  LEA R58, P6, R210.reuse, R246, 0x2 ;  /* 0x000000f6d23a7211 */ /* 0x050fe400078c10ff */
[----:B------:R-:W-:Y:S01]  /*2efa0*/  MOV R66, R209 ;  /* 0x000000d100427202 */ /* 0x000fe20000000f00 */
[----:B------:R-:W-:Y:S02]  /*2efb0*/  IMAD.MOV.U32 R209, RZ, RZ, R69 ;  /* 0x000000ffffd17224 */ /* 0x000fe400078e0045 */
[----:B------:R-:W-:Y:S01]  /*2efc0*/  IMAD.MOV.U32 R69, RZ, RZ, R207 ;  /* 0x000000ffff457224 */ /* 0x000fe200078e00cf */
[----:B------:R-:W-:Y:S01]  /*2efd0*/  LEA.HI.X.SX32 R59, R210, R0, 0x2, P6 ;  /* 0x00000000d23b7211 */ /* 0x000fe200030f16ff */
        /* <DEDUP_REMOVED lines=9> */
[----:B--2---:R-:W-:Y:S02]  /*2f070*/  IMAD.MOV.U32 R32, RZ, RZ, R37 ;  /* 0x000000ffff207224 */ /* 0x004fe400078e0025 */
[----:B------:R-:W2:Y:S01]  /*2f080*/  LDL.LU R37, [R1+0x40] ;  /* 0x0000400001257983 */ /* 0x000ea20000300800 */
[----:B------:R-:W-:Y:S02]  /*2f090*/  IMAD.MOV.U32 R68, RZ, RZ, R208 ;  /* 0x000000ffff447224 */ /* 0x000fe400078e00d0 */
[----:B------:R-:W-:Y:S01]  /*2f0a0*/  IMAD.MOV.U32 R227, RZ, RZ, R66 ;  /* 0x000000ffffe37224 */ /* 0x000fe200078e0042 */
[----:B------:R-:W-:Y:S01]  /*2f0b0*/  MOV R66, R67 ;  /* 0x0000004300427202 */ /* 0x000fe20000000f00 */
[----:B------:R-:W-:Y:S01]  /*2f0c0*/  IMAD.MOV.U32 R208, RZ, RZ, R206 ;  /* 0x000000ffffd07224 */ /* 0x000fe200078e00ce */
[----:B------:R-:W-:Y:S01]  /*2f0d0*/  MOV R206, R204 ;  /* 0x000000cc00ce7202 */ /* 0x000fe20000000f00 */
[----:B------:R-:W-:-:S02]  /*2f0e0*/  IMAD.MOV.U32 R67, RZ, RZ, R209 ;  /* 0x000000ffff437224 */ /* 0x000fc400078e00d1 */
[----:B------:R-:W-:Y:S02]  /*2f0f0*/  IMAD.MOV.U32 R209, RZ, RZ, R68 ;  /* 0x000000ffffd17224 */ /* 0x000fe400078e0044 */
[----:B------:R-:W-:Y:S01]  /*2f100*/  IMAD.MOV.U32 R68, RZ, RZ, R69 ;  /* 0x000000ffff447224 */ /* 0x000fe200078e0045 */
[----:B------:R-:W-:Y:S01]  /*2f110*/  MOV R73, R66 ;  /* 0x0000004200497202 */ /* 0x000fe20000000f00 */
[----:B------:R-:W-:Y:S02]  /*2f120*/  IMAD.MOV.U32 R204, RZ, RZ, R202 ;  /* 0x000000ffffcc7224 */ /* 0x000fe400078e00ca */
[----:B------:R-:W-:Y:S02]  /*2f130*/  IMAD.MOV.U32 R69, RZ, RZ, R208 ;  /* 0x000000ffff457224 */ /* 0x000fe400078e00d0 */
[----:B------:R-:W-:Y:S02]  /*2f140*/  IMAD.MOV.U32 R208, RZ, RZ, R207 ;  /* 0x000000ffffd07224 */ /* 0x000fe400078e00cf */
[----:B------:R-:W-:Y:S01]  /*2f150*/  IMAD.MOV.U32 R202, RZ, RZ, R199 ;  /* 0x000000ffffca7224 */ /* 0x000fe200078e00c7 */
[----:B------:R-:W-:Y:S01]  /*2f160*/  MOV R199, R31 ;  /* 0x0000001f00c77202 */ /* 0x000fe20000000f00 */
[----:B------:R-:W-:Y:S01]  /*2f170*/  IMAD.MOV.U32 R207, RZ, RZ, R206 ;  /* 0x000000ffffcf7224 */ /* 0x000fe200078e00ce */
[----:B------:R-:W-:Y:S01]  /*2f180*/  MOV R206, R205 ;  /* 0x000000cd00ce7202 */ /* 0x000fe20000000f00 */
[----:B------:R-:W-:Y:S01]  /*2f190*/  IMAD.MOV.U32 R66, RZ, RZ, R67 ;  /* 0x000000ffff427224 */ /* 0x000fe200078e0043 */
[----:B------:R-:W-:Y:S01]  /*2f1a0*/  LEA R62, P1, R226, R246, 0x2 ;  /* 0x000000f6e23e7211 */ /* 0x000fe200078210ff */
[----:B------:R-:W-:-:S02]  /*2f1b0*/  IMAD.MOV.U32 R67, RZ, RZ, R209 ;  /* 0x000000ffff437224 */ /* 0x000fc400078e00d1 */
[----:B------:R-:W-:Y:S02]  /*2f1c0*/  IMAD.MOV.U32 R205, RZ, RZ, R204 ;  /* 0x000000ffffcd7224 */ /* 0x000fe400078e00cc */
[----:B------:R-:W-:Y:S02]  /*2f1d0*/  IMAD.MOV.U32 R209, RZ, RZ, R68 ;  /* 0x000000ffffd17224 */ /* 0x000fe400078e0044 */
[----:B------:R-:W-:Y:S02]  /*2f1e0*/  IMAD.MOV.U32 R31, RZ, RZ, R33 ;  /* 0x000000ffff1f7224 */ /* 0x000fe400078e0021 */
[----:B------:R-:W-:Y:S02]  /*2f1f0*/  IMAD.MOV.U32 R204, RZ, RZ, R203 ;  /* 0x000000ffffcc7224 */ /* 0x000fe400078e00cb */
[----:B------:R-:W-:Y:S02]  /*2f200*/  IMAD.MOV.U32 R68, RZ, RZ, R69 ;  /* 0x000000ffff447224 */ /* 0x000fe400078e0045 */
[----:B------:R-:W-:-:S02]  /*2f210*/  IMAD.MOV.U32 R203, RZ, RZ, R202 ;  /* 0x000000ffffcb7224 */ /* 0x000fc400078e00ca */
[----:B------:R-:W-:Y:S01]  /*2f220*/  IMAD.MOV.U32 R69, RZ, RZ, R208 ;  /* 0x000000ffff457224 */ /* 0x000fe200078e00d0 */
[----:B------:R-:W-:Y:S01]  /*2f230*/  LEA.HI.X.SX32 R63, R226, R0, 0x2, P1 ;  /* 0x00000000e23f7211 */ /* 0x000fe200008f16ff */
[----:B------:R-:W-:Y:S02]  /*2f240*/  IMAD.MOV.U32 R202, RZ, RZ, R201 ;  /* 0x000000ffffca7224 */ /* 0x000fe400078e00c9 */
[----:B------:R-:W-:Y:S01]  /*2f250*/  IMAD.MOV.U32 R208, RZ, RZ, R207 ;  /* 0x000000ffffd07224 */ /* 0x000fe200078e00cf */
[----:B------:R-:W-:Y:S01]  /*2f260*/  MOV R207, R206 ;  /* 0x000000ce00cf7202 */ /* 0x000fe20000000f00 */
[----:B------:R-:W-:Y:S01]  /*2f270*/  IMAD.MOV.U32 R201, RZ, RZ, R199 ;  /* 0x000000ffffc97224 */ /* 0x000fe200078e00c7 */
[----:B-1----:R-:W-:Y:S01]  /*2f280*/  LEA R60, P4, R71, R246, 0x2 ;  /* 0x000000f6473c7211 */ /* 0x002fe200078810ff */
[----:B------:R-:W-:Y:S02]  /*2f290*/  IMAD.MOV.U32 R33, RZ, RZ, R38 ;  /* 0x000000ffff217224 */ /* 0x000fe400078e0026 */
        /* <DEDUP_REMOVED lines=22> */
[----:B----4-:R-:W-:Y:S01]  /*2f400*/  LEA R58, P6, R70, R246, 0x2 ;  /* 0x000000f6463a7211 */ /* 0x010fe200078c10ff */
[----:B------:R-:W-:Y:S02]  /*2f410*/  IMAD.MOV.U32 R38, RZ, RZ, R145 ;  /* 0x000000ffff267224 */ /* 0x000fe400078e0091 */
[----:B------:R-:W-:Y:S01]  /*2f420*/  IMAD.MOV.U32 R207, RZ, RZ, R205 ;  /* 0x000000ffffcf7224 */ /* 0x000fe200078e00cd */
[----:B------:R-:W-:Y:S01]  /*2f430*/  MOV R205, R203 ;  /* 0x000000cb00cd7202 */ /* 0x000fe20000000f00 */
[----:B------:R-:W-:Y:S01]  /*2f440*/  IMAD.MOV.U32 R67, RZ, RZ, R209 ;  /* 0x000000ffff437224 */ /* 0x000fe200078e00d1 */
[----:B------:R-:W4:Y:S01]  /*2f450*/  LDL.LU R145, [R1+0x20c8] ;  /* 0x0020c80001917983 */ /* 0x000f220000300800 */
        /* <DEDUP_REMOVED lines=8> */
[----:B------:R-:W-:Y:S01]  /*2f4e0*/  IMAD.MOV.U32 R208, RZ, RZ, R207 ;  /* 0x000000ffffd07224 */ /* 0x000fe200078e00cf */
[----:B------:R1:W-:Y:S01]  /*2f4f0*/  STL.64 [R1+0x1c8], R62 ;  /* 0x0001c83e01007387 */ /* 0x0003e20000100a00 */
[----:B------:R-:W-:Y:S01]  /*2f500*/  IMAD.MOV.U32 R202, RZ, RZ, R30 ;  /* 0x000000ffffca7224 */ /* 0x000fe200078e001e */
[----:B------:R-:W-:Y:S01]  /*2f510*/  MOV R70, R66 ;  /* 0x0000004200467202 */ /* 0x000fe20000000f00 */
[----:B------:R-:W-:-:S02]  /*2f520*/  IMAD.MOV.U32 R201, RZ, RZ, R31 ;  /* 0x000000ffffc97224 */ /* 0x000fc400078e001f */
[----:B------:R-:W-:Y:S02]  /*2f530*/  IMAD.MOV.U32 R207, RZ, RZ, R206 ;  /* 0x000000ffffcf7224 */ /* 0x000fe400078e00ce */
[----:B------:R-:W-:Y:S02]  /*2f540*/  IMAD.MOV.U32 R206, RZ, RZ, R205 ;  /* 0x000000ffffce7224 */ /* 0x000fe400078e00cd */
[----:B------:R-:W-:Y:S02]  /*2f550*/  IMAD.MOV.U32 R205, RZ, RZ, R204 ;  /* 0x000000ffffcd7224 */ /* 0x000fe400078e00cc */
[----:B------:R-:W-:Y:S01]  /*2f560*/  IMAD.MOV.U32 R66, RZ, RZ, R67 ;  /* 0x000000ffff427224 */ /* 0x000fe200078e0043 */
[----:B-1----:R-:W-:Y:S01]  /*2f570*/  LEA R62, P1, R220, R246, 0x2 ;  /* 0x000000f6dc3e7211 */ /* 0x002fe200078210ff */
[----:B------:R-:W-:Y:S02]  /*2f580*/  IMAD.MOV.U32 R204, RZ, RZ, R203 ;  /* 0x000000ffffcc7224 */ /* 0x000fe400078e00cb */
[----:B------:R-:W-:-:S02]  /*2f590*/  IMAD.MOV.U32 R67, RZ, RZ, R209 ;  /* 0x000000ffff437224 */ /* 0x000fc400078e00d1 */
[----:B------:R-:W-:Y:S01]  /*2f5a0*/  IMAD.MOV.U32 R203, RZ, RZ, R202 ;  /* 0x000000ffffcb7224 */ /* 0x000fe200078e00ca */
[----:B------:R-:W-:Y:S01]  /*2f5b0*/  MOV R202, R201 ;  /* 0x000000c900ca7202 */ /* 0x000fe20000000f00 */
[----:B------:R-:W-:Y:S01]  /*2f5c0*/  IMAD.MOV.U32 R209, RZ, RZ, R68 ;  /* 0x000000ffffd17224 */ /* 0x000fe200078e0044 */
[----:B------:R-:W-:Y:S01]  /*2f5d0*/  LEA.HI.X.SX32 R63, R220, R0, 0x2, P1 ;  /* 0x00000000dc3f7211 */ /* 0x000fe200008f16ff */
        /* <DEDUP_REMOVED lines=8> */
[----:B--2---:R-:W-:Y:S02]  /*2f660*/  IMAD.MOV.U32 R33, RZ, RZ, R37 ;  /* 0x000000ffff217224 */ /* 0x004fe400078e0025 */
[----:B------:R-:W-:Y:S02]  /*2f670*/  IMAD.MOV.U32 R37, RZ, RZ, R38 ;  /* 0x000000ffff257224 */ /* 0x000fe400078e0026 */
[----:B------:R-:W-:-:S02]  /*2f680*/  IMAD.MOV.U32 R32, RZ, RZ, R33 ;  /* 0x000000ffff207224 */ /* 0x000fc400078e0021 */
[----:B------:R-:W-:Y:S02]  /*2f690*/  IMAD.MOV.U32 R33, RZ, RZ, R143 ;  /* 0x000000ffff217224 */ /* 0x000fe400078e008f */
[----:B------:R-:W-:Y:S02]  /*2f6a0*/  IMAD.MOV.U32 R38, RZ, RZ, R39 ;  /* 0x000000ffff267224 */ /* 0x000fe400078e0027 */
[----:B------:R-:W-:Y:S02]  /*2f6b0*/  IMAD.MOV.U32 R39, RZ, RZ, R144 ;  /* 0x000000ffff277224 */ /* 0x000fe400078e0090 */
[----:B------:R-:W2:Y:S01]  /*2f6c0*/  LDL.LU R144, [R1+0x20c4] ;  /* 0x0020c40001907983 */ /* 0x000ea20000300800 */
        /* <DEDUP_REMOVED lines=10> */
[----:B-1----:R-:W-:-:S03]  /*2f770*/  LEA R60, P4, R216, R246, 0x2 ;  /* 0x000000f6d83c7211 */ /* 0x002fc600078810ff */
[----:B------:R-:W2:Y:S01]  /*2f780*/  LDL.LU R142, [R1+0x20bc] ;  /* 0x0020bc00018e7983 */ /* 0x000ea20000300800 */
[----:B------:R-:W-:Y:S01]  /*2f790*/  IMAD.MOV.U32 R32, RZ, RZ, R33 ;  /* 0x000000ffff207224 */ /* 0x000fe200078e0021 */
[----:B------:R-:W-:Y:S02]  /*2f7a0*/  LEA.HI.X.SX32 R61, R216, R0, 0x2, P4 ;  /* 0x00000000d83d7211 */ /* 0x000fe400020f16ff */
[----:B------:R-:W2:Y:S01]  /*2f7b0*/  LDL.LU R141, [R1+0x20b8] ;  /* 0x0020b800018d7983 */ /* 0x000ea20000300800 */
[----:B------:R-:W-:Y:S02]  /*2f7c0*/  IMAD.MOV.U32 R33, RZ, RZ, R34 ;  /* 0x000000ffff217224 */ /* 0x000fe400078e0022 */
[----:B------:R-:W-:Y:S01]  /*2f7d0*/  IMAD.MOV.U32 R34, RZ, RZ, R252 ;  /* 0x000000ffff227224 */ /* 0x000fe200078e00fc */
[----:B------:R1:W-:Y:S01]  /*2f7e0*/  STL.64 [R1+0x1b0], R62 ;  /* 0x0001b03e01007387 */ /* 0x0003e20000100a00 */
[----:B------:R-:W-:-:S03]  /*2f7f0*/  IMAD.MOV.U32 R202, RZ, RZ, R201 ;  /* 0x000000ffffca7224 */ /* 0x000fc600078e00c9 */
[----:B------:R-:W2:Y:S04]  /*2f800*/  LDL.LU R252, [R1+0x20b4] ;  /* 0x0020b40001fc7983 */ /* 0x000ea80000300800 */
[----:B------:R1:W-:Y:S04]  /*2f810*/  STL.64 [R1+0x1a8], R60 ;  /* 0x0001a83c01007387 */ /* 0x0003e80000100a00 */
[----:B------:R-:W2:Y:S01]  /*2f820*/  LDL.LU R201, [R1+0x20] ;  /* 0x0000200001c97983 */ /* 0x000ea20000300800 */
[----:B------:R-:W-:Y:S01]  /*2f830*/  IMAD.MOV.U32 R220, RZ, RZ, R66 ;  /* 0x000000ffffdc7224 */ /* 0x000fe200078e0042 */
[----:B------:R-:W-:Y:S01]  /*2f840*/  MOV R66, R67 ;  /* 0x0000004300427202 */ /* 0x000fe20000000f00 */
[----:B------:R-:W-:Y:S01]  /*2f850*/  IMAD.MOV.U32 R67, RZ, RZ, R209 ;  /* 0x000000ffff437224 */ /* 0x000fe200078e00d1 */
[----:B---3--:R-:W-:Y:S01]  /*2f860*/  LEA R58, P6, R213, R246, 0x2 ;  /* 0x000000f6d53a7211 */ /* 0x008fe200078c10ff */
        /* <DEDUP_REMOVED lines=13> */
[C---:B-1----:R-:W-:Y:S01]  /*2f940*/  LEA R62, P1, R212.reuse, R246, 0x2 ;  /* 0x000000f6d43e7211 */ /* 0x042fe200078210ff */
[----:B------:R-:W-:Y:S02]  /*2f950*/  IMAD.MOV.U32 R213, RZ, RZ, R67 ;  /* 0x000000ffffd57224 */ /* 0x000fe400078e0043 */
[----:B------:R-:W-:Y:S01]  /*2f960*/  IMAD.MOV.U32 R216, RZ, RZ, R66 ;  /* 0x000000ffffd87224 */ /* 0x000fe200078e0042 */
[----:B------:R-:W-:Y:S01]  /*2f970*/  LEA.HI.X.SX32 R63, R212, R0, 0x2, P1 ;  /* 0x00000000d43f7211 */ /* 0x000fe200008f16ff */
[----:B------:R-:W-:Y:S01]  /*2f980*/  IMAD.MOV.U32 R67, RZ, RZ, R68 ;  /* 0x000000ffff437224 */ /* 0x000fe200078e0044 */
[----:B------:R-:W-:Y:S01]  /*2f990*/  MOV R66, R209 ;  /* 0x000000d100427202 */ /* 0x000fe20000000f00 */
[----:B------:R-:W-:-:S02]  /*2f9a0*/  IMAD.MOV.U32 R68, RZ, RZ, R69 ;  /* 0x000000ffff447224 */ /* 0x000fc400078e0045 */
[----:B------:R-:W-:Y:S02]  /*2f9b0*/  IMAD.MOV.U32 R209, RZ, RZ, R208 ;  /* 0x000000ffffd17224 */ /* 0x000fe400078e00d0 */
[----:B------:R-:W-:Y:S01]  /*2f9c0*/  IMAD.MOV.U32 R69, RZ, RZ, R206 ;  /* 0x000000ffff457224 */ /* 0x000fe200078e00ce */
[----:B------:R1:W-:Y:S01]  /*2f9d0*/  STL.64 [R1+0x198], R62 ;  /* 0x0001983e01007387 */ /* 0x0003e20000100a00 */
[----:B------:R-:W-:Y:S01]  /*2f9e0*/  IMAD.MOV.U32 R208, RZ, RZ, R204 ;  /* 0x000000ffffd07224 */ /* 0x000fe200078e00cc */
[----:B------:R-:W-:Y:S01]  /*2f9f0*/  MOV R204, R202 ;  /* 0x000000ca00cc7202 */ /* 0x000fe20000000f00 */
[----:B------:R-:W-:Y:S02]  /*2fa00*/  IMAD.MOV.U32 R206, RZ, RZ, R203 ;  /* 0x000000ffffce7224 */ /* 0x000fe400078e00cb */
[----:B------:R-:W-:Y:S02]  /*2fa10*/  IMAD.MOV.U32 R203, RZ, RZ, R201 ;  /* 0x000000ffffcb7224 */ /* 0x000fe400078e00c9 */
[----:B------:R-:W4:Y:S01]  /*2fa20*/  LDL.LU R201, [R1+0x18] ;  /* 0x0000180001c97983 */ /* 0x000f220000300800 */
[----:B--2---:R-:W-:-:S03]  /*2fa30*/  IMAD.MOV.U32 R202, RZ, RZ, R200 ;  /* 0x000000ffffca7224 */ /* 0x004fc600078e00c8 */
[----:B------:R-:W2:Y:S01]  /*2fa40*/  LDL.LU R200, [R1+0x14] ;  /* 0x0000140001c87983 */ /* 0x000ea20000300800 */
[-C--:B------:R-:W-:Y:S02]  /*2fa50*/  LEA R60, P4, R64, R246.reuse, 0x2 ;  /* 0x000000f6403c7211 */ /* 0x080fe400078810ff */
[----:B---3--:R-:W-:Y:S01]  /*2fa60*/  LEA R58, P6, R232, R246, 0x2 ;  /* 0x000000f6e83a7211 */ /* 0x008fe200078c10ff */
[----:B------:R-:W-:Y:S01]  /*2fa70*/  IMAD.MOV.U32 R212, RZ, RZ, R66 ;  /* 0x000000ffffd47224 */ /* 0x000fe200078e0042 */
[-C--:B------:R-:W-:Y:S01]  /*2fa80*/  LEA.HI.X.SX32 R61, R64, R0.reuse, 0x2, P4 ;  /* 0x00000000403d7211 */ /* 0x080fe200020f16ff */
[----:B------:R-:W-:Y:S01]  /*2fa90*/  IMAD.MOV.U32 R64, RZ, RZ, R67 ;  /* 0x000000ffff407224 */ /* 0x000fe200078e0043 */
[----:B------:R-:W-:Y:S01]  /*2faa0*/  LEA.HI.X.SX32 R59, R232, R0, 0x2, P6 ;  /* 0x00000000e83b7211 */ /* 0x000fe200030f16ff */
[----:B------:R-:W-:Y:S02]  /*2fab0*/  IMAD.MOV.U32 R66, RZ, RZ, R209 ;  /* 0x000000ffff427224 */ /* 0x000fe400078e00d1 */
[----:B------:R-:W-:Y:S01]  /*2fac0*/  IMAD.MOV.U32 R67, RZ, RZ, R69 ;  /* 0x000000ffff437224 */ /* 0x000fe200078e0045 */
[----:B------:R-:W-:Y:S01]  /*2fad0*/  MOV R69, R208 ;  /* 0x000000d000457202 */ /* 0x000fe20000000f00 */
[----:B------:R-:W-:Y:S01]  /*2fae0*/  IMAD.MOV.U32 R209, RZ, RZ, R206 ;  /* 0x000000ffffd17224 */ /* 0x000fe200078e00ce */
[----:B------:R3:W-:Y:S01]  /*2faf0*/  STL.64 [R1+0x190], R60 ;  /* 0x0001903c01007387 */ /* 0x0007e20000100a00 */
[----:B------:R-:W-:Y:S01]  /*2fb00*/  IMAD.MOV.U32 R206, RZ, RZ, R202 ;  /* 0x000000ffffce7224 */ /* 0x000fe200078e00ca */
[----:B-1----:R-:W-:Y:S01]  /*2fb10*/  LEA R62, P1, R75, R246, 0x2 ;  /* 0x000000f64b3e7211 */ /* 0x002fe200078210ff */
[----:B------:R-:W-:-:S02]  /*2fb20*/  IMAD.MOV.U32 R208, RZ, RZ, R28 ;  /* 0x000000ffffd07224 */ /* 0x000fc400078e001c */
[----:B----4-:R-:W-:Y:S01]  /*2fb30*/  IMAD.MOV.U32 R202, RZ, RZ, R201 ;  /* 0x000000ffffca7224 */ /* 0x010fe200078e00c9 */
[----:B------:R-:W4:Y:S01]  /*2fb40*/  LDL.LU R28, [R1+0x8] ;  /* 0x00000800011c7983 */ /* 0x000f220000300800 */
[----:B------:R-:W-:Y:S02]  /*2fb50*/  LEA.HI.X.SX32 R63, R75, R0, 0x2, P1 ;  /* 0x000000004b3f7211 */ /* 0x000fe400008f16ff */
[----:B---3--:R-:W-:-:S04]  /*2fb60*/  LEA R60, P4, R74, R246, 0x2 ;  /* 0x000000f64a3c7211 */ /* 0x008fc800078810ff */
[----:B------:R-:W-:Y:S01]  /*2fb70*/  LEA.HI.X.SX32 R61, R74, R0, 0x2, P4 ;  /* 0x000000004a3d7211 */ /* 0x000fe200020f16ff */
[----:B--2---:R-:W-:Y:S02]  /*2fb80*/  IMAD.MOV.U32 R201, RZ, RZ, R200 ;  /* 0x000000ffffc97224 */ /* 0x004fe400078e00c8 */
[----:B------:R-:W2:Y:S04]  /*2fb90*/  LDL.LU R200, [R1+0x10] ;  /* 0x0000100001c87983 */ /* 0x000ea80000300800 */
[----:B------:R1:W-:Y:S04]  /*2fba0*/  STL.64 [R1+0x188], R58 ;  /* 0x0001883a01007387 */ /* 0x0003e80000100a00 */
[----:B------:R3:W-:Y:S01]  /*2fbb0*/  STL.64 [R1+0x180], R62 ;  /* 0x0001803e01007387 */ /* 0x0007e20000100a00 */
[----:B-1----:R-:W-:-:S04]  /*2fbc0*/  LEA R58, P6, R65, R246, 0x2 ;  /* 0x000000f6413a7211 */ /* 0x002fc800078c10ff */
[----:B------:R-:W-:Y:S01]  /*2fbd0*/  LEA.HI.X.SX32 R59, R65, R0, 0x2, P6 ;  /* 0x00000000413b7211 */ /* 0x000fe200030f16ff */
[----:B------:R-:W-:Y:S01]  /*2fbe0*/  IMAD.MOV.U32 R65, RZ, RZ, R66 ;  /* 0x000000ffff417224 */ /* 0x000fe200078e0042 */
[----:B------:R-:W-:Y:S01]  /*2fbf0*/  MOV R66, R67 ;  /* 0x0000004300427202 */ /* 0x000fe20000000f00 */
[----:B------:R-:W-:Y:S01]  /*2fc00*/  IMAD.MOV.U32 R67, RZ, RZ, R209 ;  /* 0x000000ffff437224 */ /* 0x000fe200078e00d1 */
[C---:B---3--:R-:W-:Y:S01]  /*2fc10*/  LEA R62, P1, R210.reuse, R246, 0x2 ;  /* 0x000000f6d23e7211 */ /* 0x048fe200078210ff */
[----:B------:R-:W-:Y:S02]  /*2fc20*/  IMAD.MOV.U32 R209, RZ, RZ, R68 ;  /* 0x000000ffffd17224 */ /* 0x000fe400078e0044 */
[----:B------:R-:W-:Y:S01]  /*2fc30*/  IMAD.MOV.U32 R68, RZ, RZ, R207 ;  /* 0x000000ffff447224 */ /* 0x000fe200078e00cf */
[----:B------:R-:W-:Y:S01]  /*2fc40*/  LEA.HI.X.SX32 R63, R210, R0, 0x2, P1 ;  /* 0x00000000d23f7211 */ /* 0x000fe200008f16ff */
[----:B------:R-:W-:Y:S01]  /*2fc50*/  IMAD.MOV.U32 R207, RZ, RZ, R198 ;  /* 0x000000ffffcf7224 */ /* 0x000fe200078e00c6 */
[----:B------:R1:W-:Y:S01]  /*2fc60*/  STL.64 [R1+0x178], R60 ;  /* 0x0001783c01007387 */ /* 0x0003e20000100a00 */
[----:B------:R-:W-:Y:S01]  /*2fc70*/  IMAD.MOV.U32 R210, RZ, RZ, R66 ;  /* 0x000000ffffd27224 */ /* 0x000fe200078e0042 */
[----:B------:R-:W-:Y:S01]  /*2fc80*/  MOV R66, R68 ;  /* 0x0000004400427202 */ /* 0x000fe20000000f00 */
[----:B------:R-:W-:Y:S01]  /*2fc90*/  IMAD.MOV.U32 R198, RZ, RZ, R17 ;  /* 0x000000ffffc67224 */ /* 0x000fe200078e0011 */
[----:B------:R3:W-:Y:S01]  /*2fca0*/  STL.64 [R1+0x170], R58 ;  /* 0x0001703a01007387 */ /* 0x0007e20000100a00 */
[----:B------:R-:W-:-:S02]  /*2fcb0*/  IMAD.MOV.U32 R68, RZ, RZ, R207 ;  /* 0x000000ffff447224 */ /* 0x000fc400078e00cf */
[----:B------:R-:W-:Y:S01]  /*2fcc0*/  IMAD.MOV.U32 R207, RZ, RZ, R199 ;  /* 0x000000ffffcf7224 */ /* 0x000fe200078e00c7 */
[----:B------:R-:W2:Y:S04]  /*2fcd0*/  LDL.LU R17, [R1+0x484] ;  /* 0x0004840001117983 */ /* 0x000ea80000300800 */
[----:B------:R4:W-:Y:S04]  /*2fce0*/  STL.64 [R1+0x168], R62 ;  /* 0x0001683e01007387 */ /* 0x0009e80000100a00 */
[----:B------:R-:W2:Y:S01]  /*2fcf0*/  LDL.LU R199, [R1+0x4] ;  /* 0x0000040001c77983 */ /* 0x000ea20000300800 */
[----:B-1----:R-:W-:-:S02]  /*2fd00*/  LEA R60, P4, R227, R246, 0x2 ;  /* 0x000000f6e33c7211 */ /* 0x002fc400078810ff */
[----:B---3--:R-:W-:Y:S02]  /*2fd10*/  LEA R58, P6, R73, R246, 0x2 ;  /* 0x000000f6493a7211 */ /* 0x008fe400078c10ff */
[-C--:B------:R-:W-:Y:S02]  /*2fd20*/  LEA.HI.X.SX32 R61, R227, R0.reuse, 0x2, P4 ;  /* 0x00000000e33d7211 */ /* 0x080fe400020f16ff */
[----:B------:R-:W-:Y:S02]  /*2fd30*/  LEA.HI.X.SX32 R59, R73, R0, 0x2, P6 ;  /* 0x00000000493b7211 */ /* 0x000fe400030f16ff */
[C---:B----4-:R-:W-:Y:S01]  /*2fd40*/  LEA R62, P1, R72.reuse, R246, 0x2 ;  /* 0x000000f6483e7211 */ /* 0x050fe200078210ff */
[----:B------:R1:W-:Y:S03]  /*2fd50*/  STL.64 [R1+0x160], R60 ;  /* 0x0001603c01007387 */ /* 0x0003e60000100a00 */
[----:B------:R-:W-:Y:S01]  /*2fd60*/  LEA.HI.X.SX32 R63, R72, R0, 0x2, P1 ;  /* 0x00000000483f7211 */ /* 0x000fe200008f16ff */
[----:B------:R3:W-:Y:S01]  /*2fd70*/  STL.64 [R1+0x158], R58 ;  /* 0x0001583a01007387 */ /* 0x0007e20000100a00 */
[----:B-1----:R-:W-:-:S04]  /*2fd80*/  LEA R60, P4, R226, R246, 0x2 ;  /* 0x000000f6e23c7211 */ /* 0x002fc800078810ff */
[----:B------:R-:W-:Y:S02]  /*2fd90*/  LEA.HI.X.SX32 R61, R226, R0, 0x2, P4 ;  /* 0x00000000e23d7211 */ /* 0x000fe400020f16ff */
[C---:B---3--:R-:W-:Y:S01]  /*2fda0*/  LEA R58, P6, R71.reuse, R246, 0x2 ;  /* 0x000000f6473a7211 */ /* 0x048fe200078c10ff */
[----:B------:R1:W-:Y:S03]  /*2fdb0*/  STL.64 [R1+0x150], R62 ;  /* 0x0001503e01007387 */ /* 0x0003e60000100a00 */
[----:B------:R-:W-:Y:S01]  /*2fdc0*/  LEA.HI.X.SX32 R59, R71, R0, 0x2, P6 ;  /* 0x00000000473b7211 */ /* 0x000fe200030f16ff */
[----:B------:R3:W-:Y:S01]  /*2fdd0*/  STL.64 [R1+0x148], R60 ;  /* 0x0001483c01007387 */ /* 0x0007e20000100a00 */
[-C--:B-1----:R-:W-:Y:S02]  /*2fde0*/  LEA R62, P1, R70, R246.reuse, 0x2 ;  /* 0x000000f6463e7211 */ /* 0x082fe400078210ff */
[----:B---3--:R-:W-:Y:S01]  /*2fdf0*/  LEA R60, P4, R220, R246, 0x2 ;  /* 0x000000f6dc3c7211 */ /* 0x008fe200078810ff */
[----:B------:R1:W-:Y:S01]  /*2fe00*/  STL.64 [R1+0x140], R58 ;  /* 0x0001403a01007387 */ /* 0x0003e20000100a00 */
[----:B------:R-:W-:-:S02]  /*2fe10*/  LEA.HI.X.SX32 R63, R70, R0, 0x2, P1 ;  /* 0x00000000463f7211 */ /* 0x000fc400008f16ff */
[----:B------:R-:W-:-:S03]  /*2fe20*/  LEA.HI.X.SX32 R61, R220, R0, 0x2, P4 ;  /* 0x00000000dc3d7211 */ /* 0x000fc600020f16ff */
[----:B------:R3:W-:Y:S01]  /*2fe30*/  STL.64 [R1+0x138], R62 ;  /* 0x0001383e01007387 */ /* 0x0007e20000100a00 */
[----:B-1----:R-:W-:-:S03]  /*2fe40*/  LEA R58, P6, R216, R246, 0x2 ;  /* 0x000000f6d83a7211 */ /* 0x002fc600078c10ff */
[----:B------:R1:W-:Y:S01]  /*2fe50*/  STL.64 [R1+0x130], R60 ;  /* 0x0001303c01007387 */ /* 0x0003e20000100a00 */
[----:B------:R-:W-:Y:S02]  /*2fe60*/  LEA.HI.X.SX32 R59, R216, R0, 0x2, P6 ;  /* 0x00000000d83b7211 */ /* 0x000fe400030f16ff */
[----:B---3--:R-:W-:-:S03]  /*2fe70*/  LEA R62, P1, R213, R246, 0x2 ;  /* 0x000000f6d53e7211 */ /* 0x008fc600078210ff */
[----:B------:R3:W-:Y:S01]  /*2fe80*/  STL.64 [R1+0x128], R58 ;  /* 0x0001283a01007387 */ /* 0x0007e20000100a00 */
[----:B------:R-:W-:Y:S02]  /*2fe90*/  LEA.HI.X.SX32 R63, R213, R0, 0x2, P1 ;  /* 0x00000000d53f7211 */ /* 0x000fe400008f16ff */
[----:B-1----:R-:W-:-:S04]  /*2fea0*/  LEA R60, P4, R212, R246, 0x2 ;  /* 0x000000f6d43c7211 */ /* 0x002fc800078810ff */
[----:B------:R-:W-:Y:S01]  /*2feb0*/  LEA.HI.X.SX32 R61, R212, R0, 0x2, P4 ;  /* 0x00000000d43d7211 */ /* 0x000fe200020f16ff */
[----:B------:R-:W-:Y:S01]  /*2fec0*/  STL.64 [R1+0x120], R62 ;  /* 0x0001203e01007387 */ /* 0x000fe20000100a00 */
[----:B---3--:R-:W-:-:S03]  /*2fed0*/  LEA R58, P6, R64, R246, 0x2 ;  /* 0x000000f6403a7211 */ /* 0x008fc600078c10ff */
[----:B------:R1:W-:Y:S01]  /*2fee0*/  STL.64 [R1+0x118], R60 ;  /* 0x0001183c01007387 */ /* 0x0003e20000100a00 */
[----:B------:R-:W-:Y:S02]  /*2fef0*/  LEA.HI.X.SX32 R59, R64, R0, 0x2, P6 ;  /* 0x00000000403b7211 */ /* 0x000fe400030f16ff */
[----:B------:R-:W-:-:S03]  /*2ff00*/  LEA R248, P1, R65, R246, 0x2 ;  /* 0x000000f641f87211 */ /* 0x000fc600078210ff */
[----:B------:R3:W-:Y:S01]  /*2ff10*/  STL.64 [R1+0x110], R58 ;  /* 0x0001103a01007387 */ /* 0x0007e20000100a00 */
[----:B-1----:R-:W-:-:S04]  /*2ff20*/  LEA R60, P4, R210, R246, 0x2 ;  /* 0x000000f6d23c7211 */ /* 0x002fc800078810ff */
[-C--:B------:R-:W-:Y:S02]  /*2ff30*/  LEA.HI.X.SX32 R61, R210, R0.reuse, 0x2, P4 ;  /* 0x00000000d23d7211 */ /* 0x080fe400020f16ff */
[----:B------:R-:W-:Y:S02]  /*2ff40*/  LEA.HI.X.SX32 R249, R65, R0, 0x2, P1 ;  /* 0x0000000041f97211 */ /* 0x000fe400008f16ff */
[CC--:B---3--:R-:W-:Y:S01]  /*2ff50*/  LEA R58, P6, R66.reuse, R246.reuse, 0x2 ;  /* 0x000000f6423a7211 */ /* 0x0c8fe200078c10ff */
[----:B------:R1:W-:Y:S01]  /*2ff60*/  STL.64 [R1+0x100], R60 ;  /* 0x0001003c01007387 */ /* 0x0003e20000100a00 */
[C---:B------:R-:W-:Y:S02]  /*2ff70*/  LEA R62, P1, R67.reuse, R246, 0x2 ;  /* 0x000000f6433e7211 */ /* 0x040fe400078210ff */
[-C--:B------:R-:W-:Y:S01]  /*2ff80*/  LEA.HI.X.SX32 R59, R66, R0.reuse, 0x2, P6 ;  /* 0x00000000423b7211 */ /* 0x080fe200030f16ff */
[----:B------:R-:W-:Y:S01]  /*2ff90*/  STL.64 [R1+0x108], R248 ;  /* 0x000108f801007387 */ /* 0x000fe20000100a00 */
[----:B------:R-:W-:-:S03]  /*2ffa0*/  LEA.HI.X.SX32 R63, R67, R0, 0x2, P1 ;  /* 0x00000000433f7211 */ /* 0x000fc600008f16ff */
[----:B------:R-:W-:Y:S01]  /*2ffb0*/  STL.64 [R1+0x1fa8], R248 ;  /* 0x001fa8f801007387 */ /* 0x000fe20000100a00 */
[----:B-1----:R-:W-:-:S03]  /*2ffc0*/  LEA R60, P4, R209, R246, 0x2 ;  /* 0x000000f6d13c7211 */ /* 0x002fc600078810ff */
[----:B------:R1:W-:Y:S01]  /*2ffd0*/  STL.64 [R1+0xf8], R58 ;  /* 0x0000f83a01007387 */ /* 0x0003e20000100a00 */
[----:B------:R-:W-:-:S03]  /*2ffe0*/  LEA.HI.X.SX32 R61, R209, R0, 0x2, P4 ;  /* 0x00000000d13d7211 */ /* 0x000fc600020f16ff */
[----:B------:R3:W-:Y:S04]  /*2fff0*/  STL.64 [R1+0xf0], R62 ;  /* 0x0000f03e01007387 */ /* 0x0007e80000100a00 */
[----:B------:R4:W-:Y:S01]  /*30000*/  STL.64 [R1+0xe8], R60 ;  /* 0x0000e83c01007387 */ /* 0x0009e20000100a00 */
[CC--:B-1----:R-:W-:Y:S02]  /*30010*/  LEA R58, P6, R68.reuse, R246.reuse, 0x2 ;  /* 0x000000f6443a7211 */ /* 0x0c2fe400078c10ff */
[----:B---3--:R-:W-:Y:S02]  /*30020*/  LEA R62, P1, R69, R246, 0x2 ;  /* 0x000000f6453e7211 */ /* 0x008fe400078210ff */
[----:B------:R-:W-:Y:S02]  /*30030*/  LEA.HI.X.SX32 R59, R68, R0, 0x2, P6 ;  /* 0x00000000443b7211 */ /* 0x000fe400030f16ff */
[----:B----4-:R-:W-:-:S02]  /*30040*/  LEA R60, P4, R208, R246, 0x2 ;  /* 0x000000f6d03c7211 */ /* 0x010fc400078810ff */
[-C--:B------:R-:W-:Y:S01]  /*30050*/  LEA.HI.X.SX32 R63, R69, R0.reuse, 0x2, P1 ;  /* 0x00000000453f7211 */ /* 0x080fe200008f16ff */
        /* <DEDUP_REMOVED lines=11> */
[----:B------:R-:W-:Y:S04]  /*30110*/  STL.64 [R1+0xc0], R62 ;  /* 0x0000c03e01007387 */ /* 0x000fe80000100a00 */
[----:B------:R3:W-:Y:S01]  /*30120*/  STL.64 [R1+0xb8], R60 ;  /* 0x0000b83c01007387 */ /* 0x0007e20000100a00 */
[----:B-1----:R-:W-:-:S04]  /*30130*/  LEA R58, P6, R204, R246, 0x2 ;  /* 0x000000f6cc3a7211 */ /* 0x002fc800078c10ff */
[----:B------:R-:W-:Y:S02]  /*30140*/  LEA.HI.X.SX32 R59, R204, R0, 0x2, P6 ;  /* 0x00000000cc3b7211 */ /* 0x000fe400030f16ff */
[----:B---3--:R-:W-:-:S03]  /*30150*/  LEA R60, P4, R202, R246, 0x2 ;  /* 0x000000f6ca3c7211 */ /* 0x008fc600078810ff */
[----:B------:R1:W-:Y:S01]  /*30160*/  STL.64 [R1+0xb0], R58 ;  /* 0x0000b03a01007387 */ /* 0x0003e20000100a00 */
[C---:B------:R-:W-:Y:S02]  /*30170*/  LEA R62, P1, R203.reuse, R246, 0x2 ;  /* 0x000000f6cb3e7211 */ /* 0x040fe400078210ff */
[-C--:B------:R-:W-:Y:S02]  /*30180*/  LEA.HI.X.SX32 R61, R202, R0.reuse, 0x2, P4 ;  /* 0x00000000ca3d7211 */ /* 0x080fe400020f16ff */
[----:B------:R-:W-:-:S03]  /*30190*/  LEA.HI.X.SX32 R63, R203, R0, 0x2, P1 ;  /* 0x00000000cb3f7211 */ /* 0x000fc600008f16ff */
[----:B------:R3:W-:Y:S01]  /*301a0*/  STL.64 [R1+0xa0], R60 ;  /* 0x0000a03c01007387 */ /* 0x0007e20000100a00 */
[----:B-1----:R-:W-:-:S03]  /*301b0*/  LEA R58, P6, R201, R246, 0x2 ;  /* 0x000000f6c93a7211 */ /* 0x002fc600078c10ff */
[----:B------:R1:W-:Y:S01]  /*301c0*/  STL.64 [R1+0xa8], R62 ;  /* 0x0000a83e01007387 */ /* 0x0003e20000100a00 */
[----:B------:R-:W-:Y:S02]  /*301d0*/  LEA.HI.X.SX32 R59, R201, R0, 0x2, P6 ;  /* 0x00000000c93b7211 */ /* 0x000fe400030f16ff */
[----:B---3--:R-:W-:-:S03]  /*301e0*/  LEA R60, P4, R197, R246, 0x2 ;  /* 0x000000f6c53c7211 */ /* 0x008fc600078810ff */
[----:B------:R-:W-:Y:S01]  /*301f0*/  STL.64 [R1+0x98], R58 ;  /* 0x0000983a01007387 */ /* 0x000fe20000100a00 */
[----:B------:R-:W-:Y:S02]  /*30200*/  LEA.HI.X.SX32 R61, R197, R0, 0x2, P4 ;  /* 0x00000000c53d7211 */ /* 0x000fe400020f16ff */
[C---:B-1----:R-:W-:Y:S01]  /*30210*/  LEA R62, P6, R28.reuse, R246, 0x2 ;  /* 0x000000f61c3e7211 */ /* 0x042fe200078c10ff */
[----:B------:R-:W-:Y:S02]  /*30220*/  IMAD.MOV.U32 R197, RZ, RZ, R30 ;  /* 0x000000ffffc57224 */ /* 0x000fe400078e001e */
[----:B------:R-:W-:Y:S01]  /*30230*/  IMAD.MOV.U32 R30, RZ, RZ, R32 ;  /* 0x000000ffff1e7224 */ /* 0x000fe200078e0020 */
[----:B------:R-:W-:Y:S01]  /*30240*/  LEA.HI.X.SX32 R63, R28, R0, 0x2, P6 ;  /* 0x000000001c3f7211 */ /* 0x000fe200030f16ff */
[----:B------:R-:W-:Y:S01]  /*30250*/  IMAD.MOV.U32 R28, RZ, RZ, R31 ;  /* 0x000000ffff1c7224 */ /* 0x000fe200078e001f */
[----:B------:R-:W-:Y:S01]  /*30260*/  MOV R32, R34 ;  /* 0x0000002200207202 */ /* 0x000fe20000000f00 */
[----:B------:R-:W-:Y:S01]  /*30270*/  IMAD.MOV.U32 R34, RZ, RZ, R4 ;  /* 0x000000ffff227224 */ /* 0x000fe200078e0004 */
[----:B------:R-:W-:Y:S01]  /*30280*/  LEA R4, P6, R252, R246, 0x2 ;  /* 0x000000f6fc047211 */ /* 0x000fe200078c10ff */
[----:B------:R-:W-:Y:S01]  /*30290*/  IMAD.MOV.U32 R31, RZ, RZ, R33 ;  /* 0x000000ffff1f7224 */ /* 0x000fe200078e0021 */
[----:B------:R1:W-:Y:S01]  /*302a0*/  STL.64 [R1+0x88], R60 ;  /* 0x0000883c01007387 */ /* 0x0003e20000100a00 */
[----:B------:R-:W-:-:S02]  /*302b0*/  IMAD.MOV.U32 R33, RZ, RZ, R35 ;  /* 0x000000ffff217224 */ /* 0x000fc400078e0023 */
[----:B------:R-:W-:Y:S02]  /*302c0*/  IMAD.MOV.U32 R35, RZ, RZ, R37 ;  /* 0x000000ffff237224 */ /* 0x000fe400078e0025 */
[----:B------:R-:W-:Y:S01]  /*302d0*/  IMAD.MOV.U32 R37, RZ, RZ, R5 ;  /* 0x000000ffff257224 */ /* 0x000fe200078e0005 */
[----:B------:R-:W-:Y:S02]  /*302e0*/  LEA.HI.X.SX32 R5, R252, R0, 0x2, P6 ;  /* 0x00000000fc057211 */ /* 0x000fe400030f16ff */
[----:B-1----:R-:W-:-:S04]  /*302f0*/  LEA R60, P4, R198, R246, 0x2 ;  /* 0x000000f6c63c7211 */ /* 0x002fc800078810ff */
[----:B------:R-:W-:Y:S02]  /*30300*/  LEA.HI.X.SX32 R61, R198, R0, 0x2, P4 ;  /* 0x00000000c63d7211 */ /* 0x000fe400020f16ff */
[----:B--2---:R-:W-:-:S04]  /*30310*/  LEA R248, P1, R200, R246, 0x2 ;  /* 0x000000f6c8f87211 */ /* 0x004fc800078210ff */
[----:B------:R-:W-:-:S05]  /*30320*/  LEA.HI.X.SX32 R249, R200, R0, 0x2, P1 ;  /* 0x00000000c8f97211 */ /* 0x000fca00008f16ff */
[----:B------:R-:W-:Y:S04]  /*30330*/  STL.64 [R1+0x90], R248 ;  /* 0x000090f801007387 */ /* 0x000fe80000100a00 */
[----:B------:R1:W-:Y:S04]  /*30340*/  STL.64 [R1+0x1fe8], R248 ;  /* 0x001fe8f801007387 */ /* 0x0003e80000100a00 */
[----:B------:R-:W-:Y:S01]  /*30350*/  STL.64 [R1+0x80], R62 ;  /* 0x0000803e01007387 */ /* 0x000fe20000100a00 */
[-C--:B-1----:R-:W-:Y:S02]  /*30360*/  LEA R248, P4, R142, R246.reuse, 0x2 ;  /* 0x000000f68ef87211 */ /* 0x082fe400078810ff */
[----:B------:R-:W-:-:S04]  /*30370*/  LEA R58, P1, R199, R246, 0x2 ;  /* 0x000000f6c73a7211 */ /* 0x000fc800078210ff */
[----:B------:R-:W-:-:S05]  /*30380*/  LEA.HI.X.SX32 R59, R199, R0, 0x2, P1 ;  /* 0x00000000c73b7211 */ /* 0x000fca00008f16ff */
[----:B------:R1:W-:Y:S04]  /*30390*/  STL.64 [R1+0x78], R58 ;  /* 0x0000783a01007387 */ /* 0x0003e80000100a00 */
[----:B------:R2:W-:Y:S01]  /*303a0*/  STL.64 [R1+0x68], R4 ;  /* 0x0000680401007387 */ /* 0x0005e20000100a00 */
[-C--:B-1----:R-:W-:Y:S02]  /*303b0*/  LEA R58, P1, R141, R246.reuse, 0x2 ;  /* 0x000000f68d3a7211 */ /* 0x082fe400078210ff */
[----:B--2---:R-:W-:Y:S02]  /*303c0*/  LEA R4, P6, R143, R246, 0x2 ;  /* 0x000000f68f047211 */ /* 0x004fe400078c10ff */
[-C--:B------:R-:W-:Y:S01]  /*303d0*/  LEA.HI.X.SX32 R59, R141, R0.reuse, 0x2, P1 ;  /* 0x000000008d3b7211 */ /* 0x080fe200008f16ff */
[----:B------:R1:W-:Y:S01]  /*303e0*/  STL.64 [R1+0x70], R60 ;  /* 0x0000703c01007387 */ /* 0x0003e20000100a00 */
[----:B------:R-:W-:-:S03]  /*303f0*/  LEA.HI.X.SX32 R5, R143, R0, 0x2, P6 ;  /* 0x000000008f057211 */ /* 0x000fc600030f16ff */
[----:B------:R2:W-:Y:S01]  /*30400*/  STL.64 [R1+0x60], R58 ;  /* 0x0000603a01007387 */ /* 0x0005e20000100a00 */
[----:B------:R-:W-:-:S03]  /*30410*/  LEA.HI.X.SX32 R249, R142, R0, 0x2, P4 ;  /* 0x000000008ef97211 */ /* 0x000fc600020f16ff */
[----:B------:R3:W-:Y:S01]  /*30420*/  STL.64 [R1+0x50], R4 ;  /* 0x0000500401007387 */ /* 0x0007e20000100a00 */
[----:B------:R-:W-:Y:S01]  /*30430*/  IMAD.MOV.U32 R198, RZ, RZ, R28 ;  /* 0x000000ffffc67224 */ /* 0x000fe200078e001c */
[CC--:B-1----:R-:W-:Y:S02]  /*30440*/  LEA R60, P4, R145.reuse, R246.reuse, 0x2 ;  /* 0x000000f6913c7211 */ /* 0x0c2fe400078810ff */
[-C--:B--2---:R-:W-:Y:S01]  /*30450*/  LEA R58, P1, R144, R246.reuse, 0x2 ;  /* 0x000000f6903a7211 */ /* 0x084fe200078210ff */
[----:B------:R-:W-:Y:S01]  /*30460*/  STL.64 [R1+0x58], R248 ;  /* 0x000058f801007387 */ /* 0x000fe20000100a00 */
[----:B---3--:R-:W-:Y:S02]  /*30470*/  LEA R4, P6, R146, R246, 0x2 ;  /* 0x000000f692047211 */ /* 0x008fe400078c10ff */
[-C--:B------:R-:W-:Y:S01]  /*30480*/  LEA.HI.X.SX32 R59, R144, R0.reuse, 0x2, P1 ;  /* 0x00000000903b7211 */ /* 0x080fe200008f16ff */
[----:B------:R-:W-:Y:S01]  /*30490*/  IMAD.MOV.U32 R28, RZ, RZ, R31 ;  /* 0x000000ffff1c7224 */ /* 0x000fe200078e001f */
[-C--:B------:R-:W-:Y:S01]  /*304a0*/  LEA.HI.X.SX32 R61, R145, R0.reuse, 0x2, P4 ;  /* 0x00000000913d7211 */ /* 0x080fe200020f16ff */
[----:B------:R-:W-:Y:S01]  /*304b0*/  STL.64 [R1+0x2058], R248 ;  /* 0x002058f801007387 */ /* 0x000fe20000100a00 */
[----:B------:R-:W-:Y:S01]  /*304c0*/  IMAD.MOV.U32 R31, RZ, RZ, R33 ;  /* 0x000000ffff1f7224 */ /* 0x000fe200078e0021 */
[----:B------:R-:W-:Y:S01]  /*304d0*/  LEA.HI.X.SX32 R5, R146, R0, 0x2, P6 ;  /* 0x0000000092057211 */ /* 0x000fe200030f16ff */
[----:B------:R-:W-:Y:S01]  /*304e0*/  IMAD.MOV.U32 R33, RZ, RZ, R37 ;  /* 0x000000ffff217224 */ /* 0x000fe200078e0025 */
[----:B------:R1:W-:Y:S01]  /*304f0*/  STL.64 [R1+0x48], R58 ;  /* 0x0000483a01007387 */ /* 0x0003e20000100a00 */
[----:B------:R-:W-:Y:S01]  /*30500*/  IMAD.MOV.U32 R199, RZ, RZ, R197 ;  /* 0x000000ffffc77224 */ /* 0x000fe200078e00c5 */
[----:B------:R-:W-:Y:S01]  /*30510*/  MOV R197, R30 ;  /* 0x0000001e00c57202 */ /* 0x000fe20000000f00 */
[----:B------:R-:W-:Y:S01]  /*30520*/  IMAD.MOV.U32 R37, RZ, RZ, R2 ;  /* 0x000000ffff257224 */ /* 0x000fe200078e0002 */
[----:B------:R-:W-:Y:S01]  /*30530*/  LEA R2, P4, R148, R246, 0x2 ;  /* 0x000000f694027211 */ /* 0x000fe200078810ff */
[----:B------:R-:W-:Y:S01]  /*30540*/  STL.64 [R1+0x40], R60 ;  /* 0x0000403c01007387 */ /* 0x000fe20000100a00 */
[----:B------:R-:W-:-:S02]  /*30550*/  IMAD.MOV.U32 R30, RZ, RZ, R32 ;  /* 0x000000ffff1e7224 */ /* 0x000fc400078e0020 */
[----:B------:R-:W-:Y:S01]  /*30560*/  IMAD.MOV.U32 R32, RZ, RZ, R38 ;  /* 0x000000ffff207224 */ /* 0x000fe200078e0026 */
[----:B------:R2:W-:Y:S01]  /*30570*/  STL.64 [R1+0x38], R4 ;  /* 0x0000380401007387 */ /* 0x0005e20000100a00 */
[C---:B-1----:R-:W-:Y:S02]  /*30580*/  LEA R58, P1, R147.reuse, R246, 0x2 ;  /* 0x000000f6933a7211 */ /* 0x042fe400078210ff */
[----:B------:R-:W-:Y:S02]  /*30590*/  MOV R38, R3 ;  /* 0x0000000300267202 */ /* 0x000fe40000000f00 */
[-C--:B------:R-:W-:Y:S02]  /*305a0*/  LEA.HI.X.SX32 R59, R147, R0.reuse, 0x2, P1 ;  /* 0x00000000933b7211 */ /* 0x080fe400008f16ff */
[----:B------:R-:W-:Y:S02]  /*305b0*/  LEA.HI.X.SX32 R3, R148, R0, 0x2, P4 ;  /* 0x0000000094037211 */ /* 0x000fe400020f16ff */
[C---:B--2---:R-:W-:Y:S01]  /*305c0*/  LEA R4, P6, R149.reuse, R246, 0x2 ;  /* 0x000000f695047211 */ /* 0x044fe200078c10ff */
[----:B------:R1:W-:Y:S03]  /*305d0*/  STL.64 [R1+0x30], R58 ;  /* 0x0000303a01007387 */ /* 0x0003e60000100a00 */
[----:B------:R-:W-:Y:S01]  /*305e0*/  LEA.HI.X.SX32 R5, R149, R0, 0x2, P6 ;  /* 0x0000000095057211 */ /* 0x000fe200030f16ff */
[----:B------:R2:W-:Y:S04]  /*305f0*/  STL.64 [R1+0x28], R2 ;  /* 0x0000280201007387 */ /* 0x0005e80000100a00 */
[----:B------:R3:W-:Y:S01]  /*30600*/  STL.64 [R1+0x20], R4 ;  /* 0x0000200401007387 */ /* 0x0007e20000100a00 */
[----:B-1----:R-:W-:-:S02]  /*30610*/  LEA R58, P1, R150, R246, 0x2 ;  /* 0x000000f6963a7211 */ /* 0x002fc400078210ff */
[C---:B--2---:R-:W-:Y:S02]  /*30620*/  LEA R2, P4, R151.reuse, R246, 0x2 ;  /* 0x000000f697027211 */ /* 0x044fe400078810ff */
[----:B------:R-:W-:Y:S02]  /*30630*/  LEA.HI.X.SX32 R59, R150, R0, 0x2, P1 ;  /* 0x00000000963b7211 */ /* 0x000fe400008f16ff */
[C---:B---3--:R-:W-:Y:S02]  /*30640*/  LEA R4, P6, R152.reuse, R246, 0x2 ;  /* 0x000000f698047211 */ /* 0x048fe400078c10ff */
[-C--:B------:R-:W-:Y:S01]  /*30650*/  LEA.HI.X.SX32 R3, R151, R0.reuse, 0x2, P4 ;  /* 0x0000000097037211 */ /* 0x080fe200020f16ff */
[----:B------:R1:W-:Y:S01]  /*30660*/  STL.64 [R1+0x18], R58 ;  /* 0x0000183a01007387 */ /* 0x0003e20000100a00 */
[----:B------:R-:W-:-:S03]  /*30670*/  LEA.HI.X.SX32 R5, R152, R0, 0x2, P6 ;  /* 0x0000000098057211 */ /* 0x000fc600030f16ff */
[----:B------:R2:W-:Y:S01]  /*30680*/  STL.64 [R1+0x10], R2 ;  /* 0x0000100201007387 */ /* 0x0005e20000100a00 */
[----:B------:R-:W-:Y:S02]  /*30690*/  IMAD.MOV.U32 R67, RZ, RZ, R28 ;  /* 0x000000ffff437224 */ /* 0x000fe400078e001c */
[----:B------:R-:W-:Y:S01]  /*306a0*/  IMAD.MOV.U32 R28, RZ, RZ, R40 ;  /* 0x000000ffff1c7224 */ /* 0x000fe200078e0028 */
[----:B------:R3:W-:Y:S01]  /*306b0*/  STL.64 [R1+0x8], R4 ;  /* 0x0000080401007387 */ /* 0x0007e20000100a00 */
[CC--:B-1----:R-:W-:Y:S01]  /*306c0*/  LEA R58, P1, R153.reuse, R246.reuse, 0x2 ;  /* 0x000000f6993a7211 */ /* 0x0c2fe200078210ff */
[----:B------:R-:W-:Y:S01]  /*306d0*/  IMAD.MOV.U32 R204, RZ, RZ, R6 ;  /* 0x000000ffffcc7224 */ /* 0x000fe200078e0006 */
[----:B--2---:R-:W-:Y:S01]  /*306e0*/  LEA R2, P4, R154, R246, 0x2 ;  /* 0x000000f69a027211 */ /* 0x004fe200078810ff */
[----:B------:R-:W-:Y:S01]  /*306f0*/  IMAD.MOV.U32 R64, RZ, RZ, R30 ;  /* 0x000000ffff407224 */ /* 0x000fe200078e001e */
[----:B------:R-:W-:Y:S01]  /*30700*/  LEA.HI.X.SX32 R59, R153, R0, 0x2, P1 ;  /* 0x00000000993b7211 */ /* 0x000fe200008f16ff */
[----:B------:R-:W-:Y:S01]  /*30710*/  IMAD.MOV.U32 R40, RZ, RZ, R8 ;  /* 0x000000ffff287224 */ /* 0x000fe200078e0008 */
[-C--:B---3--:R-:W-:Y:S01]  /*30720*/  LEA R4, P6, R155, R246.reuse, 0x2 ;  /* 0x000000f69b047211 */ /* 0x088fe200078c10ff */
[----:B------:R-:W-:Y:S01]  /*30730*/  IMAD.MOV.U32 R30, RZ, RZ, R38 ;  /* 0x000000ffff1e7224 */ /* 0x000fe200078e0026 */
[----:B------:R-:W-:-:S02]  /*30740*/  LEA R6, P1, R156, R246, 0x2 ;  /* 0x000000f69c067211 */ /* 0x000fc400078210ff */
[----:B------:R-:W-:Y:S01]  /*30750*/  LEA.HI.X.SX32 R3, R154, R0, 0x2, P4 ;  /* 0x000000009a037211 */ /* 0x000fe200020f16ff */
[----:B------:R-:W-:Y:S01]  /*30760*/  IMAD.MOV.U32 R69, RZ, RZ, R199 ;  /* 0x000000ffff457224 */ /* 0x000fe200078e00c7 */
[----:B------:R-:W-:Y:S01]  /*30770*/  LEA R8, P4, R27, R246, 0x2 ;  /* 0x000000f61b087211 */ /* 0x000fe200078810ff */
[----:B------:R-:W-:Y:S01]  /*30780*/  IMAD.MOV.U32 R38, RZ, RZ, R39 ;  /* 0x000000ffff267224 */ /* 0x000fe200078e0027 */
[----:B------:R-:W-:Y:S01]  /*30790*/  LEA.HI.X.SX32 R5, R155, R0, 0x2, P6 ;  /* 0x000000009b057211 */ /* 0x000fe200030f16ff */
[----:B------:R-:W-:Y:S02]  /*307a0*/  IMAD.MOV.U32 R200, RZ, RZ, R47 ;  /* 0x000000ffffc87224 */ /* 0x000fe400078e002f */
[----:B------:R-:W-:Y:S02]  /*307b0*/  IMAD.MOV.U32 R199, RZ, RZ, R44 ;  /* 0x000000ffffc77224 */ /* 0x000fe400078e002c */
[----:B------:R-:W-:Y:S02]  /*307c0*/  IMAD.MOV.U32 R203, RZ, RZ, R36 ;  /* 0x000000ffffcb7224 */ /* 0x000fe400078e0024 */
[----:B------:R-:W-:Y:S01]  /*307d0*/  IMAD.MOV.U32 R47, RZ, RZ, R10 ;  /* 0x000000ffff2f7224 */ /* 0x000fe200078e000a */
[----:B------:R-:W-:Y:S01]  /*307e0*/  LEA R10, P6, R26, R246, 0x2 ;  /* 0x000000f61a0a7211 */ /* 0x000fe200078c10ff */
[----:B------:R-:W-:Y:S01]  /*307f0*/  IMAD.MOV.U32 R39, RZ, RZ, R7 ;  /* 0x000000ffff277224 */ /* 0x000fe200078e0007 */
[----:B------:R-:W-:Y:S01]  /*30800*/  LEA.HI.X.SX32 R7, R156, R0, 0x2, P1 ;  /* 0x000000009c077211 */ /* 0x000fe200008f16ff */
[----:B------:R-:W-:Y:S01]  /*30810*/  IMAD.MOV.U32 R36, RZ, RZ, R12 ;  /* 0x000000ffff247224 */ /* 0x000fe200078e000c */
[----:B------:R-:W-:Y:S01]  /*30820*/  LEA R12, P1, R25, R246, 0x2 ;  /* 0x000000f6190c7211 */ /* 0x000fe200078210ff */
[----:B------:R-:W-:Y:S01]  /*30830*/  IMAD.MOV.U32 R44, RZ, RZ, R9 ;  /* 0x000000ffff2c7224 */ /* 0x000fe200078e0009 */
[----:B------:R-:W-:Y:S01]  /*30840*/  LEA.HI.X.SX32 R9, R27, R0, 0x2, P4 ;  /* 0x000000001b097211 */ /* 0x000fe200020f16ff */
[----:B------:R-:W-:Y:S01]  /*30850*/  IMAD.MOV.U32 R207, RZ, RZ, R14 ;  /* 0x000000ffffcf7224 */ /* 0x000fe200078e000e */
[----:B------:R-:W-:Y:S01]  /*30860*/  MOV R201, R48 ;  /* 0x0000003000c97202 */ /* 0x000fe20000000f00 */
[----:B------:R-:W-:Y:S01]  /*30870*/  IMAD.MOV.U32 R212, RZ, RZ, R31 ;  /* 0x000000ffffd47224 */ /* 0x000fe200078e001f */
[----:B------:R-:W-:Y:S01]  /*30880*/  MOV R68, R17 ;  /* 0x0000001100447202 */ /* 0x000fe20000000f00 */
[----:B------:R-:W-:Y:S01]  /*30890*/  IMAD.MOV.U32 R48, RZ, RZ, R11 ;  /* 0x000000ffff307224 */ /* 0x000fe200078e000b */
[----:B------:R-:W-:Y:S01]  /*308a0*/  LEA R14, P4, R24, R246, 0x2 ;  /* 0x000000f6180e7211 */ /* 0x000fe200078810ff */
[----:B------:R-:W-:Y:S01]  /*308b0*/  IMAD.MOV.U32 R65, RZ, RZ, R197 ;  /* 0x000000ffff417224 */ /* 0x000fe200078e00c5 */
[----:B------:R-:W-:Y:S01]  /*308c0*/  MOV R31, R37 ;  /* 0x00000025001f7202 */ /* 0x000fe20000000f00 */
[----:B------:R-:W-:Y:S01]  /*308d0*/  IMAD.MOV.U32 R206, RZ, RZ, R16 ;  /* 0x000000ffffce7224 */ /* 0x000fe200078e0010 */
[----:B------:R-:W-:Y:S01]  /*308e0*/  LEA.HI.X.SX32 R11, R26, R0, 0x2, P6 ;  /* 0x000000001a0b7211 */ /* 0x000fe200030f16ff */
[----:B------:R-:W-:Y:S01]  /*308f0*/  IMAD.MOV.U32 R37, RZ, RZ, R13 ;  /* 0x000000ffff257224 */ /* 0x000fe200078e000d */
[----:B------:R-:W-:Y:S01]  /*30900*/  LEA R16, P6, R23, R246, 0x2 ;  /* 0x000000f617107211 */ /* 0x000fe200078c10ff */
[----:B------:R-:W-:Y:S01]  /*30910*/  IMAD.MOV.U32 R197, RZ, RZ, R53 ;  /* 0x000000ffffc57224 */ /* 0x000fe200078e0035 */
[----:B------:R-:W-:Y:S01]  /*30920*/  LEA.HI.X.SX32 R13, R25, R0, 0x2, P1 ;  /* 0x00000000190d7211 */ /* 0x000fe200008f16ff */
[----:B------:R-:W-:Y:S01]  /*30930*/  IMAD.MOV.U32 R205, RZ, RZ, R15 ;  /* 0x000000ffffcd7224 */ /* 0x000fe200078e000f */
[----:B------:R1:W-:Y:S01]  /*30940*/  STL.64 [R1], R58 ;  /* 0x0000003a01007387 */ /* 0x0003e20000100a00 */
[----:B------:R-:W-:Y:S01]  /*30950*/  IMAD.MOV.U32 R208, RZ, RZ, R18 ;  /* 0x000000ffffd07224 */ /* 0x000fe200078e0012 */
[----:B------:R-:W-:Y:S01]  /*30960*/  LEA R18, P1, R68, R246, 0x2 ;  /* 0x000000f644127211 */ /* 0x000fe200078210ff */
[----:B------:R-:W-:Y:S01]  /*30970*/  IMAD.MOV.U32 R53, RZ, RZ, R20 ;  /* 0x000000ffff357224 */ /* 0x000fe200078e0014 */
[----:B------:R-:W-:Y:S01]  /*30980*/  LEA.HI.X.SX32 R15, R24, R0, 0x2, P4 ;  /* 0x00000000180f7211 */ /* 0x000fe200020f16ff */
[----:B------:R-:W-:Y:S01]  /*30990*/  IMAD.MOV.U32 R210, RZ, RZ, R198 ;  /* 0x000000ffffd27224 */ /* 0x000fe200078e00c6 */
[----:B------:R-:W-:Y:S01]  /*309a0*/  STL.64 [R1+0x1fb0], R2 ;  /* 0x001fb00201007387 */ /* 0x000fe20000100a00 */
[----:B------:R-:W-:Y:S01]  /*309b0*/  LEA R20, P4, R21, R246, 0x2 ;  /* 0x000000f615147211 */ /* 0x000fe200078810ff */
[----:B------:R-:W-:Y:S01]  /*309c0*/  IMAD.MOV.U32 R198, RZ, RZ, R42 ;  /* 0x000000ffffc67224 */ /* 0x000fe200078e002a */
[-C--:B------:R-:W-:Y:S01]  /*309d0*/  LEA.HI.X.SX32 R17, R23, R0.reuse, 0x2, P6 ;  /* 0x0000000017117211 */ /* 0x080fe200030f16ff */
[----:B------:R-:W-:Y:S01]  /*309e0*/  STL.64 [R1+0x1fb8], R4 ;  /* 0x001fb80401007387 */ /* 0x000fe20000100a00 */
[----:B------:R-:W-:Y:S01]  /*309f0*/  IMAD.MOV.U32 R42, RZ, RZ, R19 ;  /* 0x000000ffff2a7224 */ /* 0x000fe200078e0013 */
[----:B------:R-:W-:-:S02]  /*30a00*/  LEA.HI.X.SX32 R19, R68, R0, 0x2, P1 ;  /* 0x0000000044137211 */ /* 0x000fc400008f16ff */
[----:B------:R-:W-:Y:S01]  /*30a10*/  STL.64 [R1+0x1fc0], R6 ;  /* 0x001fc00601007387 */ /* 0x000fe20000100a00 */
[----:B------:R-:W-:Y:S01]  /*30a20*/  LEA.HI.X.SX32 R21, R21, R0, 0x2, P4 ;  /* 0x0000000015157211 */ /* 0x000fe200020f16ff */
[----:B------:R-:W-:Y:S02]  /*30a30*/  IMAD.MOV.U32 R209, RZ, RZ, R208 ;  /* 0x000000ffffd17224 */ /* 0x000fe400078e00d0 */
[----:B------:R-:W-:Y:S01]  /*30a40*/  STL.64 [R1+0x1fc8], R8 ;  /* 0x001fc80801007387 */ /* 0x000fe20000100a00 */
[----:B------:R-:W-:-:S03]  /*30a50*/  IMAD.MOV.U32 R208, RZ, RZ, R205 ;  /* 0x000000ffffd07224 */ /* 0x000fc600078e00cd */
        /* <DEDUP_REMOVED lines=8> */
[----:B------:R-:W-:Y:S04]  /*30ae0*/  STL.64 [R1+0x1fe0], R18 ;  /* 0x001fe01201007387 */ /* 0x000fe80000100a00 */
[----:B------:R-:W-:Y:S04]  /*30af0*/  STL.64 [R1+0x1ff8], R20 ;  /* 0x001ff81401007387 */ /* 0x000fe80000100a00 */
[----:B------:R-:W2:Y:S01]  /*30b00*/  LDL.LU R33, [R1+0xe60] ;  /* 0x000e600001217983 */ /* 0x000ea20000300800 */
[----:B------:R-:W-:Y:S01]  /*30b10*/  IMAD.MOV.U32 R202, RZ, RZ, R49 ;  /* 0x000000ffffca7224 */ /* 0x000fe200078e0031 */
[----:B------:R-:W-:-:S02]  /*30b20*/  MOV R49, R22 ;  /* 0x0000001600317202 */ /* 0x000fc40000000f00 */
[-C--:B------:R-:W-:Y:S02]  /*30b30*/  LEA R22, P6, R69, R246.reuse, 0x2 ;  /* 0x000000f645167211 */ /* 0x080fe400078c10ff */
[----:B------:R-:W-:Y:S02]  /*30b40*/  LEA R24, P1, R67, R246, 0x2 ;  /* 0x000000f643187211 */ /* 0x000fe400078210ff */
[-C--:B------:R-:W-:Y:S01]  /*30b50*/  LEA.HI.X.SX32 R23, R69, R0.reuse, 0x2, P6 ;  /* 0x0000000045177211 */ /* 0x080fe200030f16ff */
[----:B------:R-:W-:Y:S01]  /*30b60*/  IMAD.MOV.U32 R69, RZ, RZ, R206 ;  /* 0x000000ffff457224 */ /* 0x000fe200078e00ce */
[----:B------:R-:W-:Y:S01]  /*30b70*/  MOV R68, R207 ;  /* 0x000000cf00447202 */ /* 0x000fe20000000f00 */
[----:B------:R-:W-:Y:S01]  /*30b80*/  IMAD.MOV.U32 R66, RZ, RZ, R209 ;  /* 0x000000ffff427224 */ /* 0x000fe200078e00d1 */
[----:B------:R-:W-:Y:S01]  /*30b90*/  LEA.HI.X.SX32 R25, R67, R0, 0x2, P1 ;  /* 0x0000000043197211 */ /* 0x000fe200008f16ff */
[----:B------:R-:W-:Y:S01]  /*30ba0*/  IMAD.MOV.U32 R207, RZ, RZ, R200 ;  /* 0x000000ffffcf7224 */ /* 0x000fe200078e00c8 */
[----:B------:R-:W-:Y:S01]  /*30bb0*/  MOV R209, R69 ;  /* 0x0000004500d17202 */ /* 0x000fe20000000f00 */
        /* <DEDUP_REMOVED lines=15> */
[----:B------:R-:W-:Y:S01]  /*30cb0*/  LEA R28, P6, R64, R246, 0x2 ;  /* 0x000000f6401c7211 */ /* 0x000fe200078c10ff */
        /* <DEDUP_REMOVED lines=8> */
[----:B------:R-:W-:-:S02]  /*30d40*/  IMAD.MOV.U32 R70, RZ, RZ, R66 ;  /* 0x000000ffff467224 */ /* 0x000fc400078e0042 */
[----:B------:R-:W-:Y:S01]  /*30d50*/  IMAD.MOV.U32 R66, RZ, RZ, R209 ;  /* 0x000000ffff427224 */ /* 0x000fe200078e00d1 */
[C---:B------:R-:W-:Y:S01]  /*30d60*/  LEA R30, P1, R65.reuse, R246, 0x2 ;  /* 0x000000f6411e7211 */ /* 0x040fe200078210ff */
[----:B------:R-:W-:Y:S01]  /*30d70*/  IMAD.MOV.U32 R64, RZ, RZ, R67 ;  /* 0x000000ffff407224 */ /* 0x000fe200078e0043 */
[----:B------:R-:W-:Y:S01]  /*30d80*/  LEA.HI.X.SX32 R27, R212, R0, 0x2, P4 ;  /* 0x00000000d41b7211 */ /* 0x000fe200020f16ff */
[----:B------:R-:W-:Y:S01]  /*30d90*/  IMAD.MOV.U32 R209, RZ, RZ, R207 ;  /* 0x000000ffffd17224 */ /* 0x000fe200078e00cf */
[----:B------:R-:W-:Y:S01]  /*30da0*/  MOV R67, R208 ;  /* 0x000000d000437202 */ /* 0x000fe20000000f00 */
[----:B------:R-:W-:Y:S01]  /*30db0*/  IMAD.MOV.U32 R207, RZ, RZ, R205 ;  /* 0x000000ffffcf7224 */ /* 0x000fe200078e00cd */
[----:B------:R-:W-:Y:S01]  /*30dc0*/  LEA R32, P4, R210, R246, 0x2 ;  /* 0x000000f6d2207211 */ /* 0x000fe200078810ff */
[----:B------:R-:W-:Y:S02]  /*30dd0*/  IMAD.MOV.U32 R208, RZ, RZ, R206 ;  /* 0x000000ffffd07224 */ /* 0x000fe400078e00ce */
[----:B------:R-:W-:Y:S01]  /*30de0*/  IMAD.MOV.U32 R205, RZ, RZ, R35 ;  /* 0x000000ffffcd7224 */ /* 0x000fe200078e0023 */
[----:B------:R-:W-:Y:S01]  /*30df0*/  LEA.HI.X.SX32 R31, R65, R0, 0x2, P1 ;  /* 0x00000000411f7211 */ /* 0x000fe200008f16ff */
[----:B------:R-:W-:-:S02]  /*30e00*/  IMAD.MOV.U32 R74, RZ, RZ, R66 ;  /* 0x000000ffff4a7224 */ /* 0x000fc400078e0042 */
[----:B------:R-:W-:Y:S02]  /*30e10*/  IMAD.MOV.U32 R65, RZ, RZ, R67 ;  /* 0x000000ffff417224 */ /* 0x000fe400078e0043 */
[----:B------:R-:W-:Y:S01]  /*30e20*/  IMAD.MOV.U32 R66, RZ, RZ, R208 ;  /* 0x000000ffff427224 */ /* 0x000fe200078e00d0 */
[----:B------:R-:W-:Y:S01]  /*30e30*/  MOV R208, R205 ;  /* 0x000000cd00d07202 */ /* 0x000fe20000000f00 */
[----:B------:R-:W-:Y:S02]  /*30e40*/  IMAD.MOV.U32 R206, RZ, RZ, R34 ;  /* 0x000000ffffce7224 */ /* 0x000fe400078e0022 */
[----:B------:R-:W-:Y:S02]  /*30e50*/  IMAD.MOV.U32 R67, RZ, RZ, R207 ;  /* 0x000000ffff437224 */ /* 0x000fe400078e00cf */
[----:B------:R-:W-:Y:S01]  /*30e60*/  IMAD.MOV.U32 R207, RZ, RZ, R38 ;  /* 0x000000ffffcf7224 */ /* 0x000fe200078e0026 */
[-C--:B------:R-:W-:Y:S01]  /*30e70*/  LEA R34, P6, R41, R246.reuse, 0x2 ;  /* 0x000000f629227211 */ /* 0x080fe200078c10ff */
[----:B------:R-:W-:Y:S01]  /*30e80*/  IMAD.MOV.U32 R226, RZ, RZ, R36 ;  /* 0x000000ffffe27224 */ /* 0x000fe200078e0024 */
[----:B------:R-:W-:Y:S01]  /*30e90*/  LEA R36, P1, R43, R246, 0x2 ;  /* 0x000000f62b247211 */ /* 0x000fe200078210ff */
[----:B------:R-:W-:Y:S01]  /*30ea0*/  IMAD.MOV.U32 R213, RZ, RZ, R42 ;  /* 0x000000ffffd57224 */ /* 0x000fe200078e002a */
[----:B------:R-:W-:Y:S01]  /*30eb0*/  MOV R73, R37 ;  /* 0x0000002500497202 */ /* 0x000fe20000000f00 */
[----:B------:R-:W-:Y:S01]  /*30ec0*/  IMAD.MOV.U32 R205, RZ, RZ, R40 ;  /* 0x000000ffffcd7224 */ /* 0x000fe200078e0028 */
[-C--:B------:R-:W-:Y:S01]  /*30ed0*/  LEA.HI.X.SX32 R35, R41, R0.reuse, 0x2, P6 ;  /* 0x0000000029237211 */ /* 0x080fe200030f16ff */
[----:B------:R-:W-:Y:S01]  /*30ee0*/  IMAD.MOV.U32 R62, RZ, RZ, R65 ;  /* 0x000000ffff3e7224 */ /* 0x000fe200078e0041 */
[----:B------:R-:W-:-:S02]  /*30ef0*/  LEA.HI.X.SX32 R37, R43, R0, 0x2, P1 ;  /* 0x000000002b257211 */ /* 0x000fc400008f16ff */
[----:B------:R-:W-:Y:S01]  /*30f00*/  MOV R212, R66 ;  /* 0x0000004200d47202 */ /* 0x000fe20000000f00 */
[----:B------:R-:W-:Y:S01]  /*30f10*/  IMAD.MOV.U32 R66, RZ, RZ, R207 ;  /* 0x000000ffff427224 */ /* 0x000fe200078e00cf */
[CC--:B------:R-:W-:Y:S02]  /*30f20*/  LEA R40, P6, R48.reuse, R246.reuse, 0x2 ;  /* 0x000000f630287211 */ /* 0x0c0fe400078c10ff */
[C---:B------:R-:W-:Y:S01]  /*30f30*/  LEA R42, P1, R49.reuse, R246, 0x2 ;  /* 0x000000f6312a7211 */ /* 0x040fe200078210ff */
[----:B------:R-:W-:Y:S01]  /*30f40*/  IMAD.MOV.U32 R207, RZ, RZ, R45 ;  /* 0x000000ffffcf7224 */ /* 0x000fe200078e002d */
[-C--:B------:R-:W-:Y:S01]  /*30f50*/  LEA.HI.X.SX32 R41, R48, R0.reuse, 0x2, P6 ;  /* 0x0000000030297211 */ /* 0x080fe200030f16ff */
[----:B------:R-:W-:Y:S01]  /*30f60*/  IMAD.MOV.U32 R60, RZ, RZ, R62 ;  /* 0x000000ffff3c7224 */ /* 0x000fe200078e003e */
[----:B------:R-:W-:Y:S02]  /*30f70*/  LEA.HI.X.SX32 R43, R49, R0, 0x2, P1 ;  /* 0x00000000312b7211 */ /* 0x000fe400008f16ff */
[----:B------:R-:W-:-:S02]  /*30f80*/  LEA R48, P1, R216, R246, 0x2 ;  /* 0x000000f6d8307211 */ /* 0x000fc400078210ff */
[----:B-1----:R-:W-:Y:S02]  /*30f90*/  MOV R59, R60 ;  /* 0x0000003c003b7202 */ /* 0x002fe40000000f00 */
[----:B------:R-:W-:-:S03]  /*30fa0*/  LEA.HI.X.SX32 R49, R216, R0, 0x2, P1 ;  /* 0x00000000d8317211 */ /* 0x000fc600008f16ff */
[----:B------:R-:W-:-:S04]  /*30fb0*/  IMAD.MOV.U32 R220, RZ, RZ, R59 ;  /* 0x000000ffffdc7224 */ /* 0x000fc800078e003b */
[----:B------:R-:W-:-:S04]  /*30fc0*/  IMAD.MOV.U32 R71, RZ, RZ, R220 ;  /* 0x000000ffff477224 */ /* 0x000fc800078e00dc */
[----:B------:R-:W-:-:S04]  /*30fd0*/  IMAD.MOV.U32 R72, RZ, RZ, R71 ;  /* 0x000000ffff487224 */ /* 0x000fc800078e0047 */
[----:B------:R-:W-:Y:S01]  /*30fe0*/  IMAD.MOV.U32 R227, RZ, RZ, R72 ;  /* 0x000000ffffe37224 */ /* 0x000fe200078e0048 */
[----:B------:R-:W-:Y:S04]  /*30ff0*/  STL.64 [R1+0x2000], R22 ;  /* 0x0020001601007387 */ /* 0x000fe80000100a00 */
[----:B------:R-:W-:Y:S04]  /*31000*/  STL.64 [R1+0x2008], R24 ;  /* 0x0020081801007387 */ /* 0x000fe80000100a00 */
[----:B------:R-:W-:Y:S04]  /*31010*/  STL.64 [R1+0x2068], R26 ;  /* 0x0020681a01007387 */ /* 0x000fe80000100a00 */
[----:B------:R-:W-:Y:S04]  /*31020*/  STL.64 [R1+0x2010], R28 ;  /* 0x0020101c01007387 */ /* 0x000fe80000100a00 */
[----:B------:R-:W-:Y:S01]  /*31030*/  STL.64 [R1+0x2018], R30 ;  /* 0x0020181e01007387 */ /* 0x000fe20000100a00 */
[----:B--2---:R-:W-:Y:S01]  /*31040*/  IMAD.MOV.U32 R58, RZ, RZ, R33 ;  /* 0x000000ffff3a7224 */ /* 0x004fe200078e0021 */
[----:B------:R-:W-:Y:S01]  /*31050*/  LEA.HI.X.SX32 R33, R210, R0, 0x2, P4 ;  /* 0x00000000d2217211 */ /* 0x000fe200020f16ff */
[----:B------:R-:W-:Y:S01]  /*31060*/  IMAD.MOV.U32 R210, RZ, RZ, R209 ;  /* 0x000000ffffd27224 */ /* 0x000fe200078e00d1 */
[----:B------:R-:W-:Y:S01]  /*31070*/  LEA R38, P4, R64, R246, 0x2 ;  /* 0x000000f640267211 */ /* 0x000fe200078810ff */
[----:B------:R-:W-:-:S02]  /*31080*/  IMAD.MOV.U32 R209, RZ, RZ, R206 ;  /* 0x000000ffffd17224 */ /* 0x000fc400078e00ce */
[----:B------:R-:W-:Y:S02]  /*31090*/  IMAD.MOV.U32 R63, RZ, RZ, R210 ;  /* 0x000000ffff3f7224 */ /* 0x000fe400078e00d2 */
[----:B------:R-:W-:Y:S01]  /*310a0*/  IMAD.MOV.U32 R206, RZ, RZ, R39 ;  /* 0x000000ffffce7224 */ /* 0x000fe200078e0027 */
[----:B------:R-:W-:Y:S01]  /*310b0*/  LEA.HI.X.SX32 R39, R64, R0, 0x2, P4 ;  /* 0x0000000040277211 */ /* 0x000fe200020f16ff */
[----:B------:R-:W-:Y:S01]  /*310c0*/  IMAD.MOV.U32 R210, RZ, RZ, R208 ;  /* 0x000000ffffd27224 */ /* 0x000fe200078e00d0 */
[----:B------:R-:W-:Y:S02]  /*310d0*/  MOV R208, R44 ;  /* 0x0000002c00d07202 */ /* 0x000fe40000000f00 */
[C---:B------:R-:W-:Y:S01]  /*310e0*/  LEA R44, P4, R213.reuse, R246, 0x2 ;  /* 0x000000f6d52c7211 */ /* 0x040fe200078810ff */
        /* <DEDUP_REMOVED lines=21> */
[----:B------:R-:W-:Y:S02]  /*31240*/  IMAD.MOV.U32 R216, RZ, RZ, R61 ;  /* 0x000000ffffd87224 */ /* 0x000fe400078e003d */
[----:B------:R-:W-:Y:S01]  /*31250*/  IMAD.MOV.U32 R60, RZ, RZ, R213 ;  /* 0x000000ffff3c7224 */ /* 0x000fe200078e00d5 */
[-C--:B------:R-:W-:Y:S01]  /*31260*/  LEA.HI.X.SX32 R47, R53, R0.reuse, 0x2, P6 ;  /* 0x00000000352f7211 */ /* 0x080fe200030f16ff */
[----:B------:R-:W-:Y:S02]  /*31270*/  IMAD.MOV.U32 R67, RZ, RZ, R205 ;  /* 0x000000ffff437224 */ /* 0x000fe400078e00cd */
[----:B------:R-:W-:Y:S02]  /*31280*/  IMAD.MOV.U32 R207, RZ, RZ, R204 ;  /* 0x000000ffffcf7224 */ /* 0x000fe400078e00cc */
[----:B------:R-:W-:Y:S01]  /*31290*/  IMAD.MOV.U32 R205, RZ, RZ, R51 ;  /* 0x000000ffffcd7224 */ /* 0x000fe200078e0033 */
[----:B------:R-:W-:Y:S01]  /*312a0*/  LEA.HI.X.SX32 R51, R58, R0, 0x2, P4 ;  /* 0x000000003a337211 */ /* 0x000fe200020f16ff */
[----:B------:R-:W-:Y:S01]  /*312b0*/  IMAD.MOV.U32 R204, RZ, RZ, R52 ;  /* 0x000000ffffcc7224 */ /* 0x000fe200078e0034 */
[----:B------:R-:W-:Y:S01]  /*312c0*/  LEA R52, P6, R70, R246, 0x2 ;  /* 0x000000f646347211 */ /* 0x000fe200078c10ff */
[----:B------:R-:W-:-:S02]  /*312d0*/  IMAD.MOV.U32 R213, RZ, RZ, R63 ;  /* 0x000000ffffd57224 */ /* 0x000fc400078e003f */
[----:B------:R-:W-:Y:S02]  /*312e0*/  IMAD.MOV.U32 R63, RZ, RZ, R64 ;  /* 0x000000ffff3f7224 */ /* 0x000fe400078e0040 */
[----:B------:R-:W-:Y:S02]  /*312f0*/  IMAD.MOV.U32 R58, RZ, RZ, R216 ;  /* 0x000000ffff3a7224 */ /* 0x000fe400078e00d8 */
[----:B------:R-:W-:Y:S02]  /*31300*/  IMAD.MOV.U32 R59, RZ, RZ, R60 ;  /* 0x000000ffff3b7224 */ /* 0x000fe400078e003c */
[----:B------:R-:W-:Y:S02]  /*31310*/  IMAD.MOV.U32 R61, RZ, RZ, R62 ;  /* 0x000000ffff3d7224 */ /* 0x000fe400078e003e */
[----:B------:R-:W-:Y:S01]  /*31320*/  IMAD.MOV.U32 R64, RZ, RZ, R210 ;  /* 0x000000ffff407224 */ /* 0x000fe200078e00d2 */
[----:B------:R-:W-:Y:S01]  /*31330*/  LEA.HI.X.SX32 R53, R70, R0, 0x2, P6 ;  /* 0x0000000046357211 */ /* 0x000fe200030f16ff */
[----:B------:R-:W-:Y:S01]  /*31340*/  IMAD.MOV.U32 R62, RZ, RZ, R212 ;  /* 0x000000ffff3e7224 */ /* 0x000fe200078e00d4 */
[----:B------:R-:W-:Y:S01]  /*31350*/  MOV R212, R65 ;  /* 0x0000004100d47202 */ /* 0x000fe20000000f00 */
[----:B------:R-:W-:-:S02]  /*31360*/  IMAD.MOV.U32 R210, RZ, RZ, R67 ;  /* 0x000000ffffd27224 */ /* 0x000fc400078e0043 */
[----:B------:R-:W-:Y:S01]  /*31370*/  IMAD.MOV.U32 R67, RZ, RZ, R54 ;  /* 0x000000ffff437224 */ /* 0x000fe200078e0036 */
[----:B------:R-:W-:Y:S01]  /*31380*/  LEA R54, P1, R226, R246, 0x2 ;  /* 0x000000f6e2367211 */ /* 0x000fe200078210ff */
        /* <DEDUP_REMOVED lines=10> */
[----:B------:R-:W-:Y:S01]  /*31430*/  IMAD.MOV.U32 R64, RZ, RZ, R210 ;  /* 0x000000ffff407224 */ /* 0x000fe200078e00d2 */
[----:B------:R-:W-:Y:S01]  /*31440*/  LEA.HI.X.SX32 R55, R226, R0, 0x2, P1 ;  /* 0x00000000e2377211 */ /* 0x000fe200008f16ff */
[----:B------:R-:W-:Y:S02]  /*31450*/  IMAD.MOV.U32 R61, RZ, RZ, R62 ;  /* 0x000000ffff3d7224 */ /* 0x000fe400078e003e */
[----:B------:R-:W-:Y:S01]  /*31460*/  IMAD.MOV.U32 R210, RZ, RZ, R67 ;  /* 0x000000ffffd27224 */ /* 0x000fe200078e0043 */
[----:B------:R-:W-:Y:S01]  /*31470*/  MOV R226, R70 ;  /* 0x0000004600e27202 */ /* 0x000fe20000000f00 */
[----:B------:R-:W-:-:S02]  /*31480*/  IMAD.MOV.U32 R62, RZ, RZ, R212 ;  /* 0x000000ffff3e7224 */ /* 0x000fc400078e00d4 */
[----:B------:R-:W-:Y:S01]  /*31490*/  IMAD.MOV.U32 R67, RZ, RZ, R56 ;  /* 0x000000ffff437224 */ /* 0x000fe200078e0038 */
[C---:B------:R-:W-:Y:S01]  /*314a0*/  LEA R56, P4, R73.reuse, R246, 0x2 ;  /* 0x000000f649387211 */ /* 0x040fe200078810ff */
[----:B------:R-:W-:Y:S02]  /*314b0*/  IMAD.MOV.U32 R71, RZ, RZ, R220 ;  /* 0x000000ffff477224 */ /* 0x000fe400078e00dc */
[----:B------:R-:W-:Y:S02]  /*314c0*/  IMAD.MOV.U32 R212, RZ, RZ, R65 ;  /* 0x000000ffffd47224 */ /* 0x000fe400078e0041 */
[----:B------:R-:W-:Y:S01]  /*314d0*/  IMAD.MOV.U32 R65, RZ, RZ, R66 ;  /* 0x000000ffff417224 */ /* 0x000fe200078e0042 */
[----:B------:R-:W-:Y:S01]  /*314e0*/  MOV R66, R203 ;  /* 0x000000cb00427202 */ /* 0x000fe20000000f00 */
        /* <DEDUP_REMOVED lines=13> */
[-C--:B------:R-:W-:Y:S02]  /*315c0*/  LEA R62, P4, R158, R246.reuse, 0x2 ;  /* 0x000000f69e3e7211 */ /* 0x080fe400078810ff */
[----:B------:R-:W-:Y:S02]  /*315d0*/  LEA R58, P6, R74, R246, 0x2 ;  /* 0x000000f64a3a7211 */ /* 0x000fe400078c10ff */
[----:B------:R-:W-:Y:S01]  /*315e0*/  MOV R84, R213 ;  /* 0x000000d500547202 */ /* 0x000fe20000000f00 */
[----:B------:R-:W-:Y:S01]  /*315f0*/  IMAD.MOV.U32 R213, RZ, RZ, R68 ;  /* 0x000000ffffd57224 */ /* 0x000fe200078e0044 */
[----:B------:R-:W-:Y:S02]  /*31600*/  LEA.HI.X.SX32 R63, R158, R0, 0x2, P4 ;  /* 0x000000009e3f7211 */ /* 0x000fe400020f16ff */
[----:B------:R-:W-:Y:S01]  /*31610*/  LEA R68, P4, R161, R246, 0x2 ;  /* 0x000000f6a1447211 */ /* 0x000fe200078810ff */
[----:B------:R-:W-:Y:S01]  /*31620*/  IMAD.MOV.U32 R76, RZ, RZ, R216 ;  /* 0x000000ffff4c7224 */ /* 0x000fe200078e00d8 */
[----:B------:R-:W-:Y:S01]  /*31630*/  MOV R80, R73 ;  /* 0x0000004900507202 */ /* 0x000fe20000000f00 */
[----:B------:R-:W-:Y:S01]  /*31640*/  IMAD.MOV.U32 R86, RZ, RZ, R64 ;  /* 0x000000ffff567224 */ /* 0x000fe200078e0040 */
[----:B------:R-:W-:-:S02]  /*31650*/  LEA.HI.X.SX32 R59, R74, R0, 0x2, P6 ;  /* 0x000000004a3b7211 */ /* 0x000fc400030f16ff */
[----:B------:R-:W-:Y:S02]  /*31660*/  MOV R216, R69 ;  /* 0x0000004500d87202 */ /* 0x000fe40000000f00 */
[-C--:B------:R-:W-:Y:S01]  /*31670*/  LEA R64, P6, R159, R246.reuse, 0x2 ;  /* 0x000000f69f407211 */ /* 0x080fe200078c10ff */
[----:B------:R-:W-:Y:S01]  /*31680*/  IMAD.MOV.U32 R78, RZ, RZ, R226 ;  /* 0x000000ffff4e7224 */ /* 0x000fe200078e00e2 */
[----:B------:R-:W-:Y:S02]  /*31690*/  LEA R60, P1, R157, R246, 0x2 ;  /* 0x000000f69d3c7211 */ /* 0x000fe400078210ff */
[----:B------:R-:W-:Y:S01]  /*316a0*/  LEA.HI.X.SX32 R69, R161, R0, 0x2, P4 ;  /* 0x00000000a1457211 */ /* 0x000fe200020f16ff */
[----:B------:R-:W-:Y:S01]  /*316b0*/  IMAD.MOV.U32 R226, RZ, RZ, R65 ;  /* 0x000000ffffe27224 */ /* 0x000fe200078e0041 */
[----:B------:R-:W-:Y:S01]  /*316c0*/  LEA R74, P4, R80, R246, 0x2 ;  /* 0x000000f6504a7211 */ /* 0x000fe200078810ff */
[----:B------:R-:W-:Y:S01]  /*316d0*/  IMAD.MOV.U32 R92, RZ, RZ, R70 ;  /* 0x000000ffff5c7224 */ /* 0x000fe200078e0046 */
[-C--:B------:R-:W-:Y:S01]  /*316e0*/  LEA.HI.X.SX32 R65, R159, R0.reuse, 0x2, P6 ;  /* 0x000000009f417211 */ /* 0x080fe200030f16ff */
[----:B------:R-:W-:Y:S01]  /*316f0*/  IMAD.MOV.U32 R88, RZ, RZ, R212 ;  /* 0x000000ffff587224 */ /* 0x000fe200078e00d4 */
[----:B------:R-:W-:Y:S01]  /*31700*/  LEA.HI.X.SX32 R61, R157, R0, 0x2, P1 ;  /* 0x000000009d3d7211 */ /* 0x000fe200008f16ff */
[----:B------:R-:W-:Y:S01]  /*31710*/  IMAD.MOV.U32 R82, RZ, RZ, R71 ;  /* 0x000000ffff527224 */ /* 0x000fe200078e0047 */
[-C--:B------:R-:W-:Y:S01]  /*31720*/  LEA R70, P6, R76, R246.reuse, 0x2 ;  /* 0x000000f64c467211 */ /* 0x080fe200078c10ff */
[----:B------:R-:W-:Y:S01]  /*31730*/  IMAD.MOV.U32 R212, RZ, RZ, R66 ;  /* 0x000000ffffd47224 */ /* 0x000fe200078e0042 */
[----:B------:R-:W-:-:S02]  /*31740*/  LEA R66, P1, R160, R246, 0x2 ;  /* 0x000000f6a0427211 */ /* 0x000fc400078210ff */
[----:B------:R-:W-:Y:S01]  /*31750*/  LEA.HI.X.SX32 R75, R80, R0, 0x2, P4 ;  /* 0x00000000504b7211 */ /* 0x000fe200020f16ff */
[----:B------:R-:W-:Y:S01]  /*31760*/  IMAD.MOV.U32 R90, RZ, RZ, R220 ;  /* 0x000000ffff5a7224 */ /* 0x000fe200078e00dc */
[----:B------:R-:W-:Y:S01]  /*31770*/  LEA R80, P4, R86, R246, 0x2 ;  /* 0x000000f656507211 */ /* 0x000fe200078810ff */
[----:B------:R-:W-:Y:S01]  /*31780*/  IMAD.MOV.U32 R220, RZ, RZ, R67 ;  /* 0x000000ffffdc7224 */ /* 0x000fe200078e0043 */
[-C--:B------:R-:W-:Y:S01]  /*31790*/  LEA.HI.X.SX32 R71, R76, R0.reuse, 0x2, P6 ;  /* 0x000000004c477211 */ /* 0x080fe200030f16ff */
[----:B------:R-:W-:Y:S01]  /*317a0*/  IMAD.MOV.U32 R232, RZ, RZ, R72 ;  /* 0x000000ffffe87224 */ /* 0x000fe200078e0048 */
[----:B------:R-:W-:Y:S02]  /*317b0*/  LEA.HI.X.SX32 R67, R160, R0, 0x2, P1 ;  /* 0x00000000a0437211 */ /* 0x000fe400008f16ff */
[-C--:B------:R-:W-:Y:S02]  /*317c0*/  LEA R76, P6, R82, R246.reuse, 0x2 ;  /* 0x000000f6524c7211 */ /* 0x080fe400078c10ff */
[----:B------:R-:W-:-:S02]  /*317d0*/  LEA R72, P1, R78, R246, 0x2 ;  /* 0x000000f64e487211 */ /* 0x000fc400078210ff */
[----:B------:R-:W-:Y:S02]  /*317e0*/  LEA.HI.X.SX32 R81, R86, R0, 0x2, P4 ;  /* 0x0000000056517211 */ /* 0x000fe400020f16ff */
[----:B------:R-:W-:Y:S02]  /*317f0*/  LEA R86, P4, R92, R246, 0x2 ;  /* 0x000000f65c567211 */ /* 0x000fe400078810ff */
[-C--:B------:R-:W-:Y:S02]  /*31800*/  LEA.HI.X.SX32 R77, R82, R0.reuse, 0x2, P6 ;  /* 0x00000000524d7211 */ /* 0x080fe400030f16ff */
[----:B------:R-:W-:Y:S02]  /*31810*/  LEA.HI.X.SX32 R73, R78, R0, 0x2, P1 ;  /* 0x000000004e497211 */ /* 0x000fe400008f16ff */
[-C--:B------:R-:W-:Y:S02]  /*31820*/  LEA R82, P6, R88, R246.reuse, 0x2 ;  /* 0x000000f658527211 */ /* 0x080fe400078c10ff */
[----:B------:R-:W-:-:S02]  /*31830*/  LEA R78, P1, R84, R246, 0x2 ;  /* 0x000000f6544e7211 */ /* 0x000fc400078210ff */
[----:B------:R-:W-:Y:S02]  /*31840*/  LEA.HI.X.SX32 R87, R92, R0, 0x2, P4 ;  /* 0x000000005c577211 */ /* 0x000fe400020f16ff */
[----:B------:R-:W-:Y:S02]  /*31850*/  LEA R92, P4, R226, R246, 0x2 ;  /* 0x000000f6e25c7211 */ /* 0x000fe400078810ff */
[-C--:B------:R-:W-:Y:S02]  /*31860*/  LEA.HI.X.SX32 R83, R88, R0.reuse, 0x2, P6 ;  /* 0x0000000058537211 */ /* 0x080fe400030f16ff */
[----:B------:R-:W-:Y:S02]  /*31870*/  LEA.HI.X.SX32 R79, R84, R0, 0x2, P1 ;  /* 0x00000000544f7211 */ /* 0x000fe400008f16ff */
[-C--:B------:R-:W-:Y:S01]  /*31880*/  LEA R88, P6, R232, R246.reuse, 0x2 ;  /* 0x000000f6e8587211 */ /* 0x080fe200078c10ff */
[----:B------:R1:W-:Y:S01]  /*31890*/  STL.64 [R1+0x2020], R32 ;  /* 0x0020202001007387 */ /* 0x0003e20000100a00 */
[----:B------:R-:W-:-:S02]  /*318a0*/  LEA R84, P1, R90, R246, 0x2 ;  /* 0x000000f65a547211 */ /* 0x000fc400078210ff */
[----:B------:R-:W-:Y:S01]  /*318b0*/  LEA.HI.X.SX32 R93, R226, R0, 0x2, P4 ;  /* 0x00000000e25d7211 */ /* 0x000fe200020f16ff */
[----:B------:R2:W-:Y:S01]  /*318c0*/  STL.64 [R1+0x2028], R34 ;  /* 0x0020282201007387 */ /* 0x0005e20000100a00 */
[----:B------:R-:W-:Y:S02]  /*318d0*/  LEA R98, P4, R213, R246, 0x2 ;  /* 0x000000f6d5627211 */ /* 0x000fe400078810ff */
[-C--:B------:R-:W-:Y:S01]  /*318e0*/  LEA.HI.X.SX32 R89, R232, R0.reuse, 0x2, P6 ;  /* 0x00000000e8597211 */ /* 0x080fe200030f16ff */
[----:B------:R-:W-:Y:S01]  /*318f0*/  STL.64 [R1+0x2030], R36 ;  /* 0x0020302401007387 */ /* 0x000fe20000100a00 */
[----:B------:R-:W-:Y:S02]  /*31900*/  LEA.HI.X.SX32 R85, R90, R0, 0x2, P1 ;  /* 0x000000005a557211 */ /* 0x000fe400008f16ff */
[-C--:B------:R-:W-:Y:S01]  /*31910*/  LEA R94, P6, R220, R246.reuse, 0x2 ;  /* 0x000000f6dc5e7211 */ /* 0x080fe200078c10ff */
[----:B------:R-:W-:Y:S01]  /*31920*/  STL.64 [R1+0x2038], R38 ;  /* 0x0020382601007387 */ /* 0x000fe20000100a00 */
[----:B------:R-:W-:-:S02]  /*31930*/  LEA R90, P1, R227, R246, 0x2 ;  /* 0x000000f6e35a7211 */ /* 0x000fc400078210ff */
[----:B------:R-:W-:Y:S01]  /*31940*/  LEA.HI.X.SX32 R99, R213, R0, 0x2, P4 ;  /* 0x00000000d5637211 */ /* 0x000fe200020f16ff */
[----:B------:R-:W-:Y:S01]  /*31950*/  STL.64 [R1+0x2040], R40 ;  /* 0x0020402801007387 */ /* 0x000fe20000100a00 */
[----:B------:R-:W-:-:S03]  /*31960*/  LEA R104, P4, R209, R246, 0x2 ;  /* 0x000000f6d1687211 */ /* 0x000fc600078810ff */
[----:B------:R-:W-:Y:S01]  /*31970*/  STL.64 [R1+0x2070], R42 ;  /* 0x0020702a01007387 */ /* 0x000fe20000100a00 */
[----:B------:R-:W-:-:S03]  /*31980*/  LEA.HI.X.SX32 R95, R220, R0, 0x2, P6 ;  /* 0x00000000dc5f7211 */ /* 0x000fc600030f16ff */
[----:B------:R-:W-:Y:S01]  /*31990*/  STL.64 [R1+0x2048], R44 ;  /* 0x0020482c01007387 */ /* 0x000fe20000100a00 */
[----:B------:R-:W-:Y:S02]  /*319a0*/  LEA.HI.X.SX32 R91, R227, R0, 0x2, P1 ;  /* 0x00000000e35b7211 */ /* 0x000fe400008f16ff */
[-C--:B------:R-:W-:Y:S01]  /*319b0*/  LEA R100, P6, R212, R246.reuse, 0x2 ;  /* 0x000000f6d4647211 */ /* 0x080fe200078c10ff */
[----:B------:R-:W-:Y:S01]  /*319c0*/  STL.64 [R1+0x2050], R46 ;  /* 0x0020502e01007387 */ /* 0x000fe20000100a00 */
[----:B------:R-:W-:Y:S02]  /*319d0*/  LEA R96, P1, R216, R246, 0x2 ;  /* 0x000000f6d8607211 */ /* 0x000fe400078210ff */
[----:B------:R-:W-:Y:S01]  /*319e0*/  LEA.HI.X.SX32 R105, R209, R0, 0x2, P4 ;  /* 0x00000000d1697211 */ /* 0x000fe200020f16ff */
[----:B------:R-:W-:Y:S01]  /*319f0*/  STL.64 [R1+0x2078], R48 ;  /* 0x0020783001007387 */ /* 0x000fe20000100a00 */
[----:B------:R-:W-:-:S03]  /*31a00*/  LEA R110, P4, R206, R246, 0x2 ;  /* 0x000000f6ce6e7211 */ /* 0x000fc600078810ff */
[----:B------:R-:W-:Y:S01]  /*31a10*/  STL.64 [R1+0x2080], R50 ;  /* 0x0020803201007387 */ /* 0x000fe20000100a00 */
[----:B------:R-:W-:-:S03]  /*31a20*/  LEA.HI.X.SX32 R101, R212, R0, 0x2, P6 ;  /* 0x00000000d4657211 */ /* 0x000fc600030f16ff */
[----:B------:R-:W-:Y:S01]  /*31a30*/  STL.64 [R1+0x2088], R52 ;  /* 0x0020883401007387 */ /* 0x000fe20000100a00 */
[----:B------:R-:W-:-:S03]  /*31a40*/  LEA.HI.X.SX32 R97, R216, R0, 0x2, P1 ;  /* 0x00000000d8617211 */ /* 0x000fc600008f16ff */
[----:B------:R-:W-:Y:S01]  /*31a50*/  STL.64 [R1+0x2090], R54 ;  /* 0x0020903601007387 */ /* 0x000fe20000100a00 */
[----:B------:R-:W-:-:S03]  /*31a60*/  LEA R106, P6, R208, R246, 0x2 ;  /* 0x000000f6d06a7211 */ /* 0x000fc600078c10ff */
[----:B------:R-:W-:Y:S01]  /*31a70*/  STL.64 [R1+0x2098], R56 ;  /* 0x0020983801007387 */ /* 0x000fe20000100a00 */
[----:B------:R-:W-:Y:S02]  /*31a80*/  LEA R102, P1, R210, R246, 0x2 ;  /* 0x000000f6d2667211 */ /* 0x000fe400078210ff */
[-C--:B------:R-:W-:Y:S01]  /*31a90*/  LEA.HI.X.SX32 R111, R206, R0.reuse, 0x2, P4 ;  /* 0x00000000ce6f7211 */ /* 0x080fe200020f16ff */
[----:B------:R-:W-:Y:S01]  /*31aa0*/  STL.64 [R1+0x20a0], R58 ;  /* 0x0020a03a01007387 */ /* 0x000fe20000100a00 */
[----:B------:R-:W-:-:S03]  /*31ab0*/  LEA.HI.X.SX32 R107, R208, R0, 0x2, P6 ;  /* 0x00000000d06b7211 */ /* 0x000fc600030f16ff */
[----:B------:R3:W-:Y:S01]  /*31ac0*/  STL.64 [R1+0x20a8], R60 ;  /* 0x0020a83c01007387 */ /* 0x0007e20000100a00 */
[----:B------:R-:W-:-:S03]  /*31ad0*/  LEA.HI.X.SX32 R103, R210, R0, 0x2, P1 ;  /* 0x00000000d2677211 */ /* 0x000fc600008f16ff */
[----:B------:R-:W4:Y:S04]  /*31ae0*/  LDL.LU R206, [R1+0xf04] ;  /* 0x000f040001ce7983 */ /* 0x000f280000300800 */
        /* <DEDUP_REMOVED lines=14> */
[----:B------:R-:W-:-:S02]  /*31bd0*/  LEA R108, P1, R207, R246, 0x2 ;  /* 0x000000f6cf6c7211 */ /* 0x000fc400078210ff */
[-C--:B------:R-:W-:Y:S01]  /*31be0*/  LEA R112, P6, R205, R246.reuse, 0x2 ;  /* 0x000000f6cd707211 */ /* 0x080fe200078c10ff */
[----:B------:R-:W-:Y:S01]  /*31bf0*/  IMAD R168, R168, c[0x0][0x190], RZ ;  /* 0x00006400a8a87a24 */ /* 0x000fe200078e02ff */
[----:B------:R-:W-:Y:S01]  /*31c00*/  LEA R116, P4, R203, R246, 0x2 ;  /* 0x000000f6cb747211 */ /* 0x000fe200078810ff */
[----:B------:R-:W-:Y:S01]  /*31c10*/  IMAD R170, R170, c[0x0][0x190], RZ ;  /* 0x00006400aaaa7a24 */ /* 0x000fe200078e02ff */
[-C--:B------:R-:W-:Y:S01]  /*31c20*/  LEA.HI.X.SX32 R109, R207, R0.reuse, 0x2, P1 ;  /* 0x00000000cf6d7211 */ /* 0x080fe200008f16ff */
[----:B------:R-:W-:Y:S01]  /*31c30*/  IMAD R169, R169, c[0x0][0x190], RZ ;  /* 0x00006400a9a97a24 */ /* 0x000fe200078e02ff */
[----:B------:R-:W-:Y:S01]  /*31c40*/  LEA.HI.X.SX32 R113, R205, R0, 0x2, P6 ;  /* 0x00000000cd717211 */ /* 0x000fe200030f16ff */
[----:B------:R-:W-:Y:S01]  /*31c50*/  IMAD R171, R171, c[0x0][0x190], RZ ;  /* 0x00006400abab7a24 */ /* 0x000fe200078e02ff */
[-C--:B------:R-:W-:Y:S01]  /*31c60*/  LEA R114, P1, R204, R246.reuse, 0x2 ;  /* 0x000000f6cc727211 */ /* 0x080fe200078210ff */
[----:B------:R-:W-:Y:S01]  /*31c70*/  IMAD R173, R173, c[0x0][0x190], RZ ;  /* 0x00006400adad7a24 */ /* 0x000fe200078e02ff */
[----:B------:R-:W-:Y:S01]  /*31c80*/  LEA R118, P6, R202, R246, 0x2 ;  /* 0x000000f6ca767211 */ /* 0x000fe200078c10ff */
[----:B------:R-:W-:Y:S01]  /*31c90*/  IMAD R172, R172, c[0x0][0x190], RZ ;  /* 0x00006400acac7a24 */ /* 0x000fe200078e02ff */
[----:B------:R-:W-:Y:S01]  /*31ca0*/  LEA.HI.X.SX32 R117, R203, R0, 0x2, P4 ;  /* 0x00000000cb757211 */ /* 0x000fe200020f16ff */
        /* <DEDUP_REMOVED lines=46> */
[----:B------:R-:W3:Y:S01]  /*31f90*/  LDL.LU R238, [R1+0xf28] ;  /* 0x000f280001ee7983 */ /* 0x000ee20000300800 */
[----:B------:R-:W-:-:S02]  /*31fa0*/  LEA.HI.X.SX32 R141, R167, R0, 0x2, P4 ;  /* 0x00000000a78d7211 */ /* 0x000fc400020f16ff */
[----:B------:R-:W-:Y:S01]  /*31fb0*/  LEA R146, P4, R170, R246, 0x2 ;  /* 0x000000f6aa927211 */ /* 0x000fe200078810ff */
[----:B------:R-:W-:Y:S01]  /*31fc0*/  IMAD.MOV.U32 R200, RZ, RZ, R194 ;  /* 0x000000ffffc87224 */ /* 0x000fe200078e00c2 */
[-C--:B------:R-:W-:Y:S01]  /*31fd0*/  LEA.HI.X.SX32 R139, R166, R0.reuse, 0x2, P1 ;  /* 0x00000000a68b7211 */ /* 0x080fe200008f16ff */
[----:B------:R-:W-:Y:S01]  /*31fe0*/  IMAD.MOV.U32 R204, RZ, RZ, R196 ;  /* 0x000000ffffcc7224 */ /* 0x000fe200078e00c4 */
[----:B------:R-:W-:Y:S01]  /*31ff0*/  LEA.HI.X.SX32 R143, R168, R0, 0x2, P6 ;  /* 0x00000000a88f7211 */ /* 0x000fe200030f16ff */
[----:B------:R-:W-:Y:S01]  /*32000*/  IMAD.MOV.U32 R202, RZ, RZ, R195 ;  /* 0x000000ffffca7224 */ /* 0x000fe200078e00c3 */
[-C--:B------:R-:W-:Y:S01]  /*32010*/  LEA R144, P1, R169, R246.reuse, 0x2 ;  /* 0x000000f6a9907211 */ /* 0x080fe200078210ff */
[----:B------:R-:W3:Y:S01]  /*32020*/  LDL.LU R241, [R1+0xf20] ;  /* 0x000f200001f17983 */ /* 0x000ee20000300800 */
[----:B------:R-:W-:Y:S02]  /*32030*/  LEA R148, P6, R171, R246, 0x2 ;  /* 0x000000f6ab947211 */ /* 0x000fe400078c10ff */
[----:B------:R-:W-:Y:S01]  /*32040*/  LEA.HI.X.SX32 R147, R170, R0, 0x2, P4 ;  /* 0x00000000aa937211 */ /* 0x000fe200020f16ff */
[----:B------:R-:W-:Y:S01]  /*32050*/  IMAD.MOV.U32 R196, RZ, RZ, R192 ;  /* 0x000000ffffc47224 */ /* 0x000fe200078e00c0 */
[----:B------:R-:W-:Y:S01]  /*32060*/  LEA R152, P4, R173, R246, 0x2 ;  /* 0x000000f6ad987211 */ /* 0x000fe200078810ff */
[----:B------:R-:W3:Y:S01]  /*32070*/  LDL.LU R252, [R1+0xf08] ;  /* 0x000f080001fc7983 */ /* 0x000ee20000300800 */
[----:B------:R-:W-:-:S02]  /*32080*/  LEA.HI.X.SX32 R145, R169, R0, 0x2, P1 ;  /* 0x00000000a9917211 */ /* 0x000fc400008f16ff */
[----:B------:R-:W-:Y:S01]  /*32090*/  LEA.HI.X.SX32 R149, R171, R0, 0x2, P6 ;  /* 0x00000000ab957211 */ /* 0x000fe200030f16ff */
[----:B------:R-:W-:Y:S01]  /*320a0*/  IMAD.MOV.U32 R192, RZ, RZ, R190 ;  /* 0x000000ffffc07224 */ /* 0x000fe200078e00be */
[-C--:B------:R-:W-:Y:S01]  /*320b0*/  LEA R150, P1, R172, R246.reuse, 0x2 ;  /* 0x000000f6ac967211 */ /* 0x080fe200078210ff */
[----:B------:R-:W3:Y:S01]  /*320c0*/  LDL.LU R240, [R1+0xf54] ;  /* 0x000f540001f07983 */ /* 0x000ee20000300800 */
[----:B------:R-:W-:Y:S02]  /*320d0*/  LEA R154, P6, R174, R246, 0x2 ;  /* 0x000000f6ae9a7211 */ /* 0x000fe400078c10ff */
[----:B------:R-:W-:Y:S01]  /*320e0*/  LEA.HI.X.SX32 R153, R173, R0, 0x2, P4 ;  /* 0x00000000ad997211 */ /* 0x000fe200020f16ff */
[----:B------:R-:W3:Y:S01]  /*320f0*/  LDL.LU R245, [R1+0xefc] ;  /* 0x000efc0001f57983 */ /* 0x000ee20000300800 */
[----:B------:R-:W-:Y:S02]  /*32100*/  LEA R158, P4, R176, R246, 0x2 ;  /* 0x000000f6b09e7211 */ /* 0x000fe400078810ff */
[-C--:B------:R-:W-:Y:S01]  /*32110*/  LEA.HI.X.SX32 R151, R172, R0.reuse, 0x2, P1 ;  /* 0x00000000ac977211 */ /* 0x080fe200008f16ff */
[----:B------:R-:W3:Y:S01]  /*32120*/  LDL.LU R243, [R1+0xf58] ;  /* 0x000f580001f37983 */ /* 0x000ee20000300800 */
[----:B------:R-:W-:-:S02]  /*32130*/  LEA.HI.X.SX32 R155, R174, R0, 0x2, P6 ;  /* 0x00000000ae9b7211 */ /* 0x000fc400030f16ff */
[-C--:B------:R-:W-:Y:S01]  /*32140*/  LEA R156, P1, R175, R246.reuse, 0x2 ;  /* 0x000000f6af9c7211 */ /* 0x080fe200078210ff */
[----:B------:R-:W3:Y:S01]  /*32150*/  LDL.LU R242, [R1+0xf5c] ;  /* 0x000f5c0001f27983 */ /* 0x000ee20000300800 */
[----:B------:R-:W-:Y:S02]  /*32160*/  LEA R160, P6, R177, R246, 0x2 ;  /* 0x000000f6b1a07211 */ /* 0x000fe400078c10ff */
[----:B------:R-:W-:Y:S02]  /*32170*/  LEA.HI.X.SX32 R159, R176, R0, 0x2, P4 ;  /* 0x00000000b09f7211 */ /* 0x000fe400020f16ff */
[----:B------:R-:W-:Y:S02]  /*32180*/  LEA R164, P4, R179, R246, 0x2 ;  /* 0x000000f6b3a47211 */ /* 0x000fe400078810ff */
[-C--:B------:R-:W-:Y:S02]  /*32190*/  LEA.HI.X.SX32 R157, R175, R0.reuse, 0x2, P1 ;  /* 0x00000000af9d7211 */ /* 0x080fe400008f16ff */
[----:B------:R-:W-:-:S02]  /*321a0*/  LEA.HI.X.SX32 R161, R177, R0, 0x2, P6 ;  /* 0x00000000b1a17211 */ /* 0x000fc400030f16ff */
[-C--:B------:R-:W-:Y:S02]  /*321b0*/  LEA R162, P1, R178, R246.reuse, 0x2 ;  /* 0x000000f6b2a27211 */ /* 0x080fe400078210ff */
        /* <DEDUP_REMOVED lines=17> */
[----:B------:R-:W-:Y:S02]  /*322d0*/  LEA R184, P6, R189, R246, 0x2 ;  /* 0x000000f6bdb87211 */ /* 0x000fe400078c10ff */
[----:B------:R-:W-:Y:S02]  /*322e0*/  LEA.HI.X.SX32 R183, R188, R0, 0x2, P4 ;  /* 0x00000000bcb77211 */ /* 0x000fe400020f16ff */
[----:B------:R-:W-:Y:S02]  /*322f0*/  LEA R188, P4, R191, R246, 0x2 ;  /* 0x000000f6bfbc7211 */ /* 0x000fe400078810ff */
[-C--:B------:R-:W-:Y:S02]  /*32300*/  LEA.HI.X.SX32 R185, R189, R0.reuse, 0x2, P6 ;  /* 0x00000000bdb97211 */ /* 0x080fe400030f16ff */
[----:B------:R-:W-:Y:S02]  /*32310*/  LEA.HI.X.SX32 R189, R191, R0, 0x2, P4 ;  /* 0x00000000bfbd7211 */ /* 0x000fe400020f16ff */
[----:B------:R-:W-:-:S02]  /*32320*/  LEA R194, P4, R200, R246, 0x2 ;  /* 0x000000f6c8c27211 */ /* 0x000fc400078810ff */
[C---:B------:R-:W-:Y:S02]  /*32330*/  LEA R180, P1, R187.reuse, R246, 0x2 ;  /* 0x000000f6bbb47211 */ /* 0x040fe400078210ff */
[-C--:B------:R-:W-:Y:S02]  /*32340*/  LEA.HI.X.SX32 R195, R200, R0.reuse, 0x2, P4 ;  /* 0x00000000c8c37211 */ /* 0x080fe400020f16ff */
[----:B------:R-:W-:Y:S02]  /*32350*/  LEA.HI.X.SX32 R181, R187, R0, 0x2, P1 ;  /* 0x00000000bbb57211 */ /* 0x000fe400008f16ff */
[----:B------:R-:W-:-:S04]  /*32360*/  LEA R186, P1, R192, R246, 0x2 ;  /* 0x000000f6c0ba7211 */ /* 0x000fc800078210ff */
[----:B------:R-:W-:Y:S02]  /*32370*/  LEA.HI.X.SX32 R187, R192, R0, 0x2, P1 ;  /* 0x00000000c0bb7211 */ /* 0x000fe400008f16ff */
[----:B------:R-:W-:-:S04]  /*32380*/  LEA R192, P1, R193, R246, 0x2 ;  /* 0x000000f6c1c07211 */ /* 0x000fc800078210ff */
[----:B------:R-:W-:Y:S02]  /*32390*/  LEA.HI.X.SX32 R193, R193, R0, 0x2, P1 ;  /* 0x00000000c1c17211 */ /* 0x000fe400008f16ff */
[----:B------:R-:W-:-:S04]  /*323a0*/  LEA R198, P1, R204, R246, 0x2 ;  /* 0x000000f6ccc67211 */ /* 0x000fc800078210ff */
[----:B------:R-:W-:Y:S02]  /*323b0*/  LEA.HI.X.SX32 R199, R204, R0, 0x2, P1 ;  /* 0x00000000ccc77211 */ /* 0x000fe400008f16ff */
[----:B----4-:R-:W-:-:S04]  /*323c0*/  LEA R200, P4, R206, R246, 0x2 ;  /* 0x000000f6cec87211 */ /* 0x010fc800078810ff */
[----:B------:R-:W-:Y:S02]  /*323d0*/  LEA.HI.X.SX32 R201, R206, R0, 0x2, P4 ;  /* 0x00000000cec97211 */ /* 0x000fe400020f16ff */
[----:B--2---:R-:W-:-:S04]  /*323e0*/  LEA R206, P4, R212, R246, 0x2 ;  /* 0x000000f6d4ce7211 */ /* 0x004fc800078810ff */
[----:B------:R-:W-:Y:S02]  /*323f0*/  LEA.HI.X.SX32 R207, R212, R0, 0x2, P4 ;  /* 0x00000000d4cf7211 */ /* 0x000fe400020f16ff */
[----:B---3--:R-:W-:-:S04]  /*32400*/  LEA R212, P4, R218, R246, 0x2 ;  /* 0x000000f6dad47211 */ /* 0x008fc800078810ff */
[----:B------:R-:W-:Y:S02]  /*32410*/  LEA.HI.X.SX32 R213, R218, R0, 0x2, P4 ;  /* 0x00000000dad57211 */ /* 0x000fe400020f16ff */
[CC--:B------:R-:W-:Y:S02]  /*32420*/  LEA R218, P4, R227.reuse, R246.reuse, 0x2 ;  /* 0x000000f6e3da7211 */ /* 0x0c0fe400078810ff */
[C---:B------:R-:W-:Y:S02]  /*32430*/  LEA R204, P1, R210.reuse, R246, 0x2 ;  /* 0x000000f6d2cc7211 */ /* 0x040fe400078210ff */
[-C--:B------:R-:W-:Y:S02]  /*32440*/  LEA.HI.X.SX32 R219, R227, R0.reuse, 0x2, P4 ;  /* 0x00000000e3db7211 */ /* 0x080fe400020f16ff */
[----:B------:R-:W-:Y:S02]  /*32450*/  LEA.HI.X.SX32 R205, R210, R0, 0x2, P1 ;  /* 0x00000000d2cd7211 */ /* 0x000fe400008f16ff */
[----:B------:R-:W-:-:S02]  /*32460*/  LEA R210, P1, R216, R246, 0x2 ;  /* 0x000000f6d8d27211 */ /* 0x000fc400078210ff */
[----:B------:R-:W-:-:S04]  /*32470*/  LEA R224, P4, R230, R246, 0x2 ;  /* 0x000000f6e6e07211 */ /* 0x000fc800078810ff */
[-C--:B------:R-:W-:Y:S02]  /*32480*/  LEA.HI.X.SX32 R225, R230, R0.reuse, 0x2, P4 ;  /* 0x00000000e6e17211 */ /* 0x080fe400020f16ff */
[----:B------:R-:W-:Y:S02]  /*32490*/  LEA.HI.X.SX32 R211, R216, R0, 0x2, P1 ;  /* 0x00000000d8d37211 */ /* 0x000fe400008f16ff */
[-C--:B------:R-:W-:Y:S02]  /*324a0*/  LEA R216, P1, R251, R246.reuse, 0x2 ;  /* 0x000000f6fbd87211 */ /* 0x080fe400078210ff */
[----:B------:R-:W-:-:S04]  /*324b0*/  LEA R230, P4, R236, R246, 0x2 ;  /* 0x000000f6ece67211 */ /* 0x000fc800078810ff */
[----:B------:R-:W-:Y:S02]  /*324c0*/  LEA.HI.X.SX32 R231, R236, R0, 0x2, P4 ;  /* 0x00000000ece77211 */ /* 0x000fe400020f16ff */
[C---:B------:R-:W-:Y:S02]  /*324d0*/  LEA R236, P4, R250.reuse, R246, 0x2 ;  /* 0x000000f6faec7211 */ /* 0x040fe400078810ff */
[-C--:B------:R-:W-:Y:S02]  /*324e0*/  LEA.HI.X.SX32 R217, R251, R0.reuse, 0x2, P1 ;  /* 0x00000000fbd97211 */ /* 0x080fe400008f16ff */
[----:B------:R-:W2:Y:S01]  /*324f0*/  LDL.LU R251, [R1+0xf60] ;  /* 0x000f600001fb7983 */ /* 0x000ea20000300800 */
[----:B------:R-:W-:-:S03]  /*32500*/  LEA.HI.X.SX32 R237, R250, R0, 0x2, P4 ;  /* 0x00000000faed7211 */ /* 0x000fc600020f16ff */
[----:B------:R-:W3:Y:S01]  /*32510*/  LDL.LU R250, [R1+0x20b0] ;  /* 0x0020b00001fa7983 */ /* 0x000ee20000300800 */
[----:B------:R-:W-:-:S03]  /*32520*/  LEA R190, P6, R196, R246, 0x2 ;  /* 0x000000f6c4be7211 */ /* 0x000fc600078c10ff */
[----:B------:R-:W4:Y:S01]  /*32530*/  S2R R244, SR_TID.X ;  /* 0x0000000000f47919 */ /* 0x000f220000002100 */
[----:B------:R-:W-:Y:S02]  /*32540*/  LEA.HI.X.SX32 R191, R196, R0, 0x2, P6 ;  /* 0x00000000c4bf7211 */ /* 0x000fe400030f16ff */
[C---:B------:R-:W-:Y:S01]  /*32550*/  LEA R196, P6, R202.reuse, R246, 0x2 ;  /* 0x000000f6cac47211 */ /* 0x040fe200078c10ff */
[----:B-1----:R-:W3:Y:S03]  /*32560*/  LDL R33, [R1+0x480] ;  /* 0x0004800001217983 */ /* 0x002ee60000100800 */
[----:B------:R-:W-:Y:S02]  /*32570*/  LEA.HI.X.SX32 R197, R202, R0, 0x2, P6 ;  /* 0x00000000cac57211 */ /* 0x000fe400030f16ff */
[----:B------:R-:W-:-:S04]  /*32580*/  LEA R202, P6, R208, R246, 0x2 ;  /* 0x000000f6d0ca7211 */ /* 0x000fc800078c10ff */
[----:B------:R-:W-:Y:S02]  /*32590*/  LEA.HI.X.SX32 R203, R208, R0, 0x2, P6 ;  /* 0x00000000d0cb7211 */ /* 0x000fe400030f16ff */
[----:B------:R-:W-:-:S04]  /*325a0*/  LEA R208, P6, R214, R246, 0x2 ;  /* 0x000000f6d6d07211 */ /* 0x000fc800078c10ff */
[----:B------:R-:W-:Y:S02]  /*325b0*/  LEA.HI.X.SX32 R209, R214, R0, 0x2, P6 ;  /* 0x00000000d6d17211 */ /* 0x000fe400030f16ff */
[----:B------:R-:W-:-:S04]  /*325c0*/  LEA R214, P6, R220, R246, 0x2 ;  /* 0x000000f6dcd67211 */ /* 0x000fc800078c10ff */
[----:B------:R-:W-:Y:S02]  /*325d0*/  LEA.HI.X.SX32 R215, R220, R0, 0x2, P6 ;  /* 0x00000000dcd77211 */ /* 0x000fe400030f16ff */
[-C--:B------:R-:W-:Y:S02]  /*325e0*/  LEA R220, P6, R226, R246.reuse, 0x2 ;  /* 0x000000f6e2dc7211 */ /* 0x080fe400078c10ff */
[----:B------:R-:W-:Y:S02]  /*325f0*/  LEA R222, P1, R228, R246, 0x2 ;  /* 0x000000f6e4de7211 */ /* 0x000fe400078210ff */
[----:B------:R-:W-:Y:S02]  /*32600*/  LEA.HI.X.SX32 R221, R226, R0, 0x2, P6 ;  /* 0x00000000e2dd7211 */ /* 0x000fe400030f16ff */
[----:B------:R-:W-:Y:S02]  /*32610*/  LEA R226, P6, R232, R246, 0x2 ;  /* 0x000000f6e8e27211 */ /* 0x000fe400078c10ff */
[----:B------:R-:W-:-:S02]  /*32620*/  LEA.HI.X.SX32 R223, R228, R0, 0x2, P1 ;  /* 0x00000000e4df7211 */ /* 0x000fc400008f16ff */
[----:B------:R-:W-:Y:S02]  /*32630*/  LEA R228, P1, R234, R246, 0x2 ;  /* 0x000000f6eae47211 */ /* 0x000fe400078210ff */
[----:B----4-:R-:W-:Y:S02]  /*32640*/  SHF.R.U32.HI R244, RZ, 0x6, R244 ;  /* 0x00000006fff47819 */ /* 0x010fe400000116f4 */
[----:B------:R-:W-:Y:S02]  /*32650*/  LEA.HI.X.SX32 R227, R232, R0, 0x2, P6 ;  /* 0x00000000e8e37211 */ /* 0x000fe400030f16ff */
[----:B------:R-:W-:Y:S02]  /*32660*/  LEA R232, P6, R238, R246, 0x2 ;  /* 0x000000f6eee87211 */ /* 0x000fe400078c10ff */
[----:B------:R-:W-:Y:S02]  /*32670*/  LEA.HI.X.SX32 R229, R234, R0, 0x2, P1 ;  /* 0x00000000eae57211 */ /* 0x000fe400008f16ff */
[----:B------:R-:W-:-:S02]  /*32680*/  SGXT.U32 R244, R244, 0x1 ;  /* 0x00000001f4f4781a */ /* 0x000fc40000000000 */
[----:B------:R-:W-:Y:S02]  /*32690*/  LEA.HI.X.SX32 R233, R238, R0, 0x2, P6 ;  /* 0x00000000eee97211 */ /* 0x000fe400030f16ff */
[C---:B------:R-:W-:Y:S02]  /*326a0*/  LEA R234, P1, R241.reuse, R246, 0x2 ;  /* 0x000000f6f1ea7211 */ /* 0x040fe400078210ff */
[----:B------:R-:W-:Y:S02]  /*326b0*/  LOP3.LUT R247, R244, 0xc, RZ, 0xfc, !PT ;  /* 0x0000000cf4f77812 */ /* 0x000fe400078efcff */
[----:B------:R-:W-:Y:S02]  /*326c0*/  LEA.HI.X.SX32 R235, R241, R0, 0x2, P1 ;  /* 0x00000000f1eb7211 */ /* 0x000fe400008f16ff */
[----:B------:R-:W-:-:S04]  /*326d0*/  LEA R238, P6, R252, R246, 0x2 ;  /* 0x000000f6fcee7211 */ /* 0x000fc800078c10ff */
[----:B------:R-:W-:Y:S02]  /*326e0*/  LEA.HI.X.SX32 R239, R252, R0, 0x2, P6 ;  /* 0x00000000fcef7211 */ /* 0x000fe400030f16ff */
[----:B------:R-:W-:Y:S02]  /*326f0*/  ISETP.NE.U32.AND P1, PT, R240, RZ, PT ;  /* 0x000000fff000720c */ /* 0x000fe40003f25070 */
[----:B------:R-:W-:Y:S02]  /*32700*/  ISETP.GE.AND P6, PT, R247, UR8, PT ;  /* 0x00000008f7007c0c */ /* 0x000fe4000bfc6270 */
[----:B------:R-:W-:Y:S01]  /*32710*/  LEA R240, P4, R245, R246, 0x2 ;  /* 0x000000f6f5f07211 */ /* 0x000fe200078810ff */
[----:B------:R-:W-:Y:S01]  /*32720*/  IMAD R243, R243, c[0x0][0x190], RZ ;  /* 0x00006400f3f37a24 */ /* 0x000fe200078e02ff */
[----:B------:R-:W-:Y:S02]  /*32730*/  LOP3.LUT R244, R244, 0x10, RZ, 0xfc, !PT ;  /* 0x00000010f4f47812 */ /* 0x000fe400078efcff */
[----:B------:R-:W-:Y:S01]  /*32740*/  LEA.HI.X.SX32 R241, R245, R0, 0x2, P4 ;  /* 0x00000000f5f17211 */ /* 0x000fe200020f16ff */
[----:B------:R-:W-:Y:S01]  /*32750*/  IMAD R3, R242, c[0x0][0x190], RZ ;  /* 0x00006400f2037a24 */ /* 0x000fe200078e02ff */
[----:B------:R-:W-:-:S02]  /*32760*/  SEL R245, RZ, 0x4, P6 ;  /* 0x00000004fff57807 */ /* 0x000fc40003000000 */
[C---:B------:R-:W-:Y:S02]  /*32770*/  LEA R242, P6, R243.reuse, R246, 0x2 ;  /* 0x000000f6f3f27211 */ /* 0x040fe400078c10ff */
[----:B------:R-:W-:Y:S02]  /*32780*/  ISETP.GE.AND P4, PT, R244, UR8, PT ;  /* 0x00000008f4007c0c */ /* 0x000fe4000bf86270 */
[----:B------:R-:W-:Y:S02]  /*32790*/  LEA.HI.X.SX32 R243, R243, R0, 0x2, P6 ;  /* 0x00000000f3f37211 */ /* 0x000fe400030f16ff */
[----:B------:R-:W-:Y:S02]  /*327a0*/  LEA R244, P6, R3, R246, 0x2 ;  /* 0x000000f603f47211 */ /* 0x000fe400078c10ff */
[----:B------:R-:W-:Y:S02]  /*327b0*/  SEL R252, RZ, 0x4, P4 ;  /* 0x00000004fffc7807 */ /* 0x000fe40002000000 */
[----:B------:R-:W-:-:S02]  /*327c0*/  SEL R247, R245, RZ, P3 ;  /* 0x000000fff5f77207 */ /* 0x000fc40001800000 */
[----:B------:R-:W-:Y:S02]  /*327d0*/  LEA.HI.X.SX32 R245, R3, R0, 0x2, P6 ;  /* 0x0000000003f57211 */ /* 0x000fe400030f16ff */
[----:B------:R-:W-:Y:S01]  /*327e0*/  ISETP.NE.U32.AND P6, PT, R247, RZ, PT ;  /* 0x000000fff700720c */ /* 0x000fe20003fc5070 */
[----:B--2---:R-:W-:Y:S02]  /*327f0*/  IMAD R2, R251, c[0x0][0x190], RZ ;  /* 0x00006400fb027a24 */ /* 0x004fe400078e02ff */
[----:B---3--:R-:W-:Y:S02]  /*32800*/  IMAD.SHL.U32 R32, R250, 0x4, RZ ;  /* 0x00000004fa207824 */ /* 0x008fe400078e00ff */
[----:B------:R-:W2:Y:S04]  /*32810*/  LDL.LU.64 R250, [R1+0xe40] ;  /* 0x000e400001fa7983 */ /* 0x000ea80000300a00 */
[----:B------:R-:W3:Y:S04]  /*32820*/  LDL.64 R34, [R1+0xc48] ;  /* 0x000c480001227983 */ /* 0x000ee80000100a00 */
[----:B------:R-:W4:Y:S04]  /*32830*/  LDL.64 R30, [R1+0xc08] ;  /* 0x000c0800011e7983 */ /* 0x000f280000100a00 */
[----:B------:R-:W2:Y:S04]  /*32840*/  LDL.64 R28, [R1+0xbc8] ;  /* 0x000bc800011c7983 */ /* 0x000ea80000100a00 */
[----:B------:R-:W2:Y:S04]  /*32850*/  LDL.64 R26, [R1+0xb88] ;  /* 0x000b8800011a7983 */ /* 0x000ea80000100a00 */
[----:B------:R-:W2:Y:S04]  /*32860*/  LDL.64 R24, [R1+0xb48] ;  /* 0x000b480001187983 */ /* 0x000ea80000100a00 */
[----:B------:R-:W2:Y:S04]  /*32870*/  LDL.64 R22, [R1+0xb08] ;  /* 0x000b080001167983 */ /* 0x000ea80000100a00 */
[----:B------:R-:W2:Y:S01]  /*32880*/  LDL.64 R20, [R1+0xac8] ;  /* 0x000ac80001147983 */ /* 0x000ea20000100a00 */
[----:B------:R-:W-:-:S03]  /*32890*/  LEA R246, P4, R2, R246, 0x2 ;  /* 0x000000f602f67211 */ /* 0x000fc600078810ff */
[----:B------:R-:W2:Y:S04]  /*328a0*/  LDL.64 R18, [R1+0xa88] ;  /* 0x000a880001127983 */ /* 0x000ea80000100a00 */
[----:B------:R-:W2:Y:S04]  /*328b0*/  LDL.64 R16, [R1+0xa48] ;  /* 0x000a480001107983 */ /* 0x000ea80000100a00 */
[----:B------:R-:W2:Y:S04]  /*328c0*/  LDL.64 R14, [R1+0xa08] ;  /* 0x000a0800010e7983 */ /* 0x000ea80000100a00 */
[----:B------:R-:W2:Y:S01]  /*328d0*/  LDL.64 R12, [R1+0x9c8] ;  /* 0x0009c800010c7983 */ /* 0x000ea20000100a00 */
[----:B------:R-:W-:-:S03]  /*328e0*/  LEA.HI.X.SX32 R247, R2, R0, 0x2, P4 ;  /* 0x0000000002f77211 */ /* 0x000fc600020f16ff */
[----:B------:R-:W2:Y:S04]  /*328f0*/  LDL.64 R10, [R1+0x988] ;  /* 0x00098800010a7983 */ /* 0x000ea80000100a00 */
[----:B------:R-:W2:Y:S04]  /*32900*/  LDL.64 R8, [R1+0x948] ;  /* 0x0009480001087983 */ /* 0x000ea80000100a00 */
[----:B------:R-:W2:Y:S04]  /*32910*/  LDL.64 R6, [R1+0x908] ;  /* 0x0009080001067983 */ /* 0x000ea80000100a00 */
[----:B------:R-:W2:Y:S04]  /*32920*/  LDL.64 R4, [R1+0x8a8] ;  /* 0x0008a80001047983 */ /* 0x000ea80000100a00 */
[----:B------:R-:W2:Y:S04]  /*32930*/  LDL.64 R2, [R1+0x868] ;  /* 0x0008680001027983 */ /* 0x000ea80000100a00 */
[----:B------:R-:W2:Y:S01]  /*32940*/  LDL.64 R248, [R1+0x828] ;  /* 0x0008280001f87983 */ /* 0x000ea20000100a00 */
[----:B------:R-:W-:-:S02]  /*32950*/  LOP3.LUT R0, R32, 0x10, RZ, 0x3c, !PT ;  /* 0x0000001020007812 */ /* 0x000fc400078e3cff */
[C---:B------:R-:W-:Y:S02]  /*32960*/  LOP3.LUT R0, R32.reuse, 0x30, RZ, 0x3c, !PT ;  /* 0x0000003020007812 */ /* 0x040fe400078e3cff */
[----:B------:R-:W-:Y:S02]  /*32970*/  LOP3.LUT R0, R32, 0x60, RZ, 0x3c, !PT ;  /* 0x0000006020007812 */ /* 0x000fe400078e3cff */
[----:B------:R-:W-:Y:S01]  /*32980*/  MOV R0, UR5 ;  /* 0x0000000500007c02 */ /* 0x000fe20008000f00 */
[----:B---3--:R1:W-:Y:S04]  /*32990*/  LDGSTS.E [R32], [R34.64], P5 ;  /* 0x0000000022207fae */ /* 0x0083e8000a92184c */
[----:B----4-:R3:W-:Y:S04]  /*329a0*/  LDGSTS.E [R32+0x1000], [R30.64], P5 ;  /* 0x010000001e207fae */ /* 0x0107e8000a92184c */
[----:B--2---:R3:W-:Y:S04]  /*329b0*/  LDGSTS.E [R32+0x2000], [R28.64], P5 ;  /* 0x020000001c207fae */ /* 0x0047e8000a92184c */
[----:B------:R4:W-:Y:S04]  /*329c0*/  LDGSTS.E [R32+0x3000], [R26.64], P5 ;  /* 0x030000001a207fae */ /* 0x0009e8000a92184c */
[----:B------:R1:W-:Y:S04]  /*329d0*/  LDGSTS.E [R32+0x4000], [R24.64], P5 ;  /* 0x0400000018207fae */ /* 0x0003e8000a92184c */
[----:B------:R1:W-:Y:S01]  /*329e0*/  LDGSTS.E [R32+0x5000], [R22.64], P5 ;  /* 0x0500000016207fae */ /* 0x0003e2000a92184c */
[----:B------:R-:W-:-:S03]  /*329f0*/  IMAD.WIDE R250, R0, 0x4, R250 ;  /* 0x0000000400fa7825 */ /* 0x000fc600078e02fa */
[----:B------:R1:W-:Y:S04]  /*32a00*/  LDGSTS.E [R32+0x6000], [R20.64], P5 ;  /* 0x0600000014207fae */ /* 0x0003e8000a92184c */
[----:B------:R1:W-:Y:S04]  /*32a10*/  LDGSTS.E [R32+0x7000], [R18.64], P5 ;  /* 0x0700000012207fae */ /* 0x0003e8000a92184c */
[----:B------:R1:W-:Y:S04]  /*32a20*/  LDGSTS.E [R32+0x8000], [R16.64], P5 ;  /* 0x0800000010207fae */ /* 0x0003e8000a92184c */
[----:B------:R1:W-:Y:S04]  /*32a30*/  LDGSTS.E [R32+0x9000], [R14.64], P5 ;  /* 0x090000000e207fae */ /* 0x0003e8000a92184c */
[----:B------:R1:W-:Y:S04]  /*32a40*/  LDGSTS.E [R32+0xa000], [R12.64], P5 ;  /* 0x0a0000000c207fae */ /* 0x0003e8000a92184c */
[----:B------:R1:W-:Y:S04]  /*32a50*/  LDGSTS.E [R32+0xb000], [R10.64], P5 ;  /* 0x0b0000000a207fae */ /* 0x0003e8000a92184c */
[----:B------:R1:W-:Y:S04]  /*32a60*/  LDGSTS.E [R32+0xc000], [R8.64], P5 ;  /* 0x0c00000008207fae */ /* 0x0003e8000a92184c */
[----:B------:R1:W-:Y:S04]  /*32a70*/  LDGSTS.E [R32+0xd000], [R6.64], P5 ;  /* 0x0d00000006207fae */ /* 0x0003e8000a92184c */
[----:B------:R-:W-:Y:S04]  /*32a80*/  STL.64 [R1+0xe40], R250 ;  /* 0x000e40fa01007387 */ /* 0x000fe80000100a00 */
[----:B------:R1:W-:Y:S04]  /*32a90*/  LDGSTS.E [R32+0xe000], [R4.64], P5 ;  /* 0x0e00000004207fae */ /* 0x0003e8000a92184c */
[----:B------:R1:W-:Y:S04]  /*32aa0*/  LDGSTS.E [R32+0xf000], [R2.64], P5 ;  /* 0x0f00000002207fae */ /* 0x0003e8000a92184c */
[----:B------:R-:W2:Y:S04]  /*32ab0*/  LDL.64 R60, [R1+0x7e8] ;  /* 0x0007e800013c7983 */ /* 0x000ea80000100a00 */
[----:B------:R-:W2:Y:S04]  /*32ac0*/  LDL.64 R58, [R1+0x768] ;  /* 0x00076800013a7983 */ /* 0x000ea80000100a00 */
[----:B-1----:R-:W2:Y:S04]  /*32ad0*/  LDL.64 R2, [R1+0x7a8] ;  /* 0x0007a80001027983 */ /* 0x002ea80000100a00 */
[----:B------:R-:W2:Y:S04]  /*32ae0*/  LDL.64 R56, [R1+0x728] ;  /* 0x0007280001387983 */ /* 0x000ea80000100a00 */
[----:B------:R-:W2:Y:S04]  /*32af0*/  LDL.64 R54, [R1+0x6e8] ;  /* 0x0006e80001367983 */ /* 0x000ea80000100a00 */
[----:B------:R-:W2:Y:S04]  /*32b00*/  LDL.64 R52, [R1+0x6a8] ;  /* 0x0006a80001347983 */ /* 0x000ea80000100a00 */
[----:B------:R-:W2:Y:S04]  /*32b10*/  LDL.64 R50, [R1+0x668] ;  /* 0x0006680001327983 */ /* 0x000ea80000100a00 */
[----:B------:R-:W2:Y:S04]  /*32b20*/  LDL.64 R48, [R1+0x628] ;  /* 0x0006280001307983 */ /* 0x000ea80000100a00 */
[----:B------:R-:W2:Y:S04]  /*32b30*/  LDL.64 R42, [R1+0x5e8] ;  /* 0x0005e800012a7983 */ /* 0x000ea80000100a00 */
[----:B----4-:R-:W4:Y:S04]  /*32b40*/  LDL.64 R26, [R1+0x5a8] ;  /* 0x0005a800011a7983 */ /* 0x010f280000100a00 */
[----:B------:R1:W-:Y:S04]  /*32b50*/  LDGSTS.E [R32+0x10000], [R248.64], P5 ;  /* 0x10000000f8207fae */ /* 0x0003e8000a92184c */
[----:B------:R-:W4:Y:S01]  /*32b60*/  LDL.64 R10, [R1+0x568] ;  /* 0x00056800010a7983 */ /* 0x000f220000100a00 */
[----:B------:R-:W-:-:S02]  /*32b70*/  LOP3.LUT R36, R32, 0x20, RZ, 0x3c, !PT ;  /* 0x0000002020247812 */ /* 0x000fc400078e3cff */
[C---:B------:R-:W-:Y:S01]  /*32b80*/  LOP3.LUT R37, R32.reuse, 0x50, RZ, 0x3c, !PT ;  /* 0x0000005020257812 */ /* 0x040fe200078e3cff */
[----:B------:R-:W4:Y:S04]  /*32b90*/  LDL.64 R46, [R1+0x4e8] ;  /* 0x0004e800012e7983 */ /* 0x000f280000100a00 */
[----:B-1----:R-:W4:Y:S01]  /*32ba0*/  LDL.64 R248, [R1+0x528] ;  /* 0x0005280001f87983 */ /* 0x002f220000100a00 */
[C---:B------:R-:W-:Y:S02]  /*32bb0*/  LOP3.LUT R36, R32.reuse, 0x40, RZ, 0x3c, !PT ;  /* 0x0000004020247812 */ /* 0x040fe400078e3cff */
[----:B------:R-:W-:Y:S01]  /*32bc0*/  LOP3.LUT R36, R32, 0x70, RZ, 0x3c, !PT ;  /* 0x0000007020247812 */ /* 0x000fe200078e3cff */
[----:B------:R-:W4:Y:S04]  /*32bd0*/  LDL.64 R44, [R1+0x4a8] ;  /* 0x0004a800012c7983 */ /* 0x000f280000100a00 */
[----:B------:R-:W4:Y:S04]  /*32be0*/  LDL.64 R40, [R1+0x458] ;  /* 0x0004580001287983 */ /* 0x000f280000100a00 */
[----:B------:R-:W4:Y:S04]  /*32bf0*/  LDL.64 R38, [R1+0x418] ;  /* 0x0004180001267983 */ /* 0x000f280000100a00 */
[----:B------:R-:W4:Y:S04]  /*32c00*/  LDL.64 R36, [R1+0x3d8] ;  /* 0x0003d80001247983 */ /* 0x000f280000100a00 */
[----:B------:R-:W4:Y:S04]  /*32c10*/  LDL.64 R34, [R1+0x398] ;  /* 0x0003980001227983 */ /* 0x000f280000100a00 */
[----:B---3--:R-:W4:Y:S04]  /*32c20*/  LDL.64 R30, [R1+0x358] ;  /* 0x00035800011e7983 */ /* 0x008f280000100a00 */
[----:B------:R-:W4:Y:S04]  /*32c30*/  LDL.64 R28, [R1+0x318] ;  /* 0x00031800011c7983 */ /* 0x000f280000100a00 */
        /* <DEDUP_REMOVED lines=10> */
[----:B--2---:R1:W-:Y:S04]  /*32ce0*/  LDGSTS.E [R32+0x11000], [R60.64], P5 ;  /* 0x110000003c207fae */ /* 0x0043e8000a92184c */
[----:B------:R2:W-:Y:S04]  /*32cf0*/  LDGSTS.E [R32+0x12000], [R2.64], P5 ;  /* 0x1200000002207fae */ /* 0x0005e8000a92184c */
[----:B-1----:R-:W3:Y:S04]  /*32d00*/  LDL.LU.64 R60, [R1+0x20a8] ;  /* 0x0020a800013c7983 */ /* 0x002ee80000300a00 */
[----:B------:R1:W-:Y:S04]  /*32d10*/  LDGSTS.E [R32+0x13000], [R58.64], P5 ;  /* 0x130000003a207fae */ /* 0x0003e8000a92184c */
[----:B--2---:R-:W2:Y:S04]  /*32d20*/  LDL.64 R2, [R1+0x18] ;  /* 0x0000180001027983 */ /* 0x004ea80000100a00 */
[----:B------:R1:W-:Y:S04]  /*32d30*/  LDGSTS.E [R32+0x14000], [R56.64], P5 ;  /* 0x1400000038207fae */ /* 0x0003e8000a92184c */
[----:B-1----:R-:W2:Y:S04]  /*32d40*/  LDL.LU.64 R58, [R1+0x20a0] ;  /* 0x0020a000013a7983 */ /* 0x002ea80000300a00 */
[----:B------:R1:W-:Y:S04]  /*32d50*/  LDGSTS.E [R32+0x15000], [R54.64], P5 ;  /* 0x1500000036207fae */ /* 0x0003e8000a92184c */
[----:B------:R-:W2:Y:S04]  /*32d60*/  LDL.LU.64 R56, [R1+0x2098] ;  /* 0x0020980001387983 */ /* 0x000ea80000300a00 */
[----:B------:R1:W-:Y:S04]  /*32d70*/  LDGSTS.E [R32+0x16000], [R52.64], P5 ;  /* 0x1600000034207fae */ /* 0x0003e8000a92184c */
[----:B-1----:R-:W2:Y:S04]  /*32d80*/  LDL.LU.64 R54, [R1+0x2090] ;  /* 0x0020900001367983 */ /* 0x002ea80000300a00 */
[----:B------:R1:W-:Y:S04]  /*32d90*/  LDGSTS.E [R32+0x17000], [R50.64], P5 ;  /* 0x1700000032207fae */ /* 0x0003e8000a92184c */
[----:B------:R-:W2:Y:S04]  /*32da0*/  LDL.LU.64 R52, [R1+0x2088] ;  /* 0x0020880001347983 */ /* 0x000ea80000300a00 */
[----:B------:R4:W-:Y:S04]  /*32db0*/  LDGSTS.E [R32+0x18000], [R48.64], P5 ;  /* 0x1800000030207fae */ /* 0x0009e8000a92184c */
[----:B-1----:R-:W2:Y:S04]  /*32dc0*/  LDL.LU.64 R50, [R1+0x2080] ;  /* 0x0020800001327983 */ /* 0x002ea80000300a00 */
[----:B------:R1:W-:Y:S04]  /*32dd0*/  LDGSTS.E [R32+0x19000], [R42.64], P5 ;  /* 0x190000002a207fae */ /* 0x0003e8000a92184c */
[----:B----4-:R-:W4:Y:S04]  /*32de0*/  LDL.LU.64 R48, [R1+0x2078] ;  /* 0x0020780001307983 */ /* 0x010f280000300a00 */
        /* <DEDUP_REMOVED lines=25> */
[----:B--2---:R2:W-:Y:S04]  /*32f80*/  LDGSTS.E [R32+0x2f000], [R248.64], P5 ;  /* 0x2f000000f8207fae */ /* 0x0045e8000a92184c */
[----:B------:R1:W-:Y:S04]  /*32f90*/  STL.64 [R1+0x1a50], R10 ;  /* 0x001a500a01007387 */ /* 0x0003e80000100a00 */
[----:B--2---:R-:W2:Y:S04]  /*32fa0*/  S2R R249, SR_TID.X ;  /* 0x0000000000f97919 */ /* 0x004ea80000002100 */
[----:B------:R-:W-:Y:S04]  /*32fb0*/  STL.64 [R1+0x1a58], R26 ;  /* 0x001a581a01007387 */ /* 0x000fe80000100a00 */
[----:B------:R-:W-:Y:S04]  /*32fc0*/  STL.64 [R1+0x1a60], R42 ;  /* 0x001a602a01007387 */ /* 0x000fe80000100a00 */
[----:B------:R-:W-:Y:S04]  /*32fd0*/  STL.64 [R1+0x1a68], R58 ;  /* 0x001a683a01007387 */ /* 0x000fe80000100a00 */
[----:B------:R2:W-:Y:S04]  /*32fe0*/  STL.64 [R1+0x1a70], R74 ;  /* 0x001a704a01007387 */ /* 0x0005e80000100a00 */
[----:B-1----:R-:W3:Y:S04]  /*32ff0*/  LDL.64 R30, [R1+0xc40] ;  /* 0x000c4000011e7983 */ /* 0x002ee80000100a00 */
[----:B------:R-:W4:Y:S04]  /*33000*/  LDL.64 R28, [R1+0xc00] ;  /* 0x000c0000011c7983 */ /* 0x000f280000100a00 */
[----:B------:R-:W4:Y:S04]  /*33010*/  LDL.64 R24, [R1+0xbc0] ;  /* 0x000bc00001187983 */ /* 0x000f280000100a00 */
[----:B------:R-:W4:Y:S04]  /*33020*/  LDL.64 R22, [R1+0xb80] ;  /* 0x000b800001167983 */ /* 0x000f280000100a00 */
[----:B------:R-:W4:Y:S04]  /*33030*/  LDL.64 R20, [R1+0xb40] ;  /* 0x000b400001147983 */ /* 0x000f280000100a00 */
[----:B------:R-:W4:Y:S04]  /*33040*/  LDL.64 R18, [R1+0xb00] ;  /* 0x000b000001127983 */ /* 0x000f280000100a00 */
[----:B------:R-:W4:Y:S04]  /*33050*/  LDL.64 R16, [R1+0xac0] ;  /* 0x000ac00001107983 */ /* 0x000f280000100a00 */
[----:B------:R-:W4:Y:S04]  /*33060*/  LDL.64 R14, [R1+0xa80] ;  /* 0x000a8000010e7983 */ /* 0x000f280000100a00 */
[----:B------:R1:W-:Y:S04]  /*33070*/  LDGSTS.E [R32+0x30000], [R2.64], P5 ;  /* 0x3000000002207fae */ /* 0x0003e8000a92184c */
[----:B------:R-:W4:Y:S04]  /*33080*/  LDL.64 R12, [R1+0xa40] ;  /* 0x000a4000010c7983 */ /* 0x000f280000100a00 */
[----:B------:R2:W-:Y:S04]  /*33090*/  LDGSTS.E [R32+0x31000], [R10.64], P5 ;  /* 0x310000000a207fae */ /* 0x0005e8000a92184c */
[----:B------:R-:W4:Y:S04]  /*330a0*/  LDL.64 R8, [R1+0xa00] ;  /* 0x000a000001087983 */ /* 0x000f280000100a00 */
[----:B------:R-:W4:Y:S01]  /*330b0*/  LDL.64 R6, [R1+0x9c0] ;  /* 0x0009c00001067983 */ /* 0x000f220000100a00 */
[----:B--2---:R-:W-:-:S03]  /*330c0*/  LOP3.LUT R10, R249, 0x7f, RZ, 0xc0, !PT ;  /* 0x0000007ff90a7812 */ /* 0x004fc600078ec0ff */
[----:B------:R-:W2:Y:S04]  /*330d0*/  LDL.64 R4, [R1+0x980] ;  /* 0x0009800001047983 */ /* 0x000ea80000100a00 */
[----:B-1----:R-:W2:Y:S01]  /*330e0*/  LDL.64 R2, [R1+0x940] ;  /* 0x0009400001027983 */ /* 0x002ea20000100a00 */
[----:B------:R-:W-:-:S05]  /*330f0*/  IMAD.SHL.U32 R11, R10, 0x4, RZ ;  /* 0x000000040a0b7824 */ /* 0x000fca00078e00ff */
[----:B------:R1:W-:Y:S04]  /*33100*/  LDGSTS.E [R11+0x32000], [R26.64], P5 ;  /* 0x320000001a0b7fae */ /* 0x0003e8000a92184c */
[----:B------:R1:W-:Y:S04]  /*33110*/  LDGSTS.E [R11+0x33000], [R42.64], P5 ;  /* 0x330000002a0b7fae */ /* 0x0003e8000a92184c */
[----:B------:R1:W-:Y:S04]  /*33120*/  LDGSTS.E [R11+0x34000], [R58.64], P5 ;  /* 0x340000003a0b7fae */ /* 0x0003e8000a92184c */
[----:B------:R1:W-:Y:S02]  /*33130*/  LDGSTS.E [R11+0x35000], [R74.64], P5 ;  /* 0x350000004a0b7fae */ /* 0x0003e4000a92184c */
[----:B-1----:R-:W-:-:S02]  /*33140*/  LOP3.LUT R74, R249, 0x7f, RZ, 0xc0, !PT ;  /* 0x0000007ff94a7812 */ /* 0x002fc400078ec0ff */
[----:B------:R-:W2:Y:S03]  /*33150*/  LDL.64 R248, [R1+0x900] ;  /* 0x0009000001f87983 */ /* 0x000ea60000100a00 */
[----:B------:R-:W-:-:S05]  /*33160*/  IMAD.SHL.U32 R75, R74, 0x4, RZ ;  /* 0x000000044a4b7824 */ /* 0x000fca00078e00ff */
[----:B------:R1:W-:Y:S04]  /*33170*/  LDGSTS.E [R75+0x36000], [R90.64], P5 ;  /* 0x360000005a4b7fae */ /* 0x0003e8000a92184c */
[----:B------:R1:W-:Y:S01]  /*33180*/  LDGSTS.E [R75+0x37000], [R106.64], P5 ;  /* 0x370000006a4b7fae */ /* 0x0003e2000a92184c */
[----:B------:R-:W-:-:S03]  /*33190*/  LOP3.LUT R27, R32, 0x10, RZ, 0x3c, !PT ;  /* 0x00000010201b7812 */ /* 0x000fc600078e3cff */
        /* <DEDUP_REMOVED lines=9> */
[----:B------:R-:W-:Y:S04]  /*33230*/  STL.64 [R1+0x1a80], R106 ;  /* 0x001a806a01007387 */ /* 0x000fe80000100a00 */
[----:B------:R-:W-:Y:S04]  /*33240*/  STL.64 [R1+0x1a88], R122 ;  /* 0x001a887a01007387 */ /* 0x000fe80000100a00 */
[----:B------:R-:W-:Y:S04]  /*33250*/  STL.64 [R1+0x1a90], R138 ;  /* 0x001a908a01007387 */ /* 0x000fe80000100a00 */
[----:B------:R-:W-:Y:S04]  /*33260*/  STL.64 [R1+0x1a98], R154 ;  /* 0x001a989a01007387 */ /* 0x000fe80000100a00 */
[----:B------:R1:W-:Y:S04]  /*33270*/  STL.64 [R1+0x1aa0], R170 ;  /* 0x001aa0aa01007387 */ /* 0x0003e80000100a00 */
[----:B------:R-:W-:Y:S04]  /*33280*/  STL.64 [R1+0x1aa8], R186 ;  /* 0x001aa8ba01007387 */ /* 0x000fe80000100a00 */
[----:B------:R-:W-:Y:S04]  /*33290*/  STL.64 [R1+0x1ab0], R202 ;  /* 0x001ab0ca01007387 */ /* 0x000fe80000100a00 */
[----:B------:R-:W-:Y:S04]  /*332a0*/  STL.64 [R1+0x1ab8], R218 ;  /* 0x001ab8da01007387 */ /* 0x000fe80000100a00 */
[----:B------:R-:W2:Y:S04]  /*332b0*/  LDL.LU.64 R58, [R1+0x110] ;  /* 0x00011000013a7983 */ /* 0x000ea80000300a00 */
[----:B------:R1:W-:Y:S01]  /*332c0*/  STL.64 [R1+0x1ac0], R234 ;  /* 0x001ac0ea01007387 */ /* 0x0003e20000100a00 */
[----:B------:R-:W-:-:S03]  /*332d0*/  SEL R252, R252, RZ, P3 ;  /* 0x000000fffcfc7207 */ /* 0x000fc60001800000 */
[----:B-1----:R-:W2:Y:S04]  /*332e0*/  LDL.LU.64 R170, [R1+0x50] ;  /* 0x0000500001aa7983 */ /* 0x002ea80000300a00 */
[----:B------:R-:W2:Y:S04]  /*332f0*/  LDL.LU.64 R42, [R1+0x10] ;  /* 0x00001000012a7983 */ /* 0x000ea80000300a00 */
[----:B------:R-:W2:Y:S01]  /*33300*/  LDL.64 R46, [R1+0x8a0] ;  /* 0x0008a000012e7983 */ /* 0x000ea20000100a00 */
[----:B------:R-:W-:-:S03]  /*33310*/  ISETP.NE.U32.AND P4, PT, R252, RZ, PT ;  /* 0x000000fffc00720c */ /* 0x000fc60003f85070 */
[----:B------:R-:W2:Y:S01]  /*33320*/  LDL.64 R44, [R1+0x820] ;  /* 0x00082000012c7983 */ /* 0x000ea20000100a00 */
[----:B------:R-:W-:-:S03]  /*33330*/  IADD3 R252, R33, 0x100000, RZ ;  /* 0x0010000021fc7810 */ /* 0x000fc60007ffe0ff */
[----:B------:R-:W2:Y:S04]  /*33340*/  LDL.64 R40, [R1+0x7e0] ;  /* 0x0007e00001287983 */ /* 0x000ea80000100a00 */
        /* <DEDUP_REMOVED lines=13> */
[----:B---3--:R1:W-:Y:S04]  /*33420*/  LDGSTS.E [R27+0x200], [R30.64], P5 ;  /* 0x002000001e1b7fae */ /* 0x0083e8000a92184c */
[----:B----4-:R3:W-:Y:S04]  /*33430*/  LDGSTS.E [R27+0x1200], [R28.64], P5 ;  /* 0x012000001c1b7fae */ /* 0x0107e8000a92184c */
[----:B------:R4:W-:Y:S04]  /*33440*/  LDGSTS.E [R27+0x2200], [R24.64], P5 ;  /* 0x02200000181b7fae */ /* 0x0009e8000a92184c */
[----:B------:R1:W-:Y:S04]  /*33450*/  LDGSTS.E [R27+0x3200], [R22.64], P5 ;  /* 0x03200000161b7fae */ /* 0x0003e8000a92184c */
[----:B------:R1:W-:Y:S04]  /*33460*/  LDGSTS.E [R27+0x4200], [R20.64], P5 ;  /* 0x04200000141b7fae */ /* 0x0003e8000a92184c */
[----:B------:R1:W-:Y:S04]  /*33470*/  LDGSTS.E [R27+0x5200], [R18.64], P5 ;  /* 0x05200000121b7fae */ /* 0x0003e8000a92184c */
[----:B------:R2:W-:Y:S04]  /*33480*/  LDGSTS.E [R27+0x6200], [R16.64], P5 ;  /* 0x06200000101b7fae */ /* 0x0005e8000a92184c */
[----:B------:R2:W-:Y:S04]  /*33490*/  LDGSTS.E [R27+0x7200], [R14.64], P5 ;  /* 0x072000000e1b7fae */ /* 0x0005e8000a92184c */
[----:B-1----:R-:W2:Y:S04]  /*334a0*/  LDL.64 R30, [R1+0x6a0] ;  /* 0x0006a000011e7983 */ /* 0x002ea80000100a00 */
[----:B------:R1:W-:Y:S04]  /*334b0*/  LDGSTS.E [R27+0x8200], [R12.64], P5 ;  /* 0x082000000c1b7fae */ /* 0x0003e8000a92184c */
[----:B---3--:R-:W3:Y:S04]  /*334c0*/  LDL.64 R28, [R1+0x660] ;  /* 0x00066000011c7983 */ /* 0x008ee80000100a00 */
[----:B------:R1:W-:Y:S04]  /*334d0*/  LDGSTS.E [R27+0x9200], [R8.64], P5 ;  /* 0x09200000081b7fae */ /* 0x0003e8000a92184c */
[----:B------:R1:W-:Y:S04]  /*334e0*/  LDGSTS.E [R27+0xa200], [R6.64], P5 ;  /* 0x0a200000061b7fae */ /* 0x0003e8000a92184c */
[----:B----4-:R-:W4:Y:S04]  /*334f0*/  LDL.64 R24, [R1+0x620] ;  /* 0x0006200001187983 */ /* 0x010f280000100a00 */
[----:B--2---:R2:W-:Y:S04]  /*33500*/  LDGSTS.E [R27+0xb200], [R4.64], P5 ;  /* 0x0b200000041b7fae */ /* 0x0045e8000a92184c */
[----:B------:R1:W-:Y:S04]  /*33510*/  LDGSTS.E [R27+0xc200], [R2.64], P5 ;  /* 0x0c200000021b7fae */ /* 0x0003e8000a92184c */
[----:B------:R-:W3:Y:S04]  /*33520*/  LDL.64 R22, [R1+0x5e0] ;  /* 0x0005e00001167983 */ /* 0x000ee80000100a00 */
[----:B------:R-:W3:Y:S04]  /*33530*/  LDL.64 R20, [R1+0x5a0] ;  /* 0x0005a00001147983 */ /* 0x000ee80000100a00 */
[----:B-1----:R-:W3:Y:S04]  /*33540*/  LDL.64 R2, [R1+0x860] ;  /* 0x0008600001027983 */ /* 0x002ee80000100a00 */
[----:B------:R-:W4:Y:S04]  /*33550*/  LDL.64 R12, [R1+0x560] ;  /* 0x00056000010c7983 */ /* 0x000f280000100a00 */
[----:B------:R-:W4:Y:S04]  /*33560*/  LDL.64 R18, [R1+0x290] ;  /* 0x0002900001127983 */ /* 0x000f280000100a00 */
[----:B------:R-:W4:Y:S04]  /*33570*/  LDL.64 R16, [R1+0x250] ;  /* 0x0002500001107983 */ /* 0x000f280000100a00 */
[----:B------:R-:W4:Y:S04]  /*33580*/  LDL.64 R14, [R1+0x210] ;  /* 0x00021000010e7983 */ /* 0x000f280000100a00 */
[----:B------:R1:W-:Y:S04]  /*33590*/  LDGSTS.E [R27+0xd200], [R248.64], P5 ;  /* 0x0d200000f81b7fae */ /* 0x0003e8000a92184c */
[----:B------:R-:W4:Y:S04]  /*335a0*/  LDL.64 R8, [R1+0x1d0] ;  /* 0x0001d00001087983 */ /* 0x000f280000100a00 */
[----:B------:R-:W4:Y:S04]  /*335b0*/  LDL.64 R6, [R1+0x190] ;  /* 0x0001900001067983 */ /* 0x000f280000100a00 */
[----:B-1----:R-:W4:Y:S04]  /*335c0*/  LDL.64 R248, [R1+0x520] ;  /* 0x0005200001f87983 */ /* 0x002f280000100a00 */
[----:B--2---:R-:W4:Y:S04]  /*335d0*/  LDL.64 R4, [R1+0x150] ;  /* 0x0001500001047983 */ /* 0x004f280000100a00 */
[----:B------:R1:W-:Y:S04]  /*335e0*/  LDGSTS.E [R27+0xe200], [R46.64], P5 ;  /* 0x0e2000002e1b7fae */ /* 0x0003e8000a92184c */
[----:B-1----:R-:W4:Y:S04]  /*335f0*/  LDL.LU.64 R46, [R1+0x2050] ;  /* 0x00205000012e7983 */ /* 0x002f280000300a00 */
[----:B---3--:R1:W-:Y:S04]  /*33600*/  LDGSTS.E [R27+0xf200], [R2.64], P5 ;  /* 0x0f200000021b7fae */ /* 0x0083e8000a92184c */
[----:B------:R3:W-:Y:S04]  /*33610*/  LDGSTS.E [R27+0x10200], [R44.64], P5 ;  /* 0x102000002c1b7fae */ /* 0x0007e8000a92184c */
[----:B------:R3:W-:Y:S04]  /*33620*/  LDGSTS.E [R27+0x11200], [R40.64], P5 ;  /* 0x11200000281b7fae */ /* 0x0007e8000a92184c */
[----:B-1----:R-:W2:Y:S04]  /*33630*/  LDL.64 R2, [R1+0xd0] ;  /* 0x0000d00001027983 */ /* 0x002ea80000100a00 */
[----:B---3--:R-:W3:Y:S04]  /*33640*/  LDL.LU.64 R44, [R1+0x2048] ;  /* 0x00204800012c7983 */ /* 0x008ee80000300a00 */
[----:B------:R-:W3:Y:S04]  /*33650*/  LDL.LU.64 R40, [R1+0x2040] ;  /* 0x0020400001287983 */ /* 0x000ee80000300a00 */
[----:B------:R1:W-:Y:S04]  /*33660*/  LDGSTS.E [R27+0x12200], [R38.64], P5 ;  /* 0x12200000261b7fae */ /* 0x0003e8000a92184c */
[----:B------:R1:W-:Y:S04]  /*33670*/  LDGSTS.E [R27+0x13200], [R36.64], P5 ;  /* 0x13200000241b7fae */ /* 0x0003e8000a92184c */
[----:B------:R1:W-:Y:S04]  /*33680*/  LDGSTS.E [R27+0x14200], [R34.64], P5 ;  /* 0x14200000221b7fae */ /* 0x0003e8000a92184c */
[----:B-1----:R-:W3:Y:S04]  /*33690*/  LDL.LU.64 R38, [R1+0x2038] ;  /* 0x0020380001267983 */ /* 0x002ee80000300a00 */
[----:B------:R-:W3:Y:S04]  /*336a0*/  LDL.LU.64 R36, [R1+0x2030] ;  /* 0x0020300001247983 */ /* 0x000ee80000300a00 */
[----:B------:R-:W3:Y:S04]  /*336b0*/  LDL.LU.64 R34, [R1+0x2028] ;  /* 0x0020280001227983 */ /* 0x000ee80000300a00 */
[----:B------:R1:W-:Y:S04]  /*336c0*/  LDGSTS.E [R27+0x15200], [R32.64], P5 ;  /* 0x15200000201b7fae */ /* 0x0003e8000a92184c */
[----:B------:R1:W-:Y:S04]  /*336d0*/  LDGSTS.E [R27+0x16200], [R30.64], P5 ;  /* 0x162000001e1b7fae */ /* 0x0003e8000a92184c */
[----:B------:R1:W-:Y:S04]  /*336e0*/  LDGSTS.E [R27+0x17200], [R28.64], P5 ;  /* 0x172000001c1b7fae */ /* 0x0003e8000a92184c */
[----:B-1----:R-:W3:Y:S04]  /*336f0*/  LDL.LU.64 R32, [R1+0x2020] ;  /* 0x0020200001207983 */ /* 0x002ee80000300a00 */
[----:B------:R-:W3:Y:S04]  /*33700*/  LDL.LU.64 R30, [R1+0x2018] ;  /* 0x00201800011e7983 */ /* 0x000ee80000300a00 */
[----:B------:R-:W3:Y:S04]  /*33710*/  LDL.LU.64 R28, [R1+0x2010] ;  /* 0x00201000011c7983 */ /* 0x000ee80000300a00 */
[----:B----4-:R1:W-:Y:S04]  /*33720*/  LDGSTS.E [R27+0x18200], [R24.64], P5 ;  /* 0x18200000181b7fae */ /* 0x0103e8000a92184c */
[----:B------:R4:W-:Y:S04]  /*33730*/  LDGSTS.E [R27+0x19200], [R22.64], P5 ;  /* 0x19200000161b7fae */ /* 0x0009e8000a92184c */
[----:B------:R4:W-:Y:S04]  /*33740*/  LDGSTS.E [R27+0x1a200], [R20.64], P5 ;  /* 0x1a200000141b7fae */ /* 0x0009e8000a92184c */
[----:B-1----:R-:W3:Y:S04]  /*33750*/  LDL.LU.64 R24, [R1+0x2008] ;  /* 0x0020080001187983 */ /* 0x002ee80000300a00 */
[----:B----4-:R-:W4:Y:S04]  /*33760*/  LDL.LU.64 R22, [R1+0x2000] ;  /* 0x0020000001167983 */ /* 0x010f280000300a00 */
[----:B------:R-:W3:Y:S04]  /*33770*/  LDL.LU.64 R20, [R1+0x1ff8] ;  /* 0x001ff80001147983 */ /* 0x000ee80000300a00 */
[----:B------:R1:W-:Y:S04]  /*33780*/  LDGSTS.E [R27+0x1b200], [R12.64], P5 ;  /* 0x1b2000000c1b7fae */ /* 0x0003e8000a92184c */
[----:B------:R1:W-:Y:S04]  /*33790*/  LDGSTS.E [R27+0x1c200], [R248.64], P5 ;  /* 0x1c200000f81b7fae */ /* 0x0003e8000a92184c */
[----:B------:R2:W-:Y:S04]  /*337a0*/  LDGSTS.E [R27+0x1d200], [R234.64], P5 ;  /* 0x1d200000ea1b7fae */ /* 0x0005e8000a92184c */
[----:B-1----:R-:W3:Y:S04]  /*337b0*/  LDL.LU.64 R12, [R1+0x1ff0] ;  /* 0x001ff000010c7983 */ /* 0x002ee80000300a00 */
[----:B------:R-:W3:Y:S04]  /*337c0*/  LDL.LU.64 R248, [R1+0x1fe8] ;  /* 0x001fe80001f87983 */ /* 0x000ee80000300a00 */
        /* <DEDUP_REMOVED lines=8> */
[----:B-1----:R-:W4:Y:S04]  /*33850*/  LDL.64 R138, [R1+0xc38] ;  /* 0x000c3800018a7983 */ /* 0x002f280000100a00 */
[----:B------:R1:W-:Y:S04]  /*33860*/  LDGSTS.E [R27+0x25200], [R90.64], P5 ;  /* 0x252000005a1b7fae */ /* 0x0003e8000a92184c */
[----:B------:R-:W4:Y:S04]  /*33870*/  LDL.64 R122, [R1+0xbf8] ;  /* 0x000bf800017a7983 */ /* 0x000f280000100a00 */
[----:B------:R1:W-:Y:S04]  /*33880*/  LDGSTS.E [R27+0x26200], [R18.64], P5 ;  /* 0x26200000121b7fae */ /* 0x0003e8000a92184c */
[----:B------:R-:W4:Y:S04]  /*33890*/  LDL.64 R106, [R1+0xbb8] ;  /* 0x000bb800016a7983 */ /* 0x000f280000100a00 */
        /* <DEDUP_REMOVED lines=12> */
[----:B-1----:R-:W4:Y:S04]  /*33960*/  LDL.64 R4, [R1+0x9f8] ;  /* 0x0009f80001047983 */ /* 0x002f280000100a00 */
[----:B--2---:R1:W-:Y:S04]  /*33970*/  LDGSTS.E [R27+0x2d200], [R2.64], P5 ;  /* 0x2d200000021b7fae */ /* 0x0043e8000a92184c */
[----:B-1----:R-:W2:Y:S04]  /*33980*/  LDL.64 R2, [R1+0x9b8] ;  /* 0x0009b80001027983 */ /* 0x002ea80000100a00 */
[----:B---3--:R1:W-:Y:S04]  /*33990*/  LDGSTS.E [R27+0x2e200], [R248.64], P5 ;  /* 0x2e200000f81b7fae */ /* 0x0083e8000a92184c */
[----:B------:R3:W-:Y:S04]  /*339a0*/  LDGSTS.E [R27+0x2f200], [R170.64], P5 ;  /* 0x2f200000aa1b7fae */ /* 0x0007e8000a92184c */
[----:B------:R3:W-:Y:S04]  /*339b0*/  LDGSTS.E [R27+0x30200], [R42.64], P5 ;  /* 0x302000002a1b7fae */ /* 0x0007e8000a92184c */
[----:B-1----:R-:W2:Y:S04]  /*339c0*/  LDL.64 R248, [R1+0x978] ;  /* 0x0009780001f87983 */ /* 0x002ea80000100a00 */
[----:B------:R-:W-:Y:S04]  /*339d0*/  STL.64 [R1+0x1ac8], R170 ;  /* 0x001ac8aa01007387 */ /* 0x000fe80000100a00 */
[----:B------:R-:W-:Y:S04]  /*339e0*/  STL.64 [R1+0x1ad0], R42 ;  /* 0x001ad02a01007387 */ /* 0x000fe80000100a00 */
[----:B------:R1:W-:Y:S04]  /*339f0*/  LDGSTS.E [R27+0x31200], [R12.64], P5 ;  /* 0x312000000c1b7fae */ /* 0x0003e8000a92184c */
[----:B------:R-:W-:Y:S04]  /*33a00*/  STL.64 [R1+0x1ad8], R12 ;  /* 0x001ad80c01007387 */ /* 0x000fe80000100a00 */
[----:B------:R3:W-:Y:S04]  /*33a10*/  LDGSTS.E [R27+0x32200], [R28.64], P5 ;  /* 0x322000001c1b7fae */ /* 0x0007e8000a92184c */
[----:B------:R-:W-:Y:S01]  /*33a20*/  STL.64 [R1+0x1ae0], R28 ;  /* 0x001ae01c01007387 */ /* 0x000fe20000100a00 */
[----:B------:R-:W-:-:S03]  /*33a30*/  IMAD.SHL.U32 R10, R10, 0x4, RZ ;  /* 0x000000040a0a7824 */ /* 0x000fc600078e00ff */
[----:B------:R3:W-:Y:S04]  /*33a40*/  LDGSTS.E [R27+0x33200], [R44.64], P5 ;  /* 0x332000002c1b7fae */ /* 0x0007e8000a92184c */
[----:B------:R-:W-:Y:S04]  /*33a50*/  STL.64 [R1+0x1ae8], R44 ;  /* 0x001ae82c01007387 */ /* 0x000fe80000100a00 */
[----:B------:R3:W-:Y:S04]  /*33a60*/  LDGSTS.E [R27+0x34200], [R60.64], P5 ;  /* 0x342000003c1b7fae */ /* 0x0007e8000a92184c */
[----:B------:R-:W-:Y:S04]  /*33a70*/  STL.64 [R1+0x1af0], R60 ;  /* 0x001af03c01007387 */ /* 0x000fe80000100a00 */
[----:B------:R3:W-:Y:S04]  /*33a80*/  LDGSTS.E [R27+0x35200], [R76.64], P5 ;  /* 0x352000004c1b7fae */ /* 0x0007e8000a92184c */
[----:B------:R-:W-:Y:S04]  /*33a90*/  STL.64 [R1+0x1af8], R76 ;  /* 0x001af84c01007387 */ /* 0x000fe80000100a00 */
[----:B------:R3:W-:Y:S04]  /*33aa0*/  LDGSTS.E [R27+0x36200], [R92.64], P5 ;  /* 0x362000005c1b7fae */ /* 0x0007e8000a92184c */
[----:B------:R-:W-:Y:S04]  /*33ab0*/  STL.64 [R1+0x1b00], R92 ;  /* 0x001b005c01007387 */ /* 0x000fe80000100a00 */
[----:B------:R3:W-:Y:S04]  /*33ac0*/  LDGSTS.E [R27+0x37200], [R108.64], P5 ;  /* 0x372000006c1b7fae */ /* 0x0007e8000a92184c */
[----:B------:R-:W-:Y:S01]  /*33ad0*/  STL.64 [R1+0x1b08], R108 ;  /* 0x001b086c01007387 */ /* 0x000fe20000100a00 */
[----:B------:R-:W-:-:S03]  /*33ae0*/  LOP3.LUT R10, R10, 0x20, RZ, 0x3c, !PT ;  /* 0x000000200a0a7812 */ /* 0x000fc600078e3cff */
[----:B------:R3:W-:Y:S04]  /*33af0*/  LDGSTS.E [R27+0x38200], [R124.64], P5 ;  /* 0x382000007c1b7fae */ /* 0x0007e8000a92184c */
[----:B------:R-:W-:Y:S04]  /*33b00*/  STL.64 [R1+0x1b10], R124 ;  /* 0x001b107c01007387 */ /* 0x000fe80000100a00 */
[----:B------:R1:W-:Y:S04]  /*33b10*/  LDGSTS.E [R27+0x39200], [R140.64], P5 ;  /* 0x392000008c1b7fae */ /* 0x0003e8000a92184c */
[----:B------:R1:W-:Y:S04]  /*33b20*/  STL.64 [R1+0x1b18], R140 ;  /* 0x001b188c01007387 */ /* 0x0003e80000100a00 */
        /* <DEDUP_REMOVED lines=11> */
[----:B------:R-:W2:Y:S04]  /*33be0*/  LDL.LU.64 R186, [R1+0x148] ;  /* 0x0001480001ba7983 */ /* 0x000ea80000300a00 */
[----:B------:R2:W-:Y:S04]  /*33bf0*/  STL.64 [R1+0x1b48], R236 ;  /* 0x001b48ec01007387 */ /* 0x0005e80000100a00 */
[----:B----4-:R4:W-:Y:S04]  /*33c00*/  LDGSTS.E [R10+0x400], [R138.64], P5 ;  /* 0x004000008a0a7fae */ /* 0x0109e8000a92184c */
[----:B-1----:R-:W2:Y:S04]  /*33c10*/  LDL.LU.64 R140, [R1+0xc8] ;  /* 0x0000c800018c7983 */ /* 0x002ea80000300a00 */
[----:B------:R1:W-:Y:S04]  /*33c20*/  LDGSTS.E [R10+0x1400], [R122.64], P5 ;  /* 0x014000007a0a7fae */ /* 0x0003e8000a92184c */
[----:B------:R-:W2:Y:S04]  /*33c30*/  LDL.LU.64 R12, [R1+0x88] ;  /* 0x00008800010c7983 */ /* 0x000ea80000300a00 */
[----:B------:R1:W-:Y:S04]  /*33c40*/  LDGSTS.E [R10+0x2400], [R106.64], P5 ;  /* 0x024000006a0a7fae */ /* 0x0003e8000a92184c */
[----:B------:R-:W2:Y:S04]  /*33c50*/  LDL.LU.64 R154, [R1+0x48] ;  /* 0x00004800019a7983 */ /* 0x000ea80000300a00 */
[----:B------:R1:W-:Y:S04]  /*33c60*/  LDGSTS.E [R10+0x3400], [R90.64], P5 ;  /* 0x034000005a0a7fae */ /* 0x0003e8000a92184c */
[----:B---3--:R-:W3:Y:S04]  /*33c70*/  LDL.LU.64 R26, [R1+0x8] ;  /* 0x00000800011a7983 */ /* 0x008ee80000300a00 */
[----:B------:R1:W-:Y:S04]  /*33c80*/  LDGSTS.E [R10+0x4400], [R18.64], P5 ;  /* 0x04400000120a7fae */ /* 0x0003e8000a92184c */
[----:B------:R4:W-:Y:S04]  /*33c90*/  LDGSTS.E [R10+0x5400], [R16.64], P5 ;  /* 0x05400000100a7fae */ /* 0x0009e8000a92184c */
[----:B------:R4:W-:Y:S04]  /*33ca0*/  LDGSTS.E [R10+0x6400], [R14.64], P5 ;  /* 0x064000000e0a7fae */ /* 0x0009e8000a92184c */
[----:B-1----:R-:W3:Y:S04]  /*33cb0*/  LDL.64 R18, [R1+0x938] ;  /* 0x0009380001127983 */ /* 0x002ee80000100a00 */
[----:B----4-:R-:W4:Y:S04]  /*33cc0*/  LDL.64 R16, [R1+0x8f8] ;  /* 0x0008f80001107983 */ /* 0x010f280000100a00 */
[----:B------:R1:W-:Y:S04]  /*33cd0*/  LDGSTS.E [R10+0x7400], [R8.64], P5 ;  /* 0x07400000080a7fae */ /* 0x0003e8000a92184c */
[----:B------:R-:W4:Y:S04]  /*33ce0*/  LDL.64 R14, [R1+0x898] ;  /* 0x00089800010e7983 */ /* 0x000f280000100a00 */
[----:B------:R2:W-:Y:S04]  /*33cf0*/  LDGSTS.E [R10+0x8400], [R6.64], P5 ;  /* 0x08400000060a7fae */ /* 0x0005e8000a92184c */
[----:B-1----:R-:W4:Y:S04]  /*33d00*/  LDL.64 R8, [R1+0x858] ;  /* 0x0008580001087983 */ /* 0x002f280000100a00 */
[----:B------:R1:W-:Y:S04]  /*33d10*/  LDGSTS.E [R10+0x9400], [R4.64], P5 ;  /* 0x09400000040a7fae */ /* 0x0003e8000a92184c */
[----:B--2---:R-:W2:Y:S04]  /*33d20*/  LDL.64 R6, [R1+0x818] ;  /* 0x0008180001067983 */ /* 0x004ea80000100a00 */
[----:B------:R1:W-:Y:S04]  /*33d30*/  LDGSTS.E [R10+0xa400], [R2.64], P5 ;  /* 0x0a400000020a7fae */ /* 0x0003e8000a92184c */
[----:B-1----:R-:W2:Y:S04]  /*33d40*/  LDL.64 R4, [R1+0x7d8] ;  /* 0x0007d80001047983 */ /* 0x002ea80000100a00 */
        /* <DEDUP_REMOVED lines=20> */
[----:B------:R1:W-:Y:S04]  /*33e90*/  LDGSTS.E [R10+0xb400], [R248.64], P5 ;  /* 0x0b400000f80a7fae */ /* 0x0003e8000a92184c */
[----:B------:R-:W2:Y:S04]  /*33ea0*/  LDL.64 R138, [R1+0x248] ;  /* 0x00024800018a7983 */ /* 0x000ea80000100a00 */
[----:B------:R-:W2:Y:S04]  /*33eb0*/  LDL.64 R122, [R1+0x208] ;  /* 0x00020800017a7983 */ /* 0x000ea80000100a00 */
[----:B-1----:R-:W2:Y:S04]  /*33ec0*/  LDL.64 R248, [R1+0x758] ;  /* 0x0007580001f87983 */ /* 0x002ea80000100a00 */
[----:B------:R-:W2:Y:S04]  /*33ed0*/  LDL.64 R106, [R1+0x1c8] ;  /* 0x0001c800016a7983 */ /* 0x000ea80000100a00 */
[----:B------:R-:W2:Y:S04]  /*33ee0*/  LDL.64 R90, [R1+0x188] ;  /* 0x00018800015a7983 */ /* 0x000ea80000100a00 */
[----:B---3--:R1:W-:Y:S04]  /*33ef0*/  LDGSTS.E [R10+0xc400], [R18.64], P5 ;  /* 0x0c400000120a7fae */ /* 0x0083e8000a92184c */
[----:B----4-:R3:W-:Y:S04]  /*33f00*/  LDGSTS.E [R10+0xd400], [R16.64], P5 ;  /* 0x0d400000100a7fae */ /* 0x0107e8000a92184c */
[----:B-1----:R-:W2:Y:S04]  /*33f10*/  LDL.LU.64 R18, [R1+0x1fe0] ;  /* 0x001fe00001127983 */ /* 0x002ea80000300a00 */
[----:B---3--:R-:W3:Y:S04]  /*33f20*/  LDL.LU.64 R16, [R1+0x1fd8] ;  /* 0x001fd80001107983 */ /* 0x008ee80000300a00 */
[----:B------:R1:W-:Y:S04]  /*33f30*/  LDGSTS.E [R10+0xe400], [R14.64], P5 ;  /* 0x0e4000000e0a7fae */ /* 0x0003e8000a92184c */
[----:B------:R2:W-:Y:S04]  /*33f40*/  LDGSTS.E [R10+0xf400], [R8.64], P5 ;  /* 0x0f400000080a7fae */ /* 0x0005e8000a92184c */
[----:B--2---:R2:W-:Y:S04]  /*33f50*/  LDGSTS.E [R10+0x10400], [R6.64], P5 ;  /* 0x10400000060a7fae */ /* 0x0045e8000a92184c */
[----:B-1----:R-:W3:Y:S04]  /*33f60*/  LDL.LU.64 R14, [R1+0x1fd0] ;  /* 0x001fd000010e7983 */ /* 0x002ee80000300a00 */
[----:B------:R-:W3:Y:S04]  /*33f70*/  LDL.LU.64 R8, [R1+0x1fc8] ;  /* 0x001fc80001087983 */ /* 0x000ee80000300a00 */
[----:B--2---:R-:W2:Y:S04]  /*33f80*/  LDL.LU.64 R6, [R1+0x1fc0] ;  /* 0x001fc00001067983 */ /* 0x004ea80000300a00 */
[----:B------:R1:W-:Y:S04]  /*33f90*/  LDGSTS.E [R10+0x11400], [R4.64], P5 ;  /* 0x11400000040a7fae */ /* 0x0003e8000a92184c */
[----:B------:R1:W-:Y:S04]  /*33fa0*/  LDGSTS.E [R10+0x12400], [R2.64], P5 ;  /* 0x12400000020a7fae */ /* 0x0003e8000a92184c */
[----:B-1----:R-:W2:Y:S04]  /*33fb0*/  LDL.LU.64 R4, [R1+0x1fb8] ;  /* 0x001fb80001047983 */ /* 0x002ea80000300a00 */
[----:B------:R-:W2:Y:S04]  /*33fc0*/  LDL.LU.64 R2, [R1+0x1fb0] ;  /* 0x001fb00001027983 */ /* 0x000ea80000300a00 */
[----:B------:R1:W-:Y:S04]  /*33fd0*/  LDGSTS.E [R10+0x13400], [R248.64], P5 ;  /* 0x13400000f80a7fae */ /* 0x0003e8000a92184c */
[----:B------:R2:W-:Y:S04]  /*33fe0*/  LDGSTS.E [R10+0x14400], [R236.64], P5 ;  /* 0x14400000ec0a7fae */ /* 0x0005e8000a92184c */
[----:B------:R2:W-:Y:S04]  /*33ff0*/  LDGSTS.E [R10+0x15400], [R220.64], P5 ;  /* 0x15400000dc0a7fae */ /* 0x0005e8000a92184c */
[----:B-1----:R-:W2:Y:S04]  /*34000*/  LDL.LU.64 R248, [R1+0x1fa8] ;  /* 0x001fa80001f87983 */ /* 0x002ea80000300a00 */
        /* <DEDUP_REMOVED lines=23> */
[----:B--2---:R2:W-:Y:S04]  /*34180*/  LDGSTS.E [R10+0x2c400], [R248.64], P5 ;  /* 0x2c400000f80a7fae */ /* 0x0045e8000a92184c */
[----:B------:R1:W-:Y:S04]  /*34190*/  LDGSTS.E [R10+0x2d400], [R140.64], P5 ;  /* 0x2d4000008c0a7fae */ /* 0x0003e8000a92184c */
[----:B------:R3:W-:Y:S04]  /*341a0*/  LDGSTS.E [R10+0x2e400], [R12.64], P5 ;  /* 0x2e4000000c0a7fae */ /* 0x0007e8000a92184c */
[----:B--2---:R-:W2:Y:S04]  /*341b0*/  LDL.LU.64 R248, [R1+0x1fa0] ;  /* 0x001fa00001f87983 */ /* 0x004ea80000300a00 */
[----:B-1----:R-:W2:Y:S04]  /*341c0*/  LDL.64 R202, [R1+0xc30] ;  /* 0x000c300001ca7983 */ /* 0x002ea80000100a00 */
[----:B------:R-:W2:Y:S04]  /*341d0*/  LDL.64 R122, [R1+0xbf0] ;  /* 0x000bf000017a7983 */ /* 0x000ea80000100a00 */
[----:B------:R-:W2:Y:S04]  /*341e0*/  LDL.64 R106, [R1+0xbb0] ;  /* 0x000bb000016a7983 */ /* 0x000ea80000100a00 */
[----:B------:R-:W2:Y:S04]  /*341f0*/  LDL.64 R170, [R1+0xb70] ;  /* 0x000b700001aa7983 */ /* 0x000ea80000100a00 */
[----:B------:R-:W2:Y:S04]  /*34200*/  LDL.64 R58, [R1+0xb30] ;  /* 0x000b3000013a7983 */ /* 0x000ea80000100a00 */
[----:B------:R-:W2:Y:S04]  /*34210*/  LDL.64 R234, [R1+0xaf0] ;  /* 0x000af00001ea7983 */ /* 0x000ea80000100a00 */
[----:B------:R-:W-:Y:S04]  /*34220*/  STL.64 [R1+0x1b50], R140 ;  /* 0x001b508c01007387 */ /* 0x000fe80000100a00 */
[----:B------:R-:W-:Y:S04]  /*34230*/  STL.64 [R1+0x1b58], R12 ;  /* 0x001b580c01007387 */ /* 0x000fe80000100a00 */
[----:B------:R-:W-:Y:S04]  /*34240*/  STL.64 [R1+0x1b68], R154 ;  /* 0x001b689a01007387 */ /* 0x000fe80000100a00 */
[----:B------:R-:W-:Y:S04]  /*34250*/  STL.64 [R1+0x1b70], R26 ;  /* 0x001b701a01007387 */ /* 0x000fe80000100a00 */
[----:B------:R1:W-:Y:S04]  /*34260*/  LDGSTS.E [R10+0x2f400], [R154.64], P5 ;  /* 0x2f4000009a0a7fae */ /* 0x0003e8000a92184c */
[----:B---3--:R-:W-:Y:S04]  /*34270*/  STL.64 [R1+0x1b78], R14 ;  /* 0x001b780e01007387 */ /* 0x008fe80000100a00 */
        /* <DEDUP_REMOVED lines=27> */
[----:B-1----:R-:W4:Y:S04]  /*34430*/  LDL.LU.64 R142, [R1+0x3c0] ;  /* 0x0003c000018e7983 */ /* 0x002f280000300a00 */
[----:B------:R1:W-:Y:S04]  /*34440*/  LDGSTS.E [R10+0x3e400], [R222.64], P5 ;  /* 0x3e400000de0a7fae */ /* 0x0003e8000a92184c */
[----:B------:R-:W4:Y:S04]  /*34450*/  LDL.LU.64 R126, [R1+0x300] ;  /* 0x00030000017e7983 */ /* 0x000f280000300a00 */
[----:B------:R1:W-:Y:S04]  /*34460*/  LDGSTS.E [R10+0x3f400], [R238.64], P5 ;  /* 0x3f400000ee0a7fae */ /* 0x0003e8000a92184c */
[----:B------:R1:W-:Y:S01]  /*34470*/  STL.64 [R1+0x1bf0], R238 ;  /* 0x001bf0ee01007387 */ /* 0x0003e20000100a00 */
[----:B------:R-:W-:-:S03]  /*34480*/  LOP3.LUT R91, R11, 0x30, RZ, 0x3c, !PT ;  /* 0x000000300b5b7812 */ /* 0x000fc600078e3cff */
[----:B-1----:R-:W4:Y:S04]  /*34490*/  LDL.LU.64 R238, [R1+0x340] ;  /* 0x0003400001ee7983 */ /* 0x002f280000300a00 */
[----:B---3--:R-:W3:Y:S04]  /*344a0*/  LDL.LU.64 R206, [R1+0x1c0] ;  /* 0x0001c00001ce7983 */ /* 0x008ee80000300a00 */
[----:B------:R-:W3:Y:S04]  /*344b0*/  LDL.LU.64 R44, [R1+0x180] ;  /* 0x00018000012c7983 */ /* 0x000ee80000300a00 */
[----:B------:R-:W3:Y:S04]  /*344c0*/  LDL.LU.64 R46, [R1+0x140] ;  /* 0x00014000012e7983 */ /* 0x000ee80000300a00 */
[----:B------:R-:W3:Y:S04]  /*344d0*/  LDL.LU.64 R140, [R1+0x100] ;  /* 0x00010000018c7983 */ /* 0x000ee80000300a00 */
[----:B------:R-:W3:Y:S04]  /*344e0*/  LDL.LU.64 R124, [R1+0xc0] ;  /* 0x0000c000017c7983 */ /* 0x000ee80000300a00 */
[----:B------:R-:W3:Y:S04]  /*344f0*/  LDL.LU.64 R42, [R1+0x80] ;  /* 0x00008000012a7983 */ /* 0x000ee80000300a00 */
[----:B------:R-:W3:Y:S04]  /*34500*/  LDL.LU.64 R138, [R1+0x40] ;  /* 0x00004000018a7983 */ /* 0x000ee80000300a00 */
[----:B------:R-:W3:Y:S04]  /*34510*/  LDL.LU.64 R10, [R1] ;  /* 0x00000000010a7983 */ /* 0x000ee80000300a00 */
[----:B------:R-:W3:Y:S04]  /*34520*/  LDL.64 R94, [R1+0xab0] ;  /* 0x000ab000015e7983 */ /* 0x000ee80000100a00 */
        /* <DEDUP_REMOVED lines=21> */
[----:B------:R2:W-:Y:S04]  /*34680*/  LDGSTS.E [R91+0x2600], [R106.64], P5 ;  /* 0x026000006a5b7fae */ /* 0x0005e8000a92184c */
[----:B-1----:R-:W4:Y:S04]  /*34690*/  LDL.64 R202, [R1+0x9f0] ;  /* 0x0009f00001ca7983 */ /* 0x002f280000100a00 */
[----:B--2---:R-:W2:Y:S04]  /*346a0*/  LDL.64 R122, [R1+0x9b0] ;  /* 0x0009b000017a7983 */ /* 0x004ea80000100a00 */
[----:B------:R-:W2:Y:S04]  /*346b0*/  LDL.64 R106, [R1+0x970] ;  /* 0x00097000016a7983 */ /* 0x000ea80000100a00 */
[----:B------:R1:W-:Y:S04]  /*346c0*/  LDGSTS.E [R91+0x3600], [R170.64], P5 ;  /* 0x03600000aa5b7fae */ /* 0x0003e8000a92184c */
[----:B------:R-:W2:Y:S04]  /*346d0*/  LDL.64 R28, [R1+0x4d0] ;  /* 0x0004d000011c7983 */ /* 0x000ea80000100a00 */
[----:B------:R1:W-:Y:S04]  /*346e0*/  LDGSTS.E [R91+0x4600], [R58.64], P5 ;  /* 0x046000003a5b7fae */ /* 0x0003e8000a92184c */
[----:B-1----:R-:W2:Y:S04]  /*346f0*/  LDL.64 R170, [R1+0x490] ;  /* 0x0004900001aa7983 */ /* 0x002ea80000100a00 */
[----:B------:R1:W-:Y:S04]  /*34700*/  LDGSTS.E [R91+0x5600], [R234.64], P5 ;  /* 0x05600000ea5b7fae */ /* 0x0003e8000a92184c */
[----:B------:R-:W2:Y:S04]  /*34710*/  LDL.64 R58, [R1+0x440] ;  /* 0x00044000013a7983 */ /* 0x000ea80000100a00 */
[----:B-1----:R-:W2:Y:S04]  /*34720*/  LDL.64 R234, [R1+0x400] ;  /* 0x0004000001ea7983 */ /* 0x002ea80000100a00 */
[----:B---3--:R1:W-:Y:S04]  /*34730*/  LDGSTS.E [R91+0x6600], [R94.64], P5 ;  /* 0x066000005e5b7fae */ /* 0x0083e8000a92184c */
[----:B----4-:R3:W-:Y:S04]  /*34740*/  LDGSTS.E [R91+0x7600], [R218.64], P5 ;  /* 0x07600000da5b7fae */ /* 0x0107e8000a92184c */
[----:B------:R1:W-:Y:S04]  /*34750*/  LDGSTS.E [R91+0x8600], [R78.64], P5 ;  /* 0x086000004e5b7fae */ /* 0x0003e8000a92184c */
[----:B---3--:R-:W3:Y:S04]  /*34760*/  LDL.64 R218, [R1+0x380] ;  /* 0x0003800001da7983 */ /* 0x008ee80000100a00 */
[----:B------:R4:W-:Y:S04]  /*34770*/  LDGSTS.E [R91+0x9600], [R202.64], P5 ;  /* 0x09600000ca5b7fae */ /* 0x0009e8000a92184c */
[----:B--2---:R2:W-:Y:S04]  /*34780*/  LDGSTS.E [R91+0xa600], [R122.64], P5 ;  /* 0x0a6000007a5b7fae */ /* 0x0045e8000a92184c */
[----:B------:R1:W-:Y:S04]  /*34790*/  LDGSTS.E [R91+0xb600], [R106.64], P5 ;  /* 0x0b6000006a5b7fae */ /* 0x0003e8000a92184c */
[----:B----4-:R-:W4:Y:S04]  /*347a0*/  LDL.64 R202, [R1+0x2c0] ;  /* 0x0002c00001ca7983 */ /* 0x010f280000100a00 */
[----:B--2---:R-:W2:Y:S04]  /*347b0*/  LDL.64 R122, [R1+0x280] ;  /* 0x00028000017a7983 */ /* 0x004ea80000100a00 */
[----:B-1----:R-:W2:Y:S04]  /*347c0*/  LDL.64 R106, [R1+0x240] ;  /* 0x00024000016a7983 */ /* 0x002ea80000100a00 */
        /* <DEDUP_REMOVED lines=23> */
[----:B------:R-:W-:Y:S04]  /*34940*/  STL.64 [R1+0x1cb8], R238 ;  /* 0x001cb8ee01007387 */ /* 0x000fe80000100a00 */
[----:B------:R-:W-:Y:S04]  /*34950*/  STL.64 [R1+0x1ca0], R126 ;  /* 0x001ca07e01007387 */ /* 0x000fe80000100a00 */
[----:B---3--:R3:W-:Y:S04]  /*34960*/  LDGSTS.E [R91+0x22600], [R218.64], P5 ;  /* 0x22600000da5b7fae */ /* 0x0087e8000a92184c */
[----:B------:R3:W-:Y:S04]  /*34970*/  LDGSTS.E [R91+0x23600], [R238.64], P5 ;  /* 0x23600000ee5b7fae */ /* 0x0007e8000a92184c */
[----:B------:R3:W-:Y:S04]  /*34980*/  LDGSTS.E [R91+0x24600], [R126.64], P5 ;  /* 0x246000007e5b7fae */ /* 0x0007e8000a92184c */
[----:B----4-:R4:W-:Y:S04]  /*34990*/  LDGSTS.E [R91+0x25600], [R202.64], P5 ;  /* 0x25600000ca5b7fae */ /* 0x0109e8000a92184c */
[----:B--2---:R3:W-:Y:S04]  /*349a0*/  LDGSTS.E [R91+0x26600], [R122.64], P5 ;  /* 0x266000007a5b7fae */ /* 0x0047e8000a92184c */
[----:B------:R2:W-:Y:S04]  /*349b0*/  LDGSTS.E [R91+0x27600], [R106.64], P5 ;  /* 0x276000006a5b7fae */ /* 0x0005e8000a92184c */
[----:B------:R1:W-:Y:S04]  /*349c0*/  LDGSTS.E [R91+0x28600], [R248.64], P5 ;  /* 0x28600000f85b7fae */ /* 0x0003e8000a92184c */
[----:B------:R3:W-:Y:S04]  /*349d0*/  LDGSTS.E [R91+0x29600], [R206.64], P5 ;  /* 0x29600000ce5b7fae */ /* 0x0007e8000a92184c */
[----:B------:R3:W-:Y:S04]  /*349e0*/  LDGSTS.E [R91+0x2a600], [R44.64], P5 ;  /* 0x2a6000002c5b7fae */ /* 0x0007e8000a92184c */
[----:B-1----:R-:W3:Y:S04]  /*349f0*/  LDL.LU.64 R248, [R1+0x1f98] ;  /* 0x001f980001f87983 */ /* 0x002ee80000300a00 */
[----:B----4-:R-:W4:Y:S04]  /*34a00*/  LDL.64 R202, [R1+0xc28] ;  /* 0x000c280001ca7983 */ /* 0x010f280000100a00 */
[----:B--2---:R-:W4:Y:S04]  /*34a10*/  LDL.64 R106, [R1+0xbe8] ;  /* 0x000be800016a7983 */ /* 0x004f280000100a00 */
[----:B------:R-:W-:Y:S04]  /*34a20*/  STL.64 [R1+0x1bf8], R206 ;  /* 0x001bf8ce01007387 */ /* 0x000fe80000100a00 */
[----:B------:R-:W-:Y:S04]  /*34a30*/  STL.64 [R1+0x1c00], R44 ;  /* 0x001c002c01007387 */ /* 0x000fe80000100a00 */
[----:B------:R-:W-:Y:S04]  /*34a40*/  STL.64 [R1+0x1c08], R46 ;  /* 0x001c082e01007387 */ /* 0x000fe80000100a00 */
[----:B------:R-:W-:Y:S04]  /*34a50*/  STL.64 [R1+0x1c10], R140 ;  /* 0x001c108c01007387 */ /* 0x000fe80000100a00 */
        /* <DEDUP_REMOVED lines=36> */
[----:B------:R-:W2:Y:S04]  /*34ca0*/  LDL.LU.64 R186, [R1+0x378] ;  /* 0x0003780001ba7983 */ /* 0x000ea80000300a00 */
[----:B------:R1:W-:Y:S04]  /*34cb0*/  LDGSTS.E [R91+0x3d600], [R208.64], P5 ;  /* 0x3d600000d05b7fae */ /* 0x0003e8000a92184c */
[----:B------:R-:W2:Y:S04]  /*34cc0*/  LDL.LU.64 R12, [R1+0x338] ;  /* 0x00033800010c7983 */ /* 0x000ea80000300a00 */
[----:B------:R3:W-:Y:S04]  /*34cd0*/  LDGSTS.E [R91+0x3e600], [R224.64], P5 ;  /* 0x3e600000e05b7fae */ /* 0x0007e8000a92184c */
[----:B------:R-:W-:Y:S04]  /*34ce0*/  STL.64 [R1+0x1cb0], R240 ;  /* 0x001cb0f001007387 */ /* 0x000fe80000100a00 */
[----:B------:R3:W-:Y:S04]  /*34cf0*/  LDGSTS.E [R91+0x3f600], [R240.64], P5 ;  /* 0x3f600000f05b7fae */ /* 0x0007e8000a92184c */
[----:B-1----:R-:W2:Y:S04]  /*34d00*/  LDL.LU.64 R208, [R1+0x2f8] ;  /* 0x0002f80001d07983 */ /* 0x002ea80000300a00 */
[----:B------:R-:W2:Y:S04]  /*34d10*/  LDL.LU.64 R140, [R1+0x2b8] ;  /* 0x0002b800018c7983 */ /* 0x000ea80000300a00 */
[----:B---3--:R-:W1:Y:S04]  /*34d20*/  S2R R91, SR_TID.X ;  /* 0x00000000005b7919 */ /* 0x008e680000002100 */
[----:B------:R-:W3:Y:S04]  /*34d30*/  LDL.LU.64 R96, [R1+0x278] ;  /* 0x0002780001607983 */ /* 0x000ee80000300a00 */
[----:B------:R-:W2:Y:S04]  /*34d40*/  LDL.LU.64 R16, [R1+0x238] ;  /* 0x0002380001107983 */ /* 0x000ea80000300a00 */
        /* <DEDUP_REMOVED lines=8> */
[----:B------:R-:W2:Y:S04]  /*34dd0*/  LDL.64 R138, [R1+0xba8] ;  /* 0x000ba800018a7983 */ /* 0x000ea80000100a00 */
[----:B------:R-:W3:Y:S04]  /*34de0*/  LDL.64 R42, [R1+0xb68] ;  /* 0x000b6800012a7983 */ /* 0x000ee80000100a00 */
[----:B------:R-:W3:Y:S04]  /*34df0*/  LDL.64 R124, [R1+0xb28] ;  /* 0x000b2800017c7983 */ /* 0x000ee80000100a00 */
[----:B------:R-:W3:Y:S04]  /*34e00*/  LDL.64 R44, [R1+0xae8] ;  /* 0x000ae800012c7983 */ /* 0x000ee80000100a00 */
[----:B------:R-:W3:Y:S04]  /*34e10*/  LDL.64 R206, [R1+0xaa8] ;  /* 0x000aa80001ce7983 */ /* 0x000ee80000100a00 */
[----:B------:R-:W3:Y:S04]  /*34e20*/  LDL.64 R126, [R1+0xa68] ;  /* 0x000a6800017e7983 */ /* 0x000ee80000100a00 */
[----:B------:R-:W3:Y:S04]  /*34e30*/  LDL.64 R238, [R1+0xa28] ;  /* 0x000a280001ee7983 */ /* 0x000ee80000100a00 */
[----:B------:R-:W3:Y:S04]  /*34e40*/  LDL.64 R142, [R1+0x9e8] ;  /* 0x0009e800018e7983 */ /* 0x000ee80000100a00 */
[----:B------:R-:W3:Y:S04]  /*34e50*/  LDL.64 R222, [R1+0x9a8] ;  /* 0x0009a80001de7983 */ /* 0x000ee80000100a00 */
[----:B------:R-:W3:Y:S01]  /*34e60*/  LDL.64 R174, [R1+0x968] ;  /* 0x0009680001ae7983 */ /* 0x000ee20000100a00 */
[----:B-1----:R-:W-:-:S03]  /*34e70*/  LOP3.LUT R91, R91, 0x7f, RZ, 0xc0, !PT ;  /* 0x0000007f5b5b7812 */ /* 0x002fc600078ec0ff */
[----:B------:R-:W3:Y:S04]  /*34e80*/  LDL.64 R158, [R1+0x928] ;  /* 0x00092800019e7983 */ /* 0x000ee80000100a00 */
[----:B------:R-:W3:Y:S04]  /*34e90*/  LDL.64 R110, [R1+0x8e8] ;  /* 0x0008e800016e7983 */ /* 0x000ee80000100a00 */
[----:B------:R-:W3:Y:S04]  /*34ea0*/  LDL.64 R94, [R1+0x888] ;  /* 0x00088800015e7983 */ /* 0x000ee80000100a00 */
[----:B------:R-:W3:Y:S04]  /*34eb0*/  LDL.64 R78, [R1+0x848] ;  /* 0x00084800014e7983 */ /* 0x000ee80000100a00 */
[----:B------:R-:W3:Y:S01]  /*34ec0*/  LDL.64 R62, [R1+0x808] ;  /* 0x00080800013e7983 */ /* 0x000ee20000100a00 */
[----:B------:R-:W-:-:S03]  /*34ed0*/  IMAD.SHL.U32 R91, R91, 0x4, RZ ;  /* 0x000000045b5b7824 */ /* 0x000fc600078e00ff */
[----:B------:R-:W3:Y:S04]  /*34ee0*/  LDL.64 R14, [R1+0x7c8] ;  /* 0x0007c800010e7983 */ /* 0x000ee80000100a00 */
[----:B------:R-:W3:Y:S04]  /*34ef0*/  LDL.64 R26, [R1+0x788] ;  /* 0x00078800011a7983 */ /* 0x000ee80000100a00 */
[----:B------:R-:W3:Y:S04]  /*34f00*/  LDL.64 R154, [R1+0x748] ;  /* 0x00074800019a7983 */ /* 0x000ee80000100a00 */
[----:B------:R-:W3:Y:S04]  /*34f10*/  LDL.64 R220, [R1+0x708] ;  /* 0x0007080001dc7983 */ /* 0x000ee80000100a00 */
[----:B------:R-:W3:Y:S01]  /*34f20*/  LDL.64 R204, [R1+0x6c8] ;  /* 0x0006c80001cc7983 */ /* 0x000ee20000100a00 */
[----:B------:R-:W-:-:S03]  /*34f30*/  LOP3.LUT R91, R91, 0x40, RZ, 0x3c, !PT ;  /* 0x000000405b5b7812 */ /* 0x000fc600078e3cff */
        /* <DEDUP_REMOVED lines=8> */
[----:B----4-:R1:W-:Y:S04]  /*34fc0*/  LDGSTS.E [R91+0x800], [R202.64], P5 ;  /* 0x00800000ca5b7fae */ /* 0x0103e8000a92184c */
[----:B------:R-:W4:Y:S04]  /*34fd0*/  LDL.64 R218, [R1+0x488] ;  /* 0x0004880001da7983 */ /* 0x000f280000100a00 */
[----:B------:R1:W-:Y:S04]  /*34fe0*/  LDGSTS.E [R91+0x1800], [R106.64], P5 ;  /* 0x018000006a5b7fae */ /* 0x0003e8000a92184c */
[----:B-1----:R-:W4:Y:S04]  /*34ff0*/  LDL.64 R202, [R1+0x438] ;  /* 0x0004380001ca7983 */ /* 0x002f280000100a00 */
[----:B------:R-:W4:Y:S04]  /*35000*/  LDL.64 R106, [R1+0x3f8] ;  /* 0x0003f800016a7983 */ /* 0x000f280000100a00 */
[----:B--2---:R1:W-:Y:S04]  /*35010*/  LDGSTS.E [R91+0x2800], [R138.64], P5 ;  /* 0x028000008a5b7fae */ /* 0x0043e8000a92184c */
[----:B---3--:R2:W-:Y:S04]  /*35020*/  LDGSTS.E [R91+0x3800], [R42.64], P5 ;  /* 0x038000002a5b7fae */ /* 0x0085e8000a92184c */
        /* <DEDUP_REMOVED lines=26> */
[----:B----4-:R4:W-:Y:S04]  /*351d0*/  LDGSTS.E [R91+0x1e800], [R218.64], P5 ;  /* 0x1e800000da5b7fae */ /* 0x0109e8000a92184c */
[----:B------:R1:W-:Y:S04]  /*351e0*/  LDGSTS.E [R91+0x1f800], [R202.64], P5 ;  /* 0x1f800000ca5b7fae */ /* 0x0003e8000a92184c */
[----:B------:R1:W-:Y:S04]  /*351f0*/  LDGSTS.E [R91+0x20800], [R106.64], P5 ;  /* 0x208000006a5b7fae */ /* 0x0003e8000a92184c */
[----:B------:R1:W-:Y:S04]  /*35200*/  LDGSTS.E [R91+0x21800], [R248.64], P5 ;  /* 0x21800000f85b7fae */ /* 0x0003e8000a92184c */
[----:B------:R2:W-:Y:S04]  /*35210*/  LDGSTS.E [R91+0x22800], [R186.64], P5 ;  /* 0x22800000ba5b7fae */ /* 0x0005e8000a92184c */
[----:B------:R2:W-:Y:S04]  /*35220*/  LDGSTS.E [R91+0x23800], [R12.64], P5 ;  /* 0x238000000c5b7fae */ /* 0x0005e8000a92184c */
[----:B-1----:R-:W3:Y:S04]  /*35230*/  LDL.LU.64 R248, [R1+0x1f90] ;  /* 0x001f900001f87983 */ /* 0x002ee80000300a00 */
[----:B------:R-:W-:Y:S04]  /*35240*/  STL.64 [R1+0x1ce0], R186 ;  /* 0x001ce0ba01007387 */ /* 0x000fe80000100a00 */
        /* <DEDUP_REMOVED lines=32> */
[----:B------:R-:W3:Y:S04]  /*35450*/  LDL.64 R64, [R1+0xc20] ;  /* 0x000c200001407983 */ /* 0x000ee80000100a00 */
[----:B------:R1:W-:Y:S04]  /*35460*/  LDGSTS.E [R91+0x28800], [R46.64], P5 ;  /* 0x288000002e5b7fae */ /* 0x0003e8000a92184c */
[----:B------:R-:W3:Y:S04]  /*35470*/  LDL.64 R32, [R1+0xbe0] ;  /* 0x000be00001207983 */ /* 0x000ee80000100a00 */
[----:B------:R1:W-:Y:S04]  /*35480*/  LDGSTS.E [R91+0x29800], [R190.64], P5 ;  /* 0x29800000be5b7fae */ /* 0x0003e8000a92184c */
[----:B------:R-:W3:Y:S04]  /*35490*/  LDL.64 R138, [R1+0xba0] ;  /* 0x000ba000018a7983 */ /* 0x000ee80000100a00 */
[----:B------:R1:W-:Y:S04]  /*354a0*/  LDGSTS.E [R91+0x2a800], [R28.64], P5 ;  /* 0x2a8000001c5b7fae */ /* 0x0003e8000a92184c */
[----:B--2---:R-:W2:Y:S04]  /*354b0*/  LDL.64 R42, [R1+0xb60] ;  /* 0x000b6000012a7983 */ /* 0x004ea80000100a00 */
[----:B------:R1:W-:Y:S04]  /*354c0*/  LDGSTS.E [R91+0x2b800], [R30.64], P5 ;  /* 0x2b8000001e5b7fae */ /* 0x0003e8000a92184c */
[----:B------:R-:W2:Y:S04]  /*354d0*/  LDL.64 R206, [R1+0xb20] ;  /* 0x000b200001ce7983 */ /* 0x000ea80000100a00 */
        /* <DEDUP_REMOVED lines=33> */
[----:B----4-:R-:W4:Y:S04]  /*356f0*/  LDL.64 R218, [R1+0x6c0] ;  /* 0x0006c00001da7983 */ /* 0x010f280000100a00 */
[----:B------:R-:W4:Y:S04]  /*35700*/  LDL.64 R202, [R1+0x680] ;  /* 0x0006800001ca7983 */ /* 0x000f280000100a00 */
[----:B------:R3:W-:Y:S04]  /*35710*/  LDGSTS.E [R91+0x3d800], [R210.64], P5 ;  /* 0x3d800000d25b7fae */ /* 0x0007e8000a92184c */
[----:B-1----:R-:W4:Y:S04]  /*35720*/  LDL.LU.64 R178, [R1+0x5c0] ;  /* 0x0005c00001b27983 */ /* 0x002f280000300a00 */
[----:B------:R1:W-:Y:S04]  /*35730*/  LDGSTS.E [R91+0x3e800], [R226.64], P5 ;  /* 0x3e800000e25b7fae */ /* 0x0003e8000a92184c */
[----:B------:R-:W4:Y:S04]  /*35740*/  LDL.LU.64 R66, [R1+0x580] ;  /* 0x0005800001427983 */ /* 0x000f280000300a00 */
[----:B------:R1:W-:Y:S04]  /*35750*/  LDGSTS.E [R91+0x3f800], [R242.64], P5 ;  /* 0x3f800000f25b7fae */ /* 0x0003e8000a92184c */
[----:B------:R1:W-:Y:S04]  /*35760*/  STL.64 [R1+0x1db0], R242 ;  /* 0x001db0f201007387 */ /* 0x0003e80000100a00 */
[----:B-1----:R-:W4:Y:S04]  /*35770*/  LDL.LU.64 R242, [R1+0x600] ;  /* 0x0006000001f27983 */ /* 0x002f280000300a00 */
[----:B------:R-:W4:Y:S04]  /*35780*/  LDL.LU.64 R224, [R1+0x540] ;  /* 0x0005400001e07983 */ /* 0x000f280000300a00 */
[----:B------:R-:W4:Y:S04]  /*35790*/  LDL.LU.64 R176, [R1+0x500] ;  /* 0x0005000001b07983 */ /* 0x000f280000300a00 */
[----:B------:R-:W4:Y:S04]  /*357a0*/  LDL.LU.64 R238, [R1+0x4c0] ;  /* 0x0004c00001ee7983 */ /* 0x000f280000300a00 */
[----:B------:R-:W4:Y:S04]  /*357b0*/  LDL.LU.64 R98, [R1+0x470] ;  /* 0x0004700001627983 */ /* 0x000f280000300a00 */
[----:B------:R-:W4:Y:S04]  /*357c0*/  LDL.LU.64 R50, [R1+0x430] ;  /* 0x0004300001327983 */ /* 0x000f280000300a00 */
[----:B------:R-:W4:Y:S04]  /*357d0*/  LDL.LU.64 R170, [R1+0x3f0] ;  /* 0x0003f00001aa7983 */ /* 0x000f280000300a00 */
[----:B------:R-:W4:Y:S04]  /*357e0*/  LDL.LU.64 R28, [R1+0x3b0] ;  /* 0x0003b000011c7983 */ /* 0x000f280000300a00 */
[----:B---3--:R-:W3:Y:S04]  /*357f0*/  LDL.LU.64 R124, [R1+0x370] ;  /* 0x00037000017c7983 */ /* 0x008ee80000300a00 */
[----:B------:R-:W3:Y:S04]  /*35800*/  LDL.LU.64 R240, [R1+0x330] ;  /* 0x0003300001f07983 */ /* 0x000ee80000300a00 */
        /* <DEDUP_REMOVED lines=12> */
[----:B------:R-:W1:Y:S02]  /*358d0*/  S2R R91, SR_TID.X ;  /* 0x00000000005b7919 */ /* 0x000e640000002100 */
[----:B-1----:R-:W-:-:S05]  /*358e0*/  LOP3.LUT R91, R91, 0x7f, RZ, 0xc0, !PT ;  /* 0x0000007f5b5b7812 */ /* 0x002fca00078ec0ff */
[----:B------:R-:W-:-:S05]  /*358f0*/  IMAD.SHL.U32 R91, R91, 0x4, RZ ;  /* 0x000000045b5b7824 */ /* 0x000fca00078e00ff */
[----:B------:R-:W-:-:S05]  /*35900*/  LOP3.LUT R91, R91, 0x50, RZ, 0x3c, !PT ;  /* 0x000000505b5b7812 */ /* 0x000fca00078e3cff */
[----:B------:R1:W-:Y:S04]  /*35910*/  LDGSTS.E [R91+0xa00], [R64.64], P5 ;  /* 0x00a00000405b7fae */ /* 0x0003e8000a92184c */
[----:B------:R1:W-:Y:S04]  /*35920*/  LDGSTS.E [R91+0x1a00], [R32.64], P5 ;  /* 0x01a00000205b7fae */ /* 0x0003e8000a92184c */
[----:B------:R1:W-:Y:S04]  /*35930*/  LDGSTS.E [R91+0x2a00], [R138.64], P5 ;  /* 0x02a000008a5b7fae */ /* 0x0003e8000a92184c */
[----:B--2---:R2:W-:Y:S04]  /*35940*/  LDGSTS.E [R91+0x3a00], [R42.64], P5 ;  /* 0x03a000002a5b7fae */ /* 0x0045e8000a92184c */
        /* <DEDUP_REMOVED lines=20> */
[----:B-1----:R-:W2:Y:S04]  /*35a90*/  LDL.LU.64 R248, [R1+0x1f88] ;  /* 0x001f880001f87983 */ /* 0x002ea80000300a00 */
        /* <DEDUP_REMOVED lines=77> */
[----:B------:R-:W3:Y:S04]  /*35f70*/  LDL.64 R60, [R1+0xc18] ;  /* 0x000c1800013c7983 */ /* 0x000ee80000100a00 */
[----:B------:R-:W3:Y:S04]  /*35f80*/  LDL.64 R58, [R1+0xbd8] ;  /* 0x000bd800013a7983 */ /* 0x000ee80000100a00 */
[----:B------:R-:W3:Y:S04]  /*35f90*/  LDL.64 R202, [R1+0xb98] ;  /* 0x000b980001ca7983 */ /* 0x000ee80000100a00 */
[----:B-1----:R-:W3:Y:S04]  /*35fa0*/  LDL.LU.64 R212, [R1+0xad8] ;  /* 0x000ad80001d47983 */ /* 0x002ee80000300a00 */
[----:B------:R-:W3:Y:S04]  /*35fb0*/  LDL.LU.64 R180, [R1+0xa98] ;  /* 0x000a980001b47983 */ /* 0x000ee80000300a00 */
[----:B------:R-:W3:Y:S04]  /*35fc0*/  LDL.LU.64 R148, [R1+0xa58] ;  /* 0x000a580001947983 */ /* 0x000ee80000300a00 */
[----:B------:R3:W-:Y:S04]  /*35fd0*/  LDGSTS.E [R91+0x3ea00], [R228.64], P5 ;  /* 0x3ea00000e45b7fae */ /* 0x0007e8000a92184c */
[----:B------:R-:W3:Y:S04]  /*35fe0*/  LDL.LU.64 R48, [R1+0xa18] ;  /* 0x000a180001307983 */ /* 0x000ee80000300a00 */
[----:B------:R1:W-:Y:S04]  /*35ff0*/  LDGSTS.E [R91+0x3fa00], [R244.64], P5 ;  /* 0x3fa00000f45b7fae */ /* 0x0003e8000a92184c */
[----:B------:R1:W-:Y:S04]  /*36000*/  STL.64 [R1+0x1ef0], R244 ;  /* 0x001ef0f401007387 */ /* 0x0003e80000100a00 */
[----:B-1----:R-:W3:Y:S04]  /*36010*/  LDL.LU.64 R244, [R1+0xb18] ;  /* 0x000b180001f47983 */ /* 0x002ee80000300a00 */
        /* <DEDUP_REMOVED lines=19> */
[----:B--2---:R-:W2:Y:S04]  /*36150*/  LDL.LU.64 R42, [R1+0x4f8] ;  /* 0x0004f800012a7983 */ /* 0x004ea80000300a00 */
        /* <DEDUP_REMOVED lines=17> */
[----:B----4-:R-:W4:Y:S04]  /*36270*/  LDL.LU.64 R218, [R1+0x68] ;  /* 0x0000680001da7983 */ /* 0x010f280000300a00 */
[----:B---3--:R-:W3:Y:S01]  /*36280*/  LDL.LU.64 R90, [R1+0x28] ;  /* 0x00002800015a7983 */ /* 0x008ee20000300a00 */
[----:B------:R-:W-:-:S05]  /*36290*/  IMAD.SHL.U32 R74, R74, 0x4, RZ ;  /* 0x000000044a4a7824 */ /* 0x000fca00078e00ff */
[----:B------:R-:W-:-:S05]  /*362a0*/  LOP3.LUT R74, R74, 0x60, RZ, 0x3c, !PT ;  /* 0x000000604a4a7812 */ /* 0x000fca00078e3cff */
[----:B------:R1:W-:Y:S04]  /*362b0*/  LDGSTS.E [R74+0xc00], [R60.64], P5 ;  /* 0x00c000003c4a7fae */ /* 0x0003e8000a92184c */
[----:B------:R1:W-:Y:S04]  /*362c0*/  LDGSTS.E [R74+0x1c00], [R58.64], P5 ;  /* 0x01c000003a4a7fae */ /* 0x0003e8000a92184c */
[----:B------:R1:W-:Y:S04]  /*362d0*/  LDGSTS.E [R74+0x2c00], [R202.64], P5 ;  /* 0x02c00000ca4a7fae */ /* 0x0003e8000a92184c */
[----:B------:R1:W-:Y:S04]  /*362e0*/  LDGSTS.E [R74+0x3c00], [R248.64], P5 ;  /* 0x03c00000f84a7fae */ /* 0x0003e8000a92184c */
[----:B-1----:R-:W3:Y:S04]  /*362f0*/  LDL.LU.64 R248, [R1+0x1f80] ;  /* 0x001f800001f87983 */ /* 0x002ee80000300a00 */
[----:B------:R1:W-:Y:S04]  /*36300*/  STL.64 [R1+0x1f40], R244 ;  /* 0x001f40f401007387 */ /* 0x0003e80000100a00 */
[----:B------:R-:W-:Y:S04]  /*36310*/  STL.64 [R1+0x1f30], R212 ;  /* 0x001f30d401007387 */ /* 0x000fe80000100a00 */
[----:B------:R-:W-:Y:S04]  /*36320*/  STL.64 [R1+0x1f20], R180 ;  /* 0x001f20b401007387 */ /* 0x000fe80000100a00 */
[----:B------:R-:W-:Y:S04]  /*36330*/  STL.64 [R1+0x1f10], R148 ;  /* 0x001f109401007387 */ /* 0x000fe80000100a00 */
[----:B------:R-:W-:Y:S04]  /*36340*/  STL.64 [R1+0x1f00], R48 ;  /* 0x001f003001007387 */ /* 0x000fe80000100a00 */
[----:B------:R1:W-:Y:S04]  /*36350*/  STL.64 [R1+0x1ef8], R176 ;  /* 0x001ef8b001007387 */ /* 0x0003e80000100a00 */
        /* <DEDUP_REMOVED lines=20> */
[----:B-1----:R-:W3:Y:S04]  /*364a0*/  LDL.LU.64 R244, [R1+0xe30] ;  /* 0x000e300001f47983 */ /* 0x002ee80000300a00 */
[----:B------:R1:W-:Y:S04]  /*364b0*/  LDGSTS.E [R74+0xec00], [R44.64], P5 ;  /* 0x0ec000002c4a7fae */ /* 0x0003e8000a92184c */
[----:B------:R-:W3:Y:S04]  /*364c0*/  LDL.LU.64 R176, [R1+0xe20] ;  /* 0x000e200001b07983 */ /* 0x000ee80000300a00 */
[----:B------:R1:W-:Y:S04]  /*364d0*/  LDGSTS.E [R74+0xfc00], [R240.64], P5 ;  /* 0x0fc00000f04a7fae */ /* 0x0003e8000a92184c */
[----:B------:R-:W3:Y:S04]  /*364e0*/  LDL.LU.64 R148, [R1+0xe10] ;  /* 0x000e100001947983 */ /* 0x000ee80000300a00 */
[----:B------:R1:W-:Y:S04]  /*364f0*/  LDGSTS.E [R74+0x10c00], [R36.64], P5 ;  /* 0x10c00000244a7fae */ /* 0x0003e8000a92184c */
[----:B------:R-:W3:Y:S04]  /*36500*/  LDL R228, [R1+0x480] ;  /* 0x0004800001e47983 */ /* 0x000ee80000100800 */
[----:B------:R1:W-:Y:S04]  /*36510*/  LDGSTS.E [R74+0x11c00], [R106.64], P5 ;  /* 0x11c000006a4a7fae */ /* 0x0003e8000a92184c */
[----:B------:R-:W3:Y:S04]  /*36520*/  LDL.LU.64 R212, [R1+0xc10] ;  /* 0x000c100001d47983 */ /* 0x000ee80000300a00 */
        /* <DEDUP_REMOVED lines=20> */
[----:B--2---:R1:W-:Y:S04]  /*36670*/  LDGSTS.E [R74+0x1cc00], [R42.64], P5 ;  /* 0x1cc000002a4a7fae */ /* 0x0043e8000a92184c */
[----:B------:R-:W2:Y:S04]  /*36680*/  LDL.LU.64 R28, [R1+0x950] ;  /* 0x00095000011c7983 */ /* 0x000ea80000300a00 */
[----:B------:R1:W-:Y:S04]  /*36690*/  LDGSTS.E [R74+0x1dc00], [R130.64], P5 ;  /* 0x1dc00000824a7fae */ /* 0x0003e8000a92184c */
        /* <DEDUP_REMOVED lines=33> */
[----:B----4-:R1:W-:Y:S04]  /*368b0*/  LDGSTS.E [R74+0x2ec00], [R218.64], P5 ;  /* 0x2ec00000da4a7fae */ /* 0x0103e8000a92184c */
[----:B------:R-:W4:Y:S04]  /*368c0*/  LDL.LU.64 R2, [R1+0x4b0] ;  /* 0x0004b00001027983 */ /* 0x000f280000300a00 */
[----:B---3--:R1:W-:Y:S04]  /*368d0*/  LDGSTS.E [R74+0x2fc00], [R90.64], P5 ;  /* 0x2fc000005a4a7fae */ /* 0x0083e8000a92184c */
        /* <DEDUP_REMOVED lines=24> */
[----:B------:R-:W3:Y:S01]  /*36a60*/  LDL.LU.64 R78, [R1+0x160] ;  /* 0x00016000014e7983 */ /* 0x000ee20000300a00 */
[----:B------:R-:W-:-:S03]  /*36a70*/  LOP3.LUT R180, R75, 0x70, RZ, 0x3c, !PT ;  /* 0x000000704bb47812 */ /* 0x000fc600078e3cff */
        /* <DEDUP_REMOVED lines=9> */
[----:B-1----:R-:W3:Y:S04]  /*36b10*/  LDL.LU.64 R74, [R1+0x20] ;  /* 0x00002000014a7983 */ /* 0x002ee80000300a00 */
        /* <DEDUP_REMOVED lines=22> */
[----:B------:R-:W2:Y:S04]  /*36c80*/  S2R R229, SR_TID.X ;  /* 0x0000000000e57919 */ /* 0x000ea80000002100 */
[----:B------:R1:W-:Y:S04]  /*36c90*/  LDGSTS.E [R180+0x17e00], [R82.64], P5 ;  /* 0x17e0000052b47fae */ /* 0x0003e8000a92184c */
[----:B------:R1:W-:Y:S04]  /*36ca0*/  LDGSTS.E [R180+0x18e00], [R122.64], P5 ;  /* 0x18e000007ab47fae */ /* 0x0003e8000a92184c */
[----:B------:R1:W-:Y:S04]  /*36cb0*/  LDGSTS.E [R180+0x19e00], [R186.64], P5 ;  /* 0x19e00000bab47fae */ /* 0x0003e8000a92184c */
[----:B------:R1:W-:Y:S04]  /*36cc0*/  LDGSTS.E [R180+0x1ae00], [R12.64], P5 ;  /* 0x1ae000000cb47fae */ /* 0x0003e8000a92184c */
[----:B------:R1:W-:Y:S04]  /*36cd0*/  LDGSTS.E [R180+0x1be00], [R142.64], P5 ;  /* 0x1be000008eb47fae */ /* 0x0003e8000a92184c */
[----:B------:R1:W-:Y:S04]  /*36ce0*/  LDGSTS.E [R180+0x1ce00], [R162.64], P5 ;  /* 0x1ce00000a2b47fae */ /* 0x0003e8000a92184c */
[----:B----4-:R1:W-:Y:S04]  /*36cf0*/  LDGSTS.E [R180+0x1de00], [R2.64], P5 ;  /* 0x1de0000002b47fae */ /* 0x0103e8000a92184c */
        /* <DEDUP_REMOVED lines=13> */
[----:B------:R1:W-:Y:S01]  /*36dd0*/  LDGSTS.E [R180+0x2be00], [R154.64], P5 ;  /* 0x2be000009ab47fae */ /* 0x0003e2000a92184c */
[----:B--2---:R-:W-:-:S03]  /*36de0*/  SHF.R.U32.HI R229, RZ, 0x6, R229 ;  /* 0x00000006ffe57819 */ /* 0x004fc600000116e5 */
        /* <DEDUP_REMOVED lines=8> */
[----:B------:R-:W-:-:S03]  /*36e70*/  SGXT.U32 R229, R229, 0x1 ;  /* 0x00000001e5e5781a */ /* 0x000fc60000000000 */
[----:B------:R1:W-:Y:S04]  /*36e80*/  LDGSTS.E [R180+0x34e00], [R72.64], P5 ;  /* 0x34e0000048b47fae */ /* 0x0003e8000a92184c */
[----:B------:R1:W-:Y:S04]  /*36e90*/  LDGSTS.E [R180+0x35e00], [R88.64], P5 ;  /* 0x35e0000058b47fae */ /* 0x0003e8000a92184c */
        /* <DEDUP_REMOVED lines=11> */
[----:B------:R-:W-:-:S03]  /*36f50*/  ISETP.GE.AND P5, PT, R181, UR8, PT ;  /* 0x00000008b5007c0c */ /* 0x000fc6000bfa6270 */
[----:B------:R-:W2:Y:S04]  /*36f60*/  S2R R229, SR_TID.X ;  /* 0x0000000000e57919 */ /* 0x000ea80000002100 */
[----:B------:R-:W0:Y:S04]  /*36f70*/  LDGDEPBAR ;  /* 0x00000000000079af */ /* 0x000e280000000000 */
[----:B-1----:R-:W3:Y:S04]  /*36f80*/  LDL.LU.64 R180, [R1+0xe00] ;  /* 0x000e000001b47983 */ /* 0x002ee80000300a00 */
[----:B------:R-:W-:Y:S01]  /*36f90*/  BAR.SYNC.DEFER_BLOCKING 0x0 ;  /* 0x0000000000007b1d */ /* 0x000fe20000010000 */
[----:B--2---:R-:W-:-:S04]  /*36fa0*/  SHF.R.U32.HI R229, RZ, 0x6, R229 ;  /* 0x00000006ffe57819 */ /* 0x004fc800000116e5 */
[----:B------:R-:W-:-:S04]  /*36fb0*/  SGXT.U32 R229, R229, 0x1 ;  /* 0x00000001e5e5781a */ /* 0x000fc80000000000 */
[C---:B------:R-:W-:Y:S02]  /*36fc0*/  LOP3.LUT R49, R229.reuse, 0x18, RZ, 0xfc, !PT ;  /* 0x00000018e5317812 */ /* 0x040fe400078efcff */
[----:B------:R-:W-:Y:S01]  /*36fd0*/  LOP3.LUT R229, R229, 0x1c, RZ, 0xfc, !PT ;  /* 0x0000001ce5e57812 */ /* 0x000fe200078efcff */
[----:B------:R-:W-:Y:S01]  /*36fe0*/  @!PT LDS RZ, [RZ] ;  /* 0x00000000fffff984 */ /* 0x000fe20000000800 */
[----:B------:R-:W-:Y:S01]  /*36ff0*/  @!PT LDS RZ, [RZ] ;  /* 0x00000000fffff984 */ /* 0x000fe20000000800 */
[----:B------:R-:W-:Y:S01]  /*37000*/  @!PT LDS RZ, [RZ] ;  /* 0x00000000fffff984 */ /* 0x000fe20000000800 */
[----:B------:R1:W-:Y:S02]  /*37010*/  LDGSTS.E [R252+-0x78000], [R250.64], P0 ;  /* 0x88000000fafc7fae */ /* 0x0003e4000812184c */
[----:B-1----:R-:W-:Y:S02]  /*37020*/  SEL R252, RZ, 0x4, P5 ;  /* 0x00000004fffc7807 */ /* 0x002fe40002800000 */
[----:B------:R-:W2:Y:S01]  /*37030*/  LDL.LU.64 R250, [R1+0x1f78] ;  /* 0x001f780001fa7983 */ /* 0x000ea20000300a00 */
[----:B------:R-:W-:-:S03]  /*37040*/  ISETP.GE.AND P5, PT, R229, UR8, PT ;  /* 0x00000008e5007c0c */ /* 0x000fc6000bfa6270 */
[----:B------:R-:W1:Y:S01]  /*37050*/  S2R R229, SR_TID.X ;  /* 0x0000000000e57919 */ /* 0x000e620000002100 */
[----:B------:R-:W-:Y:S02]  /*37060*/  SEL R44, RZ, 0x4, P5 ;  /* 0x00000004ff2c7807 */ /* 0x000fe40002800000 */
[----:B-1----:R-:W-:-:S04]  /*37070*/  SHF.R.U32.HI R229, RZ, 0x6, R229 ;  /* 0x00000006ffe57819 */ /* 0x002fc800000116e5 */
[----:B------:R-:W-:-:S04]  /*37080*/  SGXT.U32 R229, R229, 0x1 ;  /* 0x00000001e5e5781a */ /* 0x000fc80000000000 */
[----:B------:R-:W-:-:S04]  /*37090*/  LOP3.LUT R229, R229, 0x20, RZ, 0xfc, !PT ;  /* 0x00000020e5e57812 */ /* 0x000fc800078efcff */
[----:B------:R-:W-:Y:S02]  /*370a0*/  ISETP.GE.AND P5, PT, R229, UR8, PT ;  /* 0x00000008e5007c0c */ /* 0x000fe4000bfa6270 */
[----:B------:R-:W1:Y:S01]  /*370b0*/  S2R R229, SR_TID.X ;  /* 0x0000000000e57919 */ /* 0x000e620000002100 */
[----:B------:R-:W-:Y:S01]  /*370c0*/  IMAD.WIDE R36, R0, 0x4, R244 ;  /* 0x0000000400247825 */ /* 0x000fe200078e02f4 */
[----:B------:R-:W-:Y:S02]  /*370d0*/  ISETP.GE.AND P0, PT, R49, UR8, PT ;  /* 0x0000000831007c0c */ /* 0x000fe4000bf06270 */
[----:B------:R-:W4:Y:S01]  /*370e0*/  LDL.LU.64 R244, [R1+0xdf0] ;  /* 0x000df00001f47983 */ /* 0x000f220000300a00 */
[----:B------:R-:W-:Y:S02]  /*370f0*/  SEL R4, R252, RZ, P3 ;  /* 0x000000fffc047207 */ /* 0x000fe40001800000 */
[----:B------:R-:W-:Y:S02]  /*37100*/  IADD3 R5, R228, 0x100000, RZ ;  /* 0x00100000e4057810 */ /* 0x000fe40007ffe0ff */
[----:B------:R-:W-:-:S02]  /*37110*/  SEL R252, RZ, 0x4, P0 ;  /* 0x00000004fffc7807 */ /* 0x000fc40000000000 */
[----:B------:R-:W-:Y:S01]  /*37120*/  ISETP.NE.U32.AND P0, PT, R4, RZ, PT ;  /* 0x000000ff0400720c */ /* 0x000fe20003f05070 */
[----:B------:R1:W-:Y:S01]  /*37130*/  STL.64 [R1+0xe30], R36 ;  /* 0x000e302401007387 */ /* 0x0003e20000100a00 */
[----:B------:R-:W-:Y:S02]  /*37140*/  SEL R4, R252, RZ, P3 ;  /* 0x000000fffc047207 */ /* 0x000fe40001800000 */
[----:B------:R-:W-:Y:S01]  /*37150*/  SEL R252, R44, RZ, P3 ;  /* 0x000000ff2cfc7207 */ /* 0x000fe20001800000 */
[----:B------:R1:W-:Y:S01]  /*37160*/  LDGSTS.E [R5+-0x77c00], [R36.64], P2 ;  /* 0x8840000024057fae */ /* 0x0003e2000912184c */
[----:B------:R-:W-:Y:S01]  /*37170*/  IMAD.WIDE R50, R0, 0x4, R176 ;  /* 0x0000000400327825 */ /* 0x000fe200078e02b0 */
[----:B------:R-:W-:Y:S02]  /*37180*/  IADD3 R48, R228, 0x100000, RZ ;  /* 0x00100000e4307810 */ /* 0x000fe40007ffe0ff */
[----:B------:R-:W2:Y:S01]  /*37190*/  LDL.LU.64 R176, [R1+0xde0] ;  /* 0x000de00001b07983 */ /* 0x000ea20000300a00 */
[----:B-1----:R-:W-:Y:S01]  /*371a0*/  SHF.R.U32.HI R229, RZ, 0x6, R229 ;  /* 0x00000006ffe57819 */ /* 0x002fe200000116e5 */
[----:B------:R-:W-:-:S02]  /*371b0*/  IMAD.WIDE R44, R0, 0x4, R148 ;  /* 0x00000004002c7825 */ /* 0x000fc400078e0294 */
[----:B------:R2:W-:Y:S01]  /*371c0*/  LDGSTS.E [R48+-0x77800], [R50.64], P1 ;  /* 0x8880000032307fae */ /* 0x0005e2000892184c */
[----:B------:R-:W-:Y:S02]  /*371d0*/  SEL R36, RZ, 0x4, P5 ;  /* 0x00000004ff247807 */ /* 0x000fe40002800000 */
[----:B------:R-:W-:Y:S01]  /*371e0*/  SGXT.U32 R229, R229, 0x1 ;  /* 0x00000001e5e5781a */ /* 0x000fe20000000000 */
[----:B------:R-:W-:Y:S01]  /*371f0*/  STL.64 [R1+0xe20], R50 ;  /* 0x000e203201007387 */ /* 0x000fe20000100a00 */
[----:B------:R-:W-:Y:S02]  /*37200*/  ISETP.NE.U32.AND P5, PT, R252, RZ, PT ;  /* 0x000000fffc00720c */ /* 0x000fe40003fa5070 */
[----:B------:R-:W-:Y:S01]  /*37210*/  SEL R252, R36, RZ, P3 ;  /* 0x000000ff24fc7207 */ /* 0x000fe20001800000 */
[----:B------:R-:W2:Y:S04]  /*37220*/  LDL.LU.64 R148, [R1+0xdd0] ;  /* 0x000dd00001947983 */ /* 0x000ea80000300a00 */
[----:B------:R1:W-:Y:S01]  /*37230*/  STL.64 [R1+0xe10], R44 ;  /* 0x000e102c01007387 */ /* 0x0003e20000100a00 */
[----:B------:R-:W-:-:S03]  /*37240*/  ISETP.NE.U32.AND P2, PT, R4, RZ, PT ;  /* 0x000000ff0400720c */ /* 0x000fc60003f45070 */
[----:B------:R1:W-:Y:S01]  /*37250*/  LDGSTS.E [R5+-0x77400], [R44.64], P6 ;  /* 0x88c000002c057fae */ /* 0x0003e2000b12184c */
[----:B---3--:R-:W-:Y:S01]  /*37260*/  IMAD.WIDE R36, R0, 0x4, R180 ;  /* 0x0000000400247825 */ /* 0x008fe200078e02b4 */
[----:B------:R-:W-:-:S04]  /*37270*/  LOP3.LUT R181, R229, 0x24, RZ, 0xfc, !PT ;  /* 0x00000024e5b57812 */ /* 0x000fc800078efcff */
[----:B------:R-:W-:Y:S01]  /*37280*/  ISETP.GE.AND P1, PT, R181, UR8, PT ;  /* 0x00000008b5007c0c */ /* 0x000fe2000bf26270 */
[----:B------:R4:W-:Y:S04]  /*37290*/  STL.64 [R1+0xe00], R36 ;  /* 0x000e002401007387 */ /* 0x0009e80000100a00 */
[----:B------:R-:W3:Y:S04]  /*372a0*/  LDL.LU.64 R180, [R1+0xdc0] ;  /* 0x000dc00001b47983 */ /* 0x000ee80000300a00 */
[----:B------:R-:W1:Y:S01]  /*372b0*/  S2R R229, SR_TID.X ;  /* 0x0000000000e57919 */ /* 0x000e620000002100 */
[----:B------:R-:W-:-:S05]  /*372c0*/  IADD3 R4, R228, 0x100000, RZ ;  /* 0x00100000e4047810 */ /* 0x000fca0007ffe0ff */
[----:B------:R4:W-:Y:S01]  /*372d0*/  LDGSTS.E [R4+-0x77000], [R36.64], P4 ;  /* 0x8900000024047fae */ /* 0x0009e2000a12184c */
[----:B-1----:R-:W-:-:S04]  /*372e0*/  SHF.R.U32.HI R229, RZ, 0x6, R229 ;  /* 0x00000006ffe57819 */ /* 0x002fc800000116e5 */
[----:B------:R-:W-:-:S04]  /*372f0*/  SGXT.U32 R229, R229, 0x1 ;  /* 0x00000001e5e5781a */ /* 0x000fc80000000000 */
[C---:B------:R-:W-:Y:S02]  /*37300*/  LOP3.LUT R49, R229.reuse, 0x28, RZ, 0xfc, !PT ;  /* 0x00000028e5317812 */ /* 0x040fe400078efcff */
[----:B------:R-:W-:-:S04]  /*37310*/  LOP3.LUT R229, R229, 0x2c, RZ, 0xfc, !PT ;  /* 0x0000002ce5e57812 */ /* 0x000fc800078efcff */
[----:B------:R-:W-:Y:S02]  /*37320*/  ISETP.GE.AND P4, PT, R229, UR8, PT ;  /* 0x00000008e5007c0c */ /* 0x000fe4000bf86270 */
[----:B------:R-:W1:Y:S02]  /*37330*/  S2R R229, SR_TID.X ;  /* 0x0000000000e57919 */ /* 0x000e640000002100 */
[----:B------:R-:W-:Y:S02]  /*37340*/  SEL R44, RZ, 0x4, P4 ;  /* 0x00000004ff2c7807 */ /* 0x000fe40002000000 */
[----:B-1----:R-:W-:-:S04]  /*37350*/  SHF.R.U32.HI R229, RZ, 0x6, R229 ;  /* 0x00000006ffe57819 */ /* 0x002fc800000116e5 */
[----:B------:R-:W-:-:S04]  /*37360*/  SGXT.U32 R229, R229, 0x1 ;  /* 0x00000001e5e5781a */ /* 0x000fc80000000000 */
[----:B------:R-:W-:-:S04]  /*37370*/  LOP3.LUT R229, R229, 0x30, RZ, 0xfc, !PT ;  /* 0x00000030e5e57812 */ /* 0x000fc800078efcff */
[----:B------:R-:W-:Y:S02]  /*37380*/  ISETP.GE.AND P4, PT, R229, UR8, PT ;  /* 0x00000008e5007c0c */ /* 0x000fe4000bf86270 */
[----:B------:R-:W1:Y:S01]  /*37390*/  S2R R229, SR_TID.X ;  /* 0x0000000000e57919 */ /* 0x000e620000002100 */
[----:B----4-:R-:W-:-:S03]  /*373a0*/  IMAD.WIDE R36, R0, 0x4, R244 ;  /* 0x0000000400247825 */ /* 0x010fc600078e02f4 */
[----:B------:R-:W4:Y:S01]  /*373b0*/  LDL.LU.64 R244, [R1+0xdb0] ;  /* 0x000db00001f47983 */ /* 0x000f220000300a00 */
[----:B------:R-:W-:Y:S02]  /*373c0*/  ISETP.NE.U32.AND P6, PT, R252, RZ, PT ;  /* 0x000000fffc00720c */ /* 0x000fe40003fc5070 */
[----:B------:R-:W-:Y:S01]  /*373d0*/  SEL R252, RZ, 0x4, P1 ;  /* 0x00000004fffc7807 */ /* 0x000fe20000800000 */
[----:B------:R1:W-:Y:S01]  /*373e0*/  LDGSTS.E [R5+-0x76c00], [R36.64], P0 ;  /* 0x8940000024057fae */ /* 0x0003e2000812184c */
[----:B------:R-:W-:Y:S02]  /*373f0*/  ISETP.GE.AND P1, PT, R49, UR8, PT ;  /* 0x0000000831007c0c */ /* 0x000fe4000bf26270 */
[----:B------:R-:W-:Y:S02]  /*37400*/  SEL R4, R252, RZ, P3 ;  /* 0x000000fffc047207 */ /* 0x000fe40001800000 */
[----:B------:R-:W-:Y:S02]  /*37410*/  SEL R252, RZ, 0x4, P1 ;  /* 0x00000004fffc7807 */ /* 0x000fe40000800000 */
[----:B------:R-:W-:Y:S01]  /*37420*/  ISETP.NE.U32.AND P1, PT, R4, RZ, PT ;  /* 0x000000ff0400720c */ /* 0x000fe20003f25070 */
[----:B------:R2:W-:Y:S01]  /*37430*/  STL.64 [R1+0xdf0], R36 ;  /* 0x000df02401007387 */ /* 0x0005e20000100a00 */
[----:B------:R-:W-:-:S02]  /*37440*/  SEL R4, R252, RZ, P3 ;  /* 0x000000fffc047207 */ /* 0x000fc40001800000 */
[----:B------:R-:W-:Y:S02]  /*37450*/  SEL R252, R44, RZ, P3 ;  /* 0x000000ff2cfc7207 */ /* 0x000fe40001800000 */
[----:B-1----:R-:W-:Y:S01]  /*37460*/  SHF.R.U32.HI R229, RZ, 0x6, R229 ;  /* 0x00000006ffe57819 */ /* 0x002fe200000116e5 */
[C---:B--2---:R-:W-:Y:S02]  /*37470*/  IMAD.WIDE R50, R0.reuse, 0x4, R176 ;  /* 0x0000000400327825 */ /* 0x044fe400078e02b0 */
[----:B------:R-:W2:Y:S01]  /*37480*/  LDL.LU.64 R176, [R1+0xda0] ;  /* 0x000da00001b07983 */ /* 0x000ea20000300a00 */
[----:B------:R-:W-:Y:S02]  /*37490*/  SEL R36, RZ, 0x4, P4 ;  /* 0x00000004ff247807 */ /* 0x000fe40002000000 */
[----:B------:R-:W-:Y:S01]  /*374a0*/  SGXT.U32 R229, R229, 0x1 ;  /* 0x00000001e5e5781a */ /* 0x000fe20000000000 */
[----:B------:R-:W-:Y:S01]  /*374b0*/  IMAD.WIDE R44, R0, 0x4, R148 ;  /* 0x00000004002c7825 */ /* 0x000fe200078e0294 */
[----:B------:R-:W-:Y:S01]  /*374c0*/  ISETP.NE.U32.AND P4, PT, R252, RZ, PT ;  /* 0x000000fffc00720c */ /* 0x000fe20003f85070 */
[----:B------:R2:W-:Y:S01]  /*374d0*/  LDGSTS.E [R48+-0x76800], [R50.64], P2 ;  /* 0x8980000032307fae */ /* 0x0005e2000912184c */
[----:B------:R-:W-:-:S03]  /*374e0*/  SEL R252, R36, RZ, P3 ;  /* 0x000000ff24fc7207 */ /* 0x000fc60001800000 */
[----:B------:R-:W-:Y:S04]  /*374f0*/  STL.64 [R1+0xde0], R50 ;  /* 0x000de03201007387 */ /* 0x000fe80000100a00 */
        /* <DEDUP_REMOVED lines=21> */
[----:B------:R-:W-:Y:S01]  /*37650*/  LOP3.LUT R229, R229, 0x40, RZ, 0xfc, !PT ;  /* 0x00000040e5e57812 */ /* 0x000fe200078efcff */
[----:B----4-:R-:W-:Y:S02]  /*37660*/  IMAD.WIDE R36, R0, 0x4, R244 ;  /* 0x0000000400247825 */ /* 0x010fe400078e02f4 */
[----:B------:R-:W4:Y:S01]  /*37670*/  LDL.LU.64 R244, [R1+0xd70] ;  /* 0x000d700001f47983 */ /* 0x000f220000300a00 */
[----:B------:R-:W-:-:S03]  /*37680*/  ISETP.GE.AND P6, PT, R229, UR8, PT ;  /* 0x00000008e5007c0c */ /* 0x000fc6000bfc6270 */
[----:B------:R-:W1:Y:S01]  /*37690*/  S2R R229, SR_TID.X ;  /* 0x0000000000e57919 */ /* 0x000e620000002100 */
        /* <DEDUP_REMOVED lines=9> */
[----:B------:R-:W-:Y:S01]  /*37730*/  SEL R252, R44, RZ, P3 ;  /* 0x000000ff2cfc7207 */ /* 0x000fe20001800000 */
[----:B--2---:R-:W-:Y:S02]  /*37740*/  IMAD.WIDE R50, R0, 0x4, R176 ;  /* 0x0000000400327825 */ /* 0x004fe400078e02b0 */
[----:B------:R-:W2:Y:S01]  /*37750*/  LDL.LU.64 R176, [R1+0xd48] ;  /* 0x000d480001b07983 */ /* 0x000ea20000300a00 */
[----:B-1----:R-:W-:-:S03]  /*37760*/  SHF.R.U32.HI R229, RZ, 0x6, R229 ;  /* 0x00000006ffe57819 */ /* 0x002fc600000116e5 */
[----:B------:R2:W-:Y:S01]  /*37770*/  LDGSTS.E [R48+-0x75800], [R50.64], P0 ;  /* 0x8a80000032307fae */ /* 0x0005e2000812184c */
[----:B------:R-:W-:Y:S02]  /*37780*/  SEL R36, RZ, 0x4, P6 ;  /* 0x00000004ff247807 */ /* 0x000fe40003000000 */
[----:B------:R-:W-:Y:S02]  /*37790*/  SGXT.U32 R229, R229, 0x1 ;  /* 0x00000001e5e5781a */ /* 0x000fe40000000000 */
[----:B------:R-:W-:Y:S01]  /*377a0*/  ISETP.NE.U32.AND P6, PT, R252, RZ, PT ;  /* 0x000000fffc00720c */ /* 0x000fe20003fc5070 */
[----:B------:R-:W-:Y:S01]  /*377b0*/  IMAD.WIDE R44, R0, 0x4, R148 ;  /* 0x00000004002c7825 */ /* 0x000fe200078e0294 */
[----:B------:R-:W-:Y:S01]  /*377c0*/  SEL R252, R36, RZ, P3 ;  /* 0x000000ff24fc7207 */ /* 0x000fe20001800000 */
        /* <DEDUP_REMOVED lines=21> */
[----:B------:R-:W-:Y:S01]  /*37920*/  SGXT.U32 R229, R229, 0x1 ;  /* 0x00000001e5e5781a */ /* 0x000fe20000000000 */
[----:B----4-:R-:W-:Y:S02]  /*37930*/  IMAD.WIDE R36, R0, 0x4, R244 ;  /* 0x0000000400247825 */ /* 0x010fe400078e02f4 */
[----:B------:R-:W4:Y:S01]  /*37940*/  LDL.LU.64 R244, [R1+0xd00] ;  /* 0x000d000001f47983 */ /* 0x000f220000300a00 */
[----:B------:R-:W-:Y:S02]  /*37950*/  LOP3.LUT R229, R229, 0x50, RZ, 0xfc, !PT ;  /* 0x00000050e5e57812 */ /* 0x000fe400078efcff */
[----:B------:R-:W-:Y:S01]  /*37960*/  ISETP.NE.U32.AND P4, PT, R252, RZ, PT ;  /* 0x000000fffc00720c */ /* 0x000fe20003f85070 */
[----:B------:R1:W-:Y:S01]  /*37970*/  LDGSTS.E [R5+-0x74c00], [R36.64], P2 ;  /* 0x8b40000024057fae */ /* 0x0003e2000912184c */
[----:B------:R-:W-:-:S03]  /*37980*/  ISETP.GE.AND P5, PT, R229, UR8, PT ;  /* 0x00000008e5007c0c */ /* 0x000fc6000bfa6270 */
[----:B------:R-:W2:Y:S01]  /*37990*/  S2R R229, SR_TID.X ;  /* 0x0000000000e57919 */ /* 0x000ea20000002100 */
[----:B------:R-:W-:Y:S02]  /*379a0*/  SEL R252, RZ, 0x4, P0 ;  /* 0x00000004fffc7807 */ /* 0x000fe40000000000 */
        /* <DEDUP_REMOVED lines=9> */
[----:B-1----:R-:W-:-:S03]  /*37a40*/  SEL R36, RZ, 0x4, P5 ;  /* 0x00000004ff247807 */ /* 0x002fc60002800000 */
[----:B------:R2:W-:Y:S01]  /*37a50*/  LDGSTS.E [R48+-0x74800], [R50.64], P1 ;  /* 0x8b80000032307fae */ /* 0x0005e2000892184c */
[----:B------:R-:W-:Y:S02]  /*37a60*/  SHF.R.U32.HI R229, RZ, 0x6, R229 ;  /* 0x00000006ffe57819 */ /* 0x000fe400000116e5 */
[----:B------:R-:W-:Y:S02]  /*37a70*/  ISETP.NE.U32.AND P5, PT, R252, RZ, PT ;  /* 0x000000fffc00720c */ /* 0x000fe40003fa5070 */
[----:B------:R-:W-:Y:S01]  /*37a80*/  SGXT.U32 R229, R229, 0x1 ;  /* 0x00000001e5e5781a */ /* 0x000fe20000000000 */
        /* <DEDUP_REMOVED lines=21> */
[----:B------:R-:W-:Y:S01]  /*37be0*/  SEL R44, RZ, 0x4, P4 ;  /* 0x00000004ff2c7807 */ /* 0x000fe20002000000 */
[----:B----4-:R-:W-:Y:S02]  /*37bf0*/  IMAD.WIDE R36, R0, 0x4, R244 ;  /* 0x0000000400247825 */ /* 0x010fe400078e02f4 */
[----:B------:R-:W4:Y:S01]  /*37c00*/  LDL.LU.64 R244, [R1+0xcc0] ;  /* 0x000cc00001f47983 */ /* 0x000f220000300a00 */
[----:B-1----:R-:W-:Y:S02]  /*37c10*/  SHF.R.U32.HI R229, RZ, 0x6, R229 ;  /* 0x00000006ffe57819 */ /* 0x002fe400000116e5 */
[----:B------:R-:W-:Y:S01]  /*37c20*/  ISETP.NE.U32.AND P6, PT, R252, RZ, PT ;  /* 0x000000fffc00720c */ /* 0x000fe20003fc5070 */
[----:B------:R1:W-:Y:S01]  /*37c30*/  LDGSTS.E [R5+-0x73c00], [R36.64], P0 ;  /* 0x8c40000024057fae */ /* 0x0003e2000812184c */
[----:B------:R-:W-:-:S04]  /*37c40*/  SGXT.U32 R229, R229, 0x1 ;  /* 0x00000001e5e5781a */ /* 0x000fc80000000000 */
[----:B------:R-:W-:-:S04]  /*37c50*/  LOP3.LUT R229, R229, 0x60, RZ, 0xfc, !PT ;  /* 0x00000060e5e57812 */ /* 0x000fc800078efcff */
[----:B------:R-:W-:Y:S02]  /*37c60*/  ISETP.GE.AND P4, PT, R229, UR8, PT ;  /* 0x00000008e5007c0c */ /* 0x000fe4000bf86270 */
        /* <DEDUP_REMOVED lines=15> */
[----:B------:R-:W-:Y:S02]  /*37d60*/  SGXT.U32 R229, R229, 0x1 ;  /* 0x00000001e5e5781a */ /* 0x000fe40000000000 */
[----:B------:R-:W-:Y:S01]  /*37d70*/  SEL R252, R36, RZ, P3 ;  /* 0x000000ff24fc7207 */ /* 0x000fe20001800000 */
[----:B------:R-:W-:Y:S01]  /*37d80*/  IMAD.WIDE R44, R0, 0x4, R148 ;  /* 0x00000004002c7825 */ /* 0x000fe200078e0294 */
[----:B------:R-:W-:Y:S04]  /*37d90*/  STL.64 [R1+0xe58], R50 ;  /* 0x000e583201007387 */ /* 0x000fe80000100a00 */
[----:B------:R-:W2:Y:S04]  /*37da0*/  LDL.LU.64 R148, [R1+0xca0] ;  /* 0x000ca00001947983 */ /* 0x000ea80000300a00 */
[----:B------:R-:W-:Y:S01]  /*37db0*/  STL.64 [R1+0xe60], R44 ;  /* 0x000e602c01007387 */ /* 0x000fe20000100a00 */
[----:B------:R-:W-:Y:S01]  /*37dc0*/  ISETP.NE.U32.AND P0, PT, R4, RZ, PT ;  /* 0x000000ff0400720c */ /* 0x000fe20003f05070 */
[----:B---3--:R-:W-:Y:S01]  /*37dd0*/  IMAD.WIDE R36, R0, 0x4, R180 ;  /* 0x0000000400247825 */ /* 0x008fe200078e02b4 */
[----:B------:R-:W-:Y:S01]  /*37de0*/  LOP3.LUT R181, R229, 0x64, RZ, 0xfc, !PT ;  /* 0x00000064e5b57812 */ /* 0x000fe200078efcff */
[----:B------:R1:W-:Y:S03]  /*37df0*/  LDGSTS.E [R5+-0x73400], [R44.64], P5 ;  /* 0x8cc000002c057fae */ /* 0x0003e6000a92184c */
[----:B------:R-:W-:-:S02]  /*37e00*/  ISETP.GE.AND P2, PT, R181, UR8, PT ;  /* 0x00000008b5007c0c */ /* 0x000fc4000bf46270 */
        /* <DEDUP_REMOVED lines=9> */
[----:B------:R-:W1:Y:S04]  /*37ea0*/  S2R R229, SR_TID.X ;  /* 0x0000000000e57919 */ /* 0x000e680000002100 */
[----:B------:R4:W-:Y:S02]  /*37eb0*/  STL.64 [R1+0xe68], R36 ;  /* 0x000e682401007387 */ /* 0x0009e40000100a00 */
[----:B----4-:R-:W-:Y:S02]  /*37ec0*/  IMAD.WIDE R36, R0, 0x4, R244 ;  /* 0x0000000400247825 */ /* 0x010fe400078e02f4 */
[----:B------:R-:W4:Y:S01]  /*37ed0*/  LDL.LU.64 R244, [R1+0xc80] ;  /* 0x000c800001f47983 */ /* 0x000f220000300a00 */
[----:B-1----:R-:W-:-:S03]  /*37ee0*/  SHF.R.U32.HI R229, RZ, 0x6, R229 ;  /* 0x00000006ffe57819 */ /* 0x002fc600000116e5 */
[----:B------:R1:W-:Y:S01]  /*37ef0*/  LDGSTS.E [R5+-0x72c00], [R36.64], P1 ;  /* 0x8d40000024057fae */ /* 0x0003e2000892184c */
[----:B------:R-:W-:-:S04]  /*37f00*/  SGXT.U32 R229, R229, 0x1 ;  /* 0x00000001e5e5781a */ /* 0x000fc80000000000 */
[----:B------:R-:W-:Y:S02]  /*37f10*/  LOP3.LUT R229, R229, 0x70, RZ, 0xfc, !PT ;  /* 0x00000070e5e57812 */ /* 0x000fe400078efcff */
[----:B------:R-:W-:Y:S02]  /*37f20*/  SEL R44, RZ, 0x4, P6 ;  /* 0x00000004ff2c7807 */ /* 0x000fe40003000000 */
[----:B------:R-:W-:Y:S02]  /*37f30*/  ISETP.GE.AND P6, PT, R229, UR8, PT ;  /* 0x00000008e5007c0c */ /* 0x000fe4000bfc6270 */
[----:B------:R-:W1:Y:S01]  /*37f40*/  S2R R229, SR_TID.X ;  /* 0x0000000000e57919 */ /* 0x000e620000002100 */
[----:B------:R-:W-:Y:S02]  /*37f50*/  ISETP.NE.U32.AND P5, PT, R252, RZ, PT ;  /* 0x000000fffc00720c */ /* 0x000fe40003fa5070 */
[----:B------:R-:W-:Y:S02]  /*37f60*/  SEL R252, RZ, 0x4, P2 ;  /* 0x00000004fffc7807 */ /* 0x000fe40001000000 */
[----:B------:R-:W-:-:S02]  /*37f70*/  ISETP.GE.AND P2, PT, R49, UR8, PT ;  /* 0x0000000831007c0c */ /* 0x000fc4000bf46270 */
[----:B------:R-:W-:Y:S02]  /*37f80*/  SEL R4, R252, RZ, P3 ;  /* 0x000000fffc047207 */ /* 0x000fe40001800000 */
[----:B------:R-:W-:Y:S02]  /*37f90*/  SEL R252, RZ, 0x4, P2 ;  /* 0x00000004fffc7807 */ /* 0x000fe40001000000 */
[----:B------:R-:W-:Y:S01]  /*37fa0*/  ISETP.NE.U32.AND P2, PT, R4, RZ, PT ;  /* 0x000000ff0400720c */ /* 0x000fe20003f45070 */
[----:B------:R1:W-:Y:S01]  /*37fb0*/  STL.64 [R1+0xe70], R36 ;  /* 0x000e702401007387 */ /* 0x0003e20000100a00 */
[----:B------:R-:W-:Y:S02]  /*37fc0*/  SEL R4, R252, RZ, P3 ;  /* 0x000000fffc047207 */ /* 0x000fe40001800000 */
[----:B------:R-:W-:Y:S01]  /*37fd0*/  SEL R252, R44, RZ, P3 ;  /* 0x000000ff2cfc7207 */ /* 0x000fe20001800000 */
[----:B--2---:R-:W-:Y:S01]  /*37fe0*/  IMAD.WIDE R50, R0, 0x4, R176 ;  /* 0x0000000400327825 */ /* 0x004fe200078e02b0 */
[----:B-1----:R-:W-:-:S04]  /*37ff0*/  SHF.R.U32.HI R229, RZ, 0x6, R229 ;  /* 0x00000006ffe57819 */ /* 0x002fc800000116e5 */
[----:B------:R1:W-:Y:S01]  /*38000*/  LDGSTS.E [R48+-0x72800], [R50.64], P0 ;  /* 0x8d80000032307fae */ /* 0x0003e2000812184c */
[----:B------:R-:W-:Y:S02]  /*38010*/  SEL R36, RZ, 0x4, P6 ;  /* 0x00000004ff247807 */ /* 0x000fe40003000000 */
[----:B------:R-:W-:Y:S01]  /*38020*/  SGXT.U32 R229, R229, 0x1 ;  /* 0x00000001e5e5781a */ /* 0x000fe20000000000 */
[----:B------:R-:W-:Y:S01]  /*38030*/  IMAD.WIDE R44, R0, 0x4, R148 ;  /* 0x00000004002c7825 */ /* 0x000fe200078e0294 */
[----:B------:R-:W-:Y:S02]  /*38040*/  ISETP.NE.U32.AND P6, PT, R252, RZ, PT ;  /* 0x000000fffc00720c */ /* 0x000fe40003fc5070 */
[----:B------:R-:W-:Y:S01]  /*38050*/  SEL R252, R36, RZ, P3 ;  /* 0x000000ff24fc7207 */ /* 0x000fe20001800000 */
[----:B------:R-:W-:Y:S04]  /*38060*/  STL.64 [R1+0xe78], R50 ;  /* 0x000e783201007387 */ /* 0x000fe80000100a00 */
[----:B------:R-:W2:Y:S04]  /*38070*/  LDL.LU.64 R124, [R1+0xc70] ;  /* 0x000c7000017c7983 */ /* 0x000ea80000300a00 */
[----:B------:R-:W-:Y:S04]  /*38080*/  STL.64 [R1+0xe80], R44 ;  /* 0x000e802c01007387 */ /* 0x000fe80000100a00 */
[----:B------:R-:W2:Y:S01]  /*38090*/  LDL.LU.64 R176, [R1+0xc68] ;  /* 0x000c680001b07983 */ /* 0x000ea20000300a00 */
        /* <DEDUP_REMOVED lines=8> */
[----:B------:R-:W-:-:S03]  /*38120*/  IADD3 R4, R228, 0x100000, RZ ;  /* 0x00100000e4047810 */ /* 0x000fc60007ffe0ff */
[----:B-1----:R-:W3:Y:S04]  /*38130*/  LDL.LU.64 R48, [R1+0xc58] ;  /* 0x000c580001307983 */ /* 0x002ee80000300a00 */
[----:B------:R4:W-:Y:S01]  /*38140*/  LDGSTS.E [R4+-0x72000], [R36.64], P5 ;  /* 0x8e00000024047fae */ /* 0x0009e2000a92184c */
[----:B------:R-:W-:-:S04]  /*38150*/  SHF.R.U32.HI R229, RZ, 0x6, R229 ;  /* 0x00000006ffe57819 */ /* 0x000fc800000116e5 */
[----:B------:R-:W-:-:S04]  /*38160*/  SGXT.U32 R229, R229, 0x1 ;  /* 0x00000001e5e5781a */ /* 0x000fc80000000000 */
[C---:B------:R-:W-:Y:S02]  /*38170*/  LOP3.LUT R149, R229.reuse, 0x78, RZ, 0xfc, !PT ;  /* 0x00000078e5957812 */ /* 0x040fe400078efcff */
[----:B------:R-:W-:-:S04]  /*38180*/  LOP3.LUT R229, R229, 0x7c, RZ, 0xfc, !PT ;  /* 0x0000007ce5e57812 */ /* 0x000fc800078efcff */
[----:B------:R-:W-:Y:S01]  /*38190*/  ISETP.GE.AND P5, PT, R229, UR8, PT ;  /* 0x00000008e5007c0c */ /* 0x000fe2000bfa6270 */
[----:B----4-:R-:W-:Y:S02]  /*381a0*/  IMAD.WIDE R36, R0, 0x4, R244 ;  /* 0x0000000400247825 */ /* 0x010fe400078e02f4 */
[----:B------:R-:W1:Y:S04]  /*381b0*/  S2R R245, SR_TID.X ;  /* 0x0000000000f57919 */ /* 0x000e680000002100 */
[----:B------:R-:W4:Y:S01]  /*381c0*/  S2R R229, SR_TID.X ;  /* 0x0000000000e57919 */ /* 0x000f220000002100 */
[----:B------:R-:W-:Y:S02]  /*381d0*/  ISETP.NE.U32.AND P4, PT, R252, RZ, PT ;  /* 0x000000fffc00720c */ /* 0x000fe40003f85070 */
[----:B------:R-:W-:Y:S01]  /*381e0*/  SEL R252, RZ, 0x4, P0 ;  /* 0x00000004fffc7807 */ /* 0x000fe20000000000 */
[----:B------:R1:W-:Y:S01]  /*381f0*/  LDGSTS.E [R5+-0x71c00], [R36.64], P2 ;  /* 0x8e40000024057fae */ /* 0x0003e2000912184c */
[----:B------:R-:W-:-:S02]  /*38200*/  ISETP.GE.AND P0, PT, R149, UR8, PT ;  /* 0x0000000895007c0c */ /* 0x000fc4000bf06270 */
[----:B-1----:R-:W-:-:S04]  /*38210*/  SHF.R.U32.HI R245, RZ, 0x6, R245 ;  /* 0x00000006fff57819 */ /* 0x002fc800000116f5 */
[----:B------:R-:W-:Y:S02]  /*38220*/  SGXT.U32 R245, R245, 0x1 ;  /* 0x00000001f5f5781a */ /* 0x000fe40000000000 */
[----:B----4-:R-:W-:Y:S02]  /*38230*/  SHF.R.U32.HI R229, RZ, 0x6, R229 ;  /* 0x00000006ffe57819 */ /* 0x010fe400000116e5 */
[----:B------:R-:W-:Y:S02]  /*38240*/  LOP3.LUT R244, R245, 0x6, RZ, 0xfc, !PT ;  /* 0x00000006f5f47812 */ /* 0x000fe400078efcff */
[----:B------:R-:W1:Y:S01]  /*38250*/  S2R R245, SR_TID.X ;  /* 0x0000000000f57919 */ /* 0x000e620000002100 */
[----:B------:R-:W-:Y:S02]  /*38260*/  SGXT.U32 R229, R229, 0x1 ;  /* 0x00000001e5e5781a */ /* 0x000fe40000000000 */
[----:B------:R-:W-:Y:S02]  /*38270*/  SEL R4, R252, RZ, P3 ;  /* 0x000000fffc047207 */ /* 0x000fe40001800000 */
[----:B------:R-:W-:-:S02]  /*38280*/  LOP3.LUT R229, R229, 0x2, RZ, 0xfc, !PT ;  /* 0x00000002e5e57812 */ /* 0x000fc400078efcff */
[----:B------:R-:W-:Y:S02]  /*38290*/  SEL R252, RZ, 0x4, P0 ;  /* 0x00000004fffc7807 */ /* 0x000fe40000000000 */
[----:B------:R-:W-:Y:S02]  /*382a0*/  SEL R44, RZ, 0x4, P5 ;  /* 0x00000004ff2c7807 */ /* 0x000fe40002800000 */
[----:B------:R-:W-:Y:S02]  /*382b0*/  ISETP.GE.AND P5, PT, R229, UR8, PT ;  /* 0x00000008e5007c0c */ /* 0x000fe4000bfa6270 */
[----:B------:R-:W-:Y:S01]  /*382c0*/  ISETP.NE.U32.AND P0, PT, R4, RZ, PT ;  /* 0x000000ff0400720c */ /* 0x000fe20003f05070 */
[----:B------:R4:W-:Y:S01]  /*382d0*/  STL.64 [R1+0xe90], R36 ;  /* 0x000e902401007387 */ /* 0x0009e20000100a00 */
[----:B------:R-:W-:Y:S02]  /*382e0*/  SEL R4, R252, RZ, P3 ;  /* 0x000000fffc047207 */ /* 0x000fe40001800000 */
[----:B------:R-:W-:Y:S01]  /*382f0*/  SEL R252, R44, RZ, P3 ;  /* 0x000000ff2cfc7207 */ /* 0x000fe20001800000 */
[----:B------:R-:W3:Y:S01]  /*38300*/  LDL.LU.64 R148, [R1+0xc50] ;  /* 0x000c500001947983 */ /* 0x000ee20000300a00 */
[----:B------:R-:W-:Y:S01]  /*38310*/  IADD3 R50, R228, 0x100000, RZ ;  /* 0x00100000e4327810 */ /* 0x000fe20007ffe0ff */
[----:B--2---:R-:W-:-:S02]  /*38320*/  IMAD.WIDE R80, R0, 0x4, R124 ;  /* 0x0000000400507825 */ /* 0x004fc400078e027c */
[----:B------:R-:W2:Y:S01]  /*38330*/  LDL R229, [R1+0x16a4] ;  /* 0x0016a40001e57983 */ /* 0x000ea20000100800 */
[----:B----4-:R-:W-:-:S03]  /*38340*/  SEL R36, RZ, 0x4, P5 ;  /* 0x00000004ff247807 */ /* 0x010fc60002800000 */
[----:B------:R4:W-:Y:S01]  /*38350*/  LDGSTS.E [R50+-0x71800], [R80.64], P1 ;  /* 0x8e80000050327fae */ /* 0x0009e2000892184c */
[----:B------:R-:W-:Y:S01]  /*38360*/  ISETP.NE.U32.AND P5, PT, R252, RZ, PT ;  /* 0x000000fffc00720c */ /* 0x000fe20003fa5070 */
[----:B------:R-:W-:Y:S01]  /*38370*/  IMAD.WIDE R44, R0, 0x4, R176 ;  /* 0x00000004002c7825 */ /* 0x000fe200078e02b0 */
[----:B------:R-:W-:Y:S01]  /*38380*/  SEL R252, R36, RZ, P3 ;  /* 0x000000ff24fc7207 */ /* 0x000fe20001800000 */
[----:B------:R-:W-:Y:S01]  /*38390*/  STL.64 [R1+0xe98], R80 ;  /* 0x000e985001007387 */ /* 0x000fe20000100a00 */
[----:B------:R-:W-:-:S03]  /*383a0*/  ISETP.GE.AND P1, PT, R244, UR8, PT ;  /* 0x00000008f4007c0c */ /* 0x000fc6000bf26270 */
[----:B------:R-:W-:Y:S01]  /*383b0*/  STL.64 [R1+0xea0], R44 ;  /* 0x000ea02c01007387 */ /* 0x000fe20000100a00 */
[----:B------:R-:W-:-:S03]  /*383c0*/  ISETP.NE.U32.AND P2, PT, R4, RZ, PT ;  /* 0x000000ff0400720c */ /* 0x000fc60003f45070 */
[----:B------:R1:W-:Y:S01]  /*383d0*/  LDGSTS.E [R5+-0x71400], [R44.64], P6 ;  /* 0x8ec000002c057fae */ /* 0x0003e2000b12184c */
[----:B---3--:R-:W-:Y:S01]  /*383e0*/  IMAD.WIDE R36, R0, 0x4, R180 ;  /* 0x0000000400247825 */ /* 0x008fe200078e02b4 */
[----:B-1----:R-:W-:-:S04]  /*383f0*/  SHF.R.U32.HI R181, RZ, 0x6, R245 ;  /* 0x00000006ffb57819 */ /* 0x002fc800000116f5 */
[----:B------:R1:W-:Y:S04]  /*38400*/  STL.64 [R1+0xea8], R36 ;  /* 0x000ea82401007387 */ /* 0x0003e80000100a00 */
[----:B------:R-:W3:Y:S01]  /*38410*/  LDL.LU.64 R244, [R1+0xe38] ;  /* 0x000e380001f47983 */ /* 0x000ee20000300a00 */
[----:B------:R-:W-:Y:S02]  /*38420*/  SGXT.U32 R181, R181, 0x1 ;  /* 0x00000001b5b5781a */ /* 0x000fe40000000000 */
[----:B------:R-:W-:Y:S02]  /*38430*/  IADD3 R4, R228, 0x100000, RZ ;  /* 0x00100000e4047810 */ /* 0x000fe40007ffe0ff */
[C---:B------:R-:W-:Y:S02]  /*38440*/  LOP3.LUT R180, R181.reuse, 0xa, RZ, 0xfc, !PT ;  /* 0x0000000ab5b47812 */ /* 0x040fe400078efcff */
[----:B------:R-:W-:Y:S01]  /*38450*/  LOP3.LUT R181, R181, 0xe, RZ, 0xfc, !PT ;  /* 0x0000000eb5b57812 */ /* 0x000fe200078efcff */
[----:B------:R1:W-:Y:S03]  /*38460*/  LDGSTS.E [R4+-0x71000], [R36.64], P4 ;  /* 0x8f00000024047fae */ /* 0x0003e6000a12184c */
[----:B------:R-:W-:-:S02]  /*38470*/  ISETP.GE.AND P4, PT, R181, UR8, PT ;  /* 0x00000008b5007c0c */ /* 0x000fc4000bf86270 */
[----:B------:R-:W4:Y:S01]  /*38480*/  S2R R181, SR_TID.X ;  /* 0x0000000000b57919 */ /* 0x000f220000002100 */
[----:B------:R-:W-:Y:S02]  /*38490*/  ISETP.NE.U32.AND P6, PT, R252, RZ, PT ;  /* 0x000000fffc00720c */ /* 0x000fe40003fc5070 */
[----:B------:R-:W-:Y:S01]  /*384a0*/  SEL R252, RZ, 0x4, P1 ;  /* 0x00000004fffc7807 */ /* 0x000fe20000800000 */
[----:B-1----:R-:W-:Y:S01]  /*384b0*/  IMAD.WIDE R36, R0, 0x4, R48 ;  /* 0x0000000400247825 */ /* 0x002fe200078e0230 */
[----:B------:R-:W-:-:S04]  /*384c0*/  ISETP.GE.AND P1, PT, R180, UR8, PT ;  /* 0x00000008b4007c0c */ /* 0x000fc8000bf26270 */
[----:B------:R1:W-:Y:S01]  /*384d0*/  LDGSTS.E [R5+-0x70c00], [R36.64], P0 ;  /* 0x8f40000024057fae */ /* 0x0003e2000812184c */
[----:B----4-:R-:W-:-:S04]  /*384e0*/  SHF.R.U32.HI R181, RZ, 0x6, R181 ;  /* 0x00000006ffb57819 */ /* 0x010fc800000116b5 */
[----:B------:R-:W-:-:S04]  /*384f0*/  SGXT.U32 R181, R181, 0x1 ;  /* 0x00000001b5b5781a */ /* 0x000fc80000000000 */
[----:B------:R-:W-:Y:S02]  /*38500*/  LOP3.LUT R49, R181, 0x12, RZ, 0xfc, !PT ;  /* 0x00000012b5317812 */ /* 0x000fe400078efcff */
[----:B------:R-:W4:Y:S04]  /*38510*/  LDL.LU.64 R180, [R1+0xe28] ;  /* 0x000e280001b47983 */ /* 0x000f280000300a00 */
[----:B------:R1:W-:Y:S02]  /*38520*/  STL.64 [R1+0xeb0], R36 ;  /* 0x000eb02401007387 */ /* 0x0003e40000100a00 */
[C---:B-1----:R-:W-:Y:S02]  /*38530*/  IADD3 R37, R228.reuse, 0x100000, RZ ;  /* 0x00100000e4257810 */ /* 0x042fe40007ffe0ff */
[----:B------:R-:W-:-:S02]  /*38540*/  IADD3 R36, R228, 0x100000, RZ ;  /* 0x00100000e4247810 */ /* 0x000fc40007ffe0ff */
[----:B------:R-:W1:Y:S01]  /*38550*/  S2R R228, SR_TID.X ;  /* 0x0000000000e47919 */ /* 0x000e620000002100 */
[----:B------:R-:W-:Y:S02]  /*38560*/  SEL R4, R252, RZ, P3 ;  /* 0x000000fffc047207 */ /* 0x000fe40001800000 */
[----:B------:R-:W-:Y:S02]  /*38570*/  SEL R252, RZ, 0x4, P1 ;  /* 0x00000004fffc7807 */ /* 0x000fe40000800000 */
[----:B------:R-:W-:Y:S02]  /*38580*/  ISETP.NE.U32.AND P1, PT, R4, RZ, PT ;  /* 0x000000ff0400720c */ /* 0x000fe40003f25070 */
[----:B------:R-:W-:Y:S02]  /*38590*/  SEL R44, RZ, 0x4, P4 ;  /* 0x00000004ff2c7807 */ /* 0x000fe40002000000 */
[----:B------:R-:W-:Y:S02]  /*385a0*/  SEL R4, R252, RZ, P3 ;  /* 0x000000fffc047207 */ /* 0x000fe40001800000 */
[----:B------:R-:W-:-:S02]  /*385b0*/  ISETP.GE.AND P4, PT, R49, UR8, PT ;  /* 0x0000000831007c0c */ /* 0x000fc4000bf86270 */
[----:B------:R-:W-:Y:S01]  /*385c0*/  ISETP.NE.U32.AND P0, PT, R4, RZ, PT ;  /* 0x000000ff0400720c */ /* 0x000fe20003f05070 */
[----:B------:R-:W4:Y:S01]  /*385d0*/  LDL.LU.64 R48, [R1+0xe18] ;  /* 0x000e180001307983 */ /* 0x000f220000300a00 */
[----:B------:R-:W-:Y:S02]  /*385e0*/  SEL R4, RZ, 0x4, P4 ;  /* 0x00000004ff047807 */ /* 0x000fe40002000000 */
[----:B------:R-:W-:Y:S01]  /*385f0*/  SEL R252, R44, RZ, P3 ;  /* 0x000000ff2cfc7207 */ /* 0x000fe20001800000 */
[----:B------:R-:W-:Y:S01]  /*38600*/  IMAD.WIDE R44, R0, 0x4, R250 ;  /* 0x00000004002c7825 */ /* 0x000fe200078e02fa */
[----:B-1----:R-:W-:Y:S02]  /*38610*/  SHF.R.U32.HI R228, RZ, 0x6, R228 ;  /* 0x00000006ffe47819 */ /* 0x002fe400000116e4 */
[----:B------:R-:W-:Y:S02]  /*38620*/  SEL R250, R4, RZ, P3 ;  /* 0x000000ff04fa7207 */ /* 0x000fe40001800000 */
[----:B------:R-:W-:Y:S01]  /*38630*/  SGXT.U32 R228, R228, 0x1 ;  /* 0x00000001e4e4781a */ /* 0x000fe20000000000 */
[----:B------:R-:W-:-:S05]  /*38640*/  IMAD.WIDE R50, R0, 0x4, R148 ;  /* 0x0000000400327825 */ /* 0x000fca00078e0294 */
[----:B------:R-:W-:Y:S04]  /*38650*/  STL.64 [R1+0xeb8], R50 ;  /* 0x000eb83201007387 */ /* 0x000fe80000100a00 */
[----:B------:R-:W4:Y:S04]  /*38660*/  LDL.LU.64 R148, [R1+0xe08] ;  /* 0x000e080001947983 */ /* 0x000f280000300a00 */
[----:B------:R-:W-:Y:S04]  /*38670*/  STL.64 [R1+0xec0], R44 ;  /* 0x000ec02c01007387 */ /* 0x000fe80000100a00 */
[----:B------:R4:W-:Y:S01]  /*38680*/  LDGSTS.E [R37+-0x70800], [R50.64], P2 ;  /* 0x8f80000032257fae */ /* 0x0009e2000912184c */
[----:B------:R-:W-:Y:S01]  /*38690*/  ISETP.NE.U32.AND P4, PT, R252, RZ, PT ;  /* 0x000000fffc00720c */ /* 0x000fe20003f85070 */
[----:B---3--:R-:W-:Y:S01]  /*386a0*/  IMAD.WIDE R4, R0, 0x4, R244 ;  /* 0x0000000400047825 */ /* 0x008fe200078e02f4 */
[----:B------:R-:W-:Y:S01]  /*386b0*/  LOP3.LUT R245, R228, 0x16, RZ, 0xfc, !PT ;  /* 0x00000016e4f57812 */ /* 0x000fe200078efcff */
[----:B------:R4:W-:Y:S03]  /*386c0*/  LDGSTS.E [R36+-0x70400], [R44.64], P5 ;  /* 0x8fc000002c247fae */ /* 0x0009e6000a92184c */
[----:B------:R-:W-:Y:S01]  /*386d0*/  ISETP.GE.AND P2, PT, R245, UR8, PT ;  /* 0x00000008f5007c0c */ /* 0x000fe2000bf46270 */
[----:B------:R1:W-:Y:S04]  /*386e0*/  STL.64 [R1+0xc50], R4 ;  /* 0x000c500401007387 */ /* 0x0003e80000100a00 */
[----:B------:R-:W3:Y:S04]  /*386f0*/  LDL.LU.64 R244, [R1+0xdf8] ;  /* 0x000df80001f47983 */ /* 0x000ee80000300a00 */
[----:B------:R-:W1:Y:S01]  /*38700*/  S2R R228, SR_TID.X ;  /* 0x0000000000e47919 */ /* 0x000e620000002100 */
[----:B--2---:R-:W-:-:S05]  /*38710*/  IADD3 R252, R229, 0x100000, RZ ;  /* 0x00100000e5fc7810 */ /* 0x004fca0007ffe0ff */
[----:B------:R2:W-:Y:S01]  /*38720*/  LDGSTS.E [R252+-0x77e00], [R4.64], P6 ;  /* 0x8820000004fc7fae */ /* 0x0005e2000b12184c */
[----:B-1----:R-:W-:-:S04]  /*38730*/  SHF.R.U32.HI R228, RZ, 0x6, R228 ;  /* 0x00000006ffe47819 */ /* 0x002fc800000116e4 */
[----:B------:R-:W-:-:S04]  /*38740*/  SGXT.U32 R228, R228, 0x1 ;  /* 0x00000001e4e4781a */ /* 0x000fc80000000000 */
[C---:B------:R-:W-:Y:S02]  /*38750*/  LOP3.LUT R177, R228.reuse, 0x1a, RZ, 0xfc, !PT ;  /* 0x0000001ae4b17812 */ /* 0x040fe400078efcff */
[----:B------:R-:W-:-:S04]  /*38760*/  LOP3.LUT R228, R228, 0x1e, RZ, 0xfc, !PT ;  /* 0x0000001ee4e47812 */ /* 0x000fc800078efcff */
[----:B------:R-:W-:Y:S02]  /*38770*/  ISETP.GE.AND P6, PT, R228, UR8, PT ;  /* 0x00000008e4007c0c */ /* 0x000fe4000bfc6270 */
[----:B------:R-:W1:Y:S02]  /*38780*/  S2R R228, SR_TID.X ;  /* 0x0000000000e47919 */ /* 0x000e640000002100 */
[----:B--2---:R-:W-:Y:S02]  /*38790*/  SEL R252, RZ, 0x4, P6 ;  /* 0x00000004fffc7807 */ /* 0x004fe40003000000 */
[----:B-1----:R-:W-:-:S04]  /*387a0*/  SHF.R.U32.HI R228, RZ, 0x6, R228 ;  /* 0x00000006ffe47819 */ /* 0x002fc800000116e4 */
[----:B------:R-:W-:-:S04]  /*387b0*/  SGXT.U32 R228, R228, 0x1 ;  /* 0x00000001e4e4781a */ /* 0x000fc80000000000 */
[----:B------:R-:W-:-:S04]  /*387c0*/  LOP3.LUT R228, R228, 0x22, RZ, 0xfc, !PT ;  /* 0x00000022e4e47812 */ /* 0x000fc800078efcff */
[----:B------:R-:W-:Y:S02]  /*387d0*/  ISETP.GE.AND P6, PT, R228, UR8, PT ;  /* 0x00000008e4007c0c */ /* 0x000fe4000bfc6270 */
[----:B------:R-:W1:Y:S01]  /*387e0*/  S2R R228, SR_TID.X ;  /* 0x0000000000e47919 */ /* 0x000e620000002100 */
[----:B------:R-:W-:Y:S01]  /*387f0*/  IADD3 R4, R229, 0x100000, RZ ;  /* 0x00100000e5047810 */ /* 0x000fe20007ffe0ff */
[C---:B----4-:R-:W-:Y:S02]  /*38800*/  IMAD.WIDE R36, R0.reuse, 0x4, R180 ;  /* 0x0000000400247825 */ /* 0x050fe400078e02b4 */
[----:B------:R-:W2:Y:S02]  /*38810*/  LDL.LU.64 R180, [R1+0xde8] ;  /* 0x000de80001b47983 */ /* 0x000ea40000300a00 */
[C---:B------:R-:W-:Y:S02]  /*38820*/  IMAD.WIDE R50, R0.reuse, 0x4, R48 ;  /* 0x0000000400327825 */ /* 0x040fe400078e0230 */
[----:B------:R4:W-:Y:S04]  /*38830*/  STL.64 [R1+0xc58], R36 ;  /* 0x000c582401007387 */ /* 0x0009e80000100a00 */
[----:B------:R4:W-:Y:S01]  /*38840*/  LDGSTS.E [R4+-0x77a00], [R36.64], P1 ;  /* 0x8860000024047fae */ /* 0x0009e2000892184c */
[----:B------:R-:W-:-:S03]  /*38850*/  IMAD.WIDE R44, R0, 0x4, R148 ;  /* 0x00000004002c7825 */ /* 0x000fc600078e0294 */
[----:B------:R-:W2:Y:S01]  /*38860*/  LDL.LU.64 R48, [R1+0xdd8] ;  /* 0x000dd80001307983 */ /* 0x000ea20000300a00 */
[----:B-1----:R-:W-:-:S04]  /*38870*/  SHF.R.U32.HI R228, RZ, 0x6, R228 ;  /* 0x00000006ffe47819 */ /* 0x002fc800000116e4 */
[----:B------:R-:W-:Y:S02]  /*38880*/  SGXT.U32 R228, R228, 0x1 ;  /* 0x00000001e4e4781a */ /* 0x000fe40000000000 */
[----:B----4-:R-:W-:Y:S01]  /*38890*/  IADD3 R37, R229, 0x100000, RZ ;  /* 0x00100000e5257810 */ /* 0x010fe20007ffe0ff */
[----:B------:R-:W-:Y:S04]  /*388a0*/  STL.64 [R1+0xc60], R50 ;  /* 0x000c603201007387 */ /* 0x000fe80000100a00 */
[----:B------:R-:W4:Y:S04]  /*388b0*/  LDL.LU.64 R148, [R1+0xdc8] ;  /* 0x000dc80001947983 */ /* 0x000f280000300a00 */
[----:B------:R-:W-:Y:S04]  /*388c0*/  STL.64 [R1+0xc68], R44 ;  /* 0x000c682c01007387 */ /* 0x000fe80000100a00 */
[----:B------:R2:W-:Y:S01]  /*388d0*/  LDGSTS.E [R37+-0x77600], [R50.64], P0 ;  /* 0x88a0000032257fae */ /* 0x0005e2000812184c */
[----:B---3--:R-:W-:Y:S01]  /*388e0*/  IMAD.WIDE R4, R0, 0x4, R244 ;  /* 0x0000000400047825 */ /* 0x008fe200078e02f4 */
[----:B------:R-:W-:-:S04]  /*388f0*/  LOP3.LUT R245, R228, 0x26, RZ, 0xfc, !PT ;  /* 0x00000026e4f57812 */ /* 0x000fc800078efcff */
[----:B------:R-:W-:Y:S01]  /*38900*/  ISETP.GE.AND P0, PT, R245, UR8, PT ;  /* 0x00000008f5007c0c */ /* 0x000fe2000bf06270 */
[----:B------:R1:W-:Y:S04]  /*38910*/  STL.64 [R1+0xc70], R4 ;  /* 0x000c700401007387 */ /* 0x0003e80000100a00 */
[----:B------:R-:W3:Y:S04]  /*38920*/  LDL.LU.64 R244, [R1+0xdb8] ;  /* 0x000db80001f47983 */ /* 0x000ee80000300a00 */
[----:B------:R-:W1:Y:S01]  /*38930*/  S2R R228, SR_TID.X ;  /* 0x0000000000e47919 */ /* 0x000e620000002100 */
[----:B------:R-:W-:-:S02]  /*38940*/  ISETP.NE.U32.AND P5, PT, R250, RZ, PT ;  /* 0x000000fffa00720c */ /* 0x000fc40003fa5070 */
[----:B------:R-:W-:Y:S02]  /*38950*/  SEL R250, RZ, 0x4, P2 ;  /* 0x00000004fffa7807 */ /* 0x000fe40001000000 */
[----:B------:R-:W-:Y:S02]  /*38960*/  ISETP.GE.AND P2, PT, R177, UR8, PT ;  /* 0x00000008b1007c0c */ /* 0x000fe4000bf46270 */
[----:B------:R-:W-:Y:S02]  /*38970*/  SEL R250, R250, RZ, P3 ;  /* 0x000000fffafa7207 */ /* 0x000fe40001800000 */
[----:B------:R-:W-:Y:S02]  /*38980*/  SEL R251, RZ, 0x4, P2 ;  /* 0x00000004fffb7807 */ /* 0x000fe40001000000 */
[----:B------:R-:W-:Y:S02]  /*38990*/  ISETP.NE.U32.AND P2, PT, R250, RZ, PT ;  /* 0x000000fffa00720c */ /* 0x000fe40003f45070 */
[----:B------:R-:W-:-:S02]  /*389a0*/  SEL R250, R252, RZ, P3 ;  /* 0x000000fffcfa7207 */ /* 0x000fc40001800000 */
[----:B------:R-:W-:Y:S02]  /*389b0*/  IADD3 R36, R229, 0x100000, RZ ;  /* 0x00100000e5247810 */ /* 0x000fe40007ffe0ff */
[----:B-1----:R-:W-:-:S03]  /*389c0*/  SHF.R.U32.HI R228, RZ, 0x6, R228 ;  /* 0x00000006ffe47819 */ /* 0x002fc600000116e4 */
[----:B------:R2:W-:Y:S01]  /*389d0*/  LDGSTS.E [R36+-0x77200], [R44.64], P4 ;  /* 0x88e000002c247fae */ /* 0x0005e2000a12184c */
[----:B------:R-:W-:Y:S02]  /*389e0*/  SGXT.U32 R228, R228, 0x1 ;  /* 0x00000001e4e4781a */ /* 0x000fe40000000000 */
[----:B------:R-:W-:Y:S02]  /*389f0*/  IADD3 R252, R229, 0x100000, RZ ;  /* 0x00100000e5fc7810 */ /* 0x000fe40007ffe0ff */
[C---:B------:R-:W-:Y:S02]  /*38a00*/  LOP3.LUT R177, R228.reuse, 0x2a, RZ, 0xfc, !PT ;  /* 0x0000002ae4b17812 */ /* 0x040fe400078efcff */
[----:B------:R-:W-:Y:S01]  /*38a10*/  LOP3.LUT R228, R228, 0x2e, RZ, 0xfc, !PT ;  /* 0x0000002ee4e47812 */ /* 0x000fe200078efcff */
[----:B------:R1:W-:Y:S03]  /*38a20*/  LDGSTS.E [R252+-0x76e00], [R4.64], P5 ;  /* 0x8920000004fc7fae */ /* 0x0003e6000a92184c */
[----:B------:R-:W-:-:S02]  /*38a30*/  ISETP.GE.AND P5, PT, R228, UR8, PT ;  /* 0x00000008e4007c0c */ /* 0x000fc4000bfa6270 */
[----:B------:R-:W2:Y:S02]  /*38a40*/  S2R R228, SR_TID.X ;  /* 0x0000000000e47919 */ /* 0x000ea40000002100 */
[----:B-1----:R-:W-:Y:S02]  /*38a50*/  SEL R252, RZ, 0x4, P5 ;  /* 0x00000004fffc7807 */ /* 0x002fe40002800000 */
[----:B--2---:R-:W-:-:S04]  /*38a60*/  SHF.R.U32.HI R228, RZ, 0x6, R228 ;  /* 0x00000006ffe47819 */ /* 0x004fc800000116e4 */
[----:B------:R-:W-:-:S04]  /*38a70*/  SGXT.U32 R228, R228, 0x1 ;  /* 0x00000001e4e4781a */ /* 0x000fc80000000000 */
[----:B------:R-:W-:-:S04]  /*38a80*/  LOP3.LUT R228, R228, 0x32, RZ, 0xfc, !PT ;  /* 0x00000032e4e47812 */ /* 0x000fc800078efcff */
[----:B------:R-:W-:Y:S02]  /*38a90*/  ISETP.GE.AND P5, PT, R228, UR8, PT ;  /* 0x00000008e4007c0c */ /* 0x000fe4000bfa6270 */
[----:B------:R-:W1:Y:S01]  /*38aa0*/  S2R R228, SR_TID.X ;  /* 0x0000000000e47919 */ /* 0x000e620000002100 */
[----:B------:R-:W-:Y:S01]  /*38ab0*/  SEL R251, R251, RZ, P3 ;  /* 0x000000fffbfb7207 */ /* 0x000fe20001800000 */
[C---:B------:R-:W-:Y:S01]  /*38ac0*/  IMAD.WIDE R36, R0.reuse, 0x4, R180 ;  /* 0x0000000400247825 */ /* 0x040fe200078e02b4 */
[----:B------:R-:W-:Y:S01]  /*38ad0*/  IADD3 R4, R229, 0x100000, RZ ;  /* 0x00100000e5047810 */ /* 0x000fe20007ffe0ff */
[----:B------:R-:W2:Y:S01]  /*38ae0*/  LDL.LU.64 R180, [R1+0xda8] ;  /* 0x000da80001b47983 */ /* 0x000ea20000300a00 */
[----:B------:R-:W-:Y:S01]  /*38af0*/  ISETP.NE.U32.AND P1, PT, R251, RZ, PT ;  /* 0x000000fffb00720c */ /* 0x000fe20003f25070 */
[C---:B------:R-:W-:Y:S02]  /*38b00*/  IMAD.WIDE R50, R0.reuse, 0x4, R48 ;  /* 0x0000000400327825 */ /* 0x040fe400078e0230 */
[----:B------:R1:W-:Y:S04]  /*38b10*/  STL.64 [R1+0xc80], R36 ;  /* 0x000c802401007387 */ /* 0x0003e80000100a00 */
[----:B------:R1:W-:Y:S04]  /*38b20*/  LDGSTS.E [R4+-0x76a00], [R36.64], P2 ;  /* 0x8960000024047fae */ /* 0x0003e8000912184c */
[----:B------:R-:W2:Y:S01]  /*38b30*/  LDL.LU.64 R48, [R1+0xd98] ;  /* 0x000d980001307983 */ /* 0x000ea20000300a00 */
[----:B-1----:R-:W-:Y:S01]  /*38b40*/  SHF.R.U32.HI R228, RZ, 0x6, R228 ;  /* 0x00000006ffe47819 */ /* 0x002fe200000116e4 */
[----:B----4-:R-:W-:-:S03]  /*38b50*/  IMAD.WIDE R44, R0, 0x4, R148 ;  /* 0x00000004002c7825 */ /* 0x010fc600078e0294 */
[----:B------:R-:W-:Y:S02]  /*38b60*/  SGXT.U32 R228, R228, 0x1 ;  /* 0x00000001e4e4781a */ /* 0x000fe40000000000 */
[----:B------:R-:W-:Y:S01]  /*38b70*/  IADD3 R37, R229, 0x100000, RZ ;  /* 0x00100000e5257810 */ /* 0x000fe20007ffe0ff */
        /* <DEDUP_REMOVED lines=10> */
[----:B------:R-:W-:-:S02]  /*38c20*/  SEL R251, RZ, 0x4, P6 ;  /* 0x00000004fffb7807 */ /* 0x000fc40003000000 */
[----:B------:R-:W-:Y:S02]  /*38c30*/  ISETP.NE.U32.AND P6, PT, R250, RZ, PT ;  /* 0x000000fffa00720c */ /* 0x000fe40003fc5070 */
[----:B------:R-:W-:-:S04]  /*38c40*/  SEL R250, R251, RZ, P3 ;  /* 0x000000fffbfa7207 */ /* 0x000fc80001800000 */
[----:B------:R-:W-:Y:S02]  /*38c50*/  ISETP.NE.U32.AND P4, PT, R250, RZ, PT ;  /* 0x000000fffa00720c */ /* 0x000fe40003f85070 */
[----:B------:R-:W-:Y:S02]  /*38c60*/  SEL R250, RZ, 0x4, P0 ;  /* 0x00000004fffa7807 */ /* 0x000fe40000000000 */
[----:B------:R-:W-:Y:S02]  /*38c70*/  ISETP.GE.AND P0, PT, R177, UR8, PT ;  /* 0x00000008b1007c0c */ /* 0x000fe4000bf06270 */
[----:B------:R-:W-:Y:S02]  /*38c80*/  SEL R250, R250, RZ, P3 ;  /* 0x000000fffafa7207 */ /* 0x000fe40001800000 */
[----:B------:R-:W-:Y:S02]  /*38c90*/  SEL R251, RZ, 0x4, P0 ;  /* 0x00000004fffb7807 */ /* 0x000fe40000000000 */
[----:B-1----:R-:W-:-:S02]  /*38ca0*/  SHF.R.U32.HI R228, RZ, 0x6, R228 ;  /* 0x00000006ffe47819 */ /* 0x002fc400000116e4 */
[----:B------:R-:W-:Y:S02]  /*38cb0*/  ISETP.NE.U32.AND P0, PT, R250, RZ, PT ;  /* 0x000000fffa00720c */ /* 0x000fe40003f05070 */
[----:B------:R-:W-:Y:S02]  /*38cc0*/  SGXT.U32 R228, R228, 0x1 ;  /* 0x00000001e4e4781a */ /* 0x000fe40000000000 */
[----:B------:R-:W-:Y:S02]  /*38cd0*/  SEL R250, R252, RZ, P3 ;  /* 0x000000fffcfa7207 */ /* 0x000fe40001800000 */
[C---:B------:R-:W-:Y:S02]  /*38ce0*/  IADD3 R36, R229.reuse, 0x100000, RZ ;  /* 0x00100000e5247810 */ /* 0x040fe40007ffe0ff */
[----:B------:R-:W-:Y:S02]  /*38cf0*/  IADD3 R252, R229, 0x100000, RZ ;  /* 0x00100000e5fc7810 */ /* 0x000fe40007ffe0ff */
[C---:B------:R-:W-:Y:S01]  /*38d00*/  LOP3.LUT R177, R228.reuse, 0x3a, RZ, 0xfc, !PT ;  /* 0x0000003ae4b17812 */ /* 0x040fe200078efcff */
[----:B------:R2:W-:Y:S01]  /*38d10*/  LDGSTS.E [R36+-0x76200], [R44.64], P6 ;  /* 0x89e000002c247fae */ /* 0x0005e2000b12184c */
[----:B------:R-:W-:-:S03]  /*38d20*/  LOP3.LUT R228, R228, 0x3e, RZ, 0xfc, !PT ;  /* 0x0000003ee4e47812 */ /* 0x000fc600078efcff */
[----:B------:R1:W-:Y:S01]  /*38d30*/  LDGSTS.E [R252+-0x75e00], [R4.64], P4 ;  /* 0x8a20000004fc7fae */ /* 0x0003e2000a12184c */
[----:B------:R-:W-:-:S03]  /*38d40*/  ISETP.GE.AND P4, PT, R228, UR8, PT ;  /* 0x00000008e4007c0c */ /* 0x000fc6000bf86270 */
[----:B------:R-:W2:Y:S01]  /*38d50*/  S2R R228, SR_TID.X ;  /* 0x0000000000e47919 */ /* 0x000ea20000002100 */
        /* <DEDUP_REMOVED lines=48> */
[----:B------:R-:W1:Y:S02]  /*39060*/  S2R R228, SR_TID.X ;  /* 0x0000000000e47919 */ /* 0x000e640000002100 */
[----:B-1----:R-:W-:Y:S02]  /*39070*/  SEL R252, RZ, 0x4, P6 ;  /* 0x00000004fffc7807 */ /* 0x002fe40003000000 */
[----:B------:R-:W-:-:S04]  /*39080*/  SHF.R.U32.HI R228, RZ, 0x6, R228 ;  /* 0x00000006ffe47819 */ /* 0x000fc800000116e4 */
[----:B------:R-:W-:-:S04]  /*39090*/  SGXT.U32 R228, R228, 0x1 ;  /* 0x00000001e4e4781a */ /* 0x000fc80000000000 */
[----:B------:R-:W-:-:S04]  /*390a0*/  LOP3.LUT R228, R228, 0x52, RZ, 0xfc, !PT ;  /* 0x00000052e4e47812 */ /* 0x000fc800078efcff */
[----:B------:R-:W-:Y:S02]  /*390b0*/  ISETP.GE.AND P6, PT, R228, UR8, PT ;  /* 0x00000008e4007c0c */ /* 0x000fe4000bfc6270 */
[----:B------:R-:W1:Y:S01]  /*390c0*/  S2R R228, SR_TID.X ;  /* 0x0000000000e47919 */ /* 0x000e620000002100 */
[----:B------:R-:W-:Y:S01]  /*390d0*/  SEL R251, R251, RZ, P3 ;  /* 0x000000fffbfb7207 */ /* 0x000fe20001800000 */
[C---:B--2---:R-:W-:Y:S01]  /*390e0*/  IMAD.WIDE R36, R0.reuse, 0x4, R180 ;  /* 0x0000000400247825 */ /* 0x044fe200078e02b4 */
        /* <DEDUP_REMOVED lines=9> */
[----:B------:R-:W-:Y:S01]  /*39180*/  SGXT.U32 R228, R228, 0x1 ;  /* 0x00000001e4e4781a */ /* 0x000fe20000000000 */
[----:B------:R-:W-:Y:S01]  /*39190*/  STL.64 [R1+0xd10], R50 ;  /* 0x000d103201007387 */ /* 0x000fe20000100a00 */
[----:B------:R-:W-:-:S03]  /*391a0*/  IADD3 R37, R229, 0x100000, RZ ;  /* 0x00100000e5257810 */ /* 0x000fc60007ffe0ff */
[----:B------:R-:W4:Y:S04]  /*391b0*/  LDL.LU.64 R148, [R1+0xcd8] ;  /* 0x000cd80001947983 */ /* 0x000f280000300a00 */
[----:B------:R-:W-:Y:S04]  /*391c0*/  STL.64 [R1+0xd18], R44 ;  /* 0x000d182c01007387 */ /* 0x000fe80000100a00 */
[----:B------:R2:W-:Y:S01]  /*391d0*/  LDGSTS.E [R37+-0x74600], [R50.64], P0 ;  /* 0x8ba0000032257fae */ /* 0x0005e2000812184c */
[----:B---3--:R-:W-:Y:S01]  /*391e0*/  IMAD.WIDE R4, R0, 0x4, R244 ;  /* 0x0000000400047825 */ /* 0x008fe200078e02f4 */
[----:B------:R-:W-:-:S04]  /*391f0*/  LOP3.LUT R245, R228, 0x56, RZ, 0xfc, !PT ;  /* 0x00000056e4f57812 */ /* 0x000fc800078efcff */
[----:B------:R-:W-:Y:S01]  /*39200*/  ISETP.GE.AND P0, PT, R245, UR8, PT ;  /* 0x00000008f5007c0c */ /* 0x000fe2000bf06270 */
[----:B------:R1:W-:Y:S04]  /*39210*/  STL.64 [R1+0xd08], R4 ;  /* 0x000d080401007387 */ /* 0x0003e80000100a00 */
[----:B------:R-:W3:Y:S01]  /*39220*/  LDL.LU.64 R244, [R1+0xcc8] ;  /* 0x000cc80001f47983 */ /* 0x000ee20000300a00 */
[----:B------:R-:W-:Y:S02]  /*39230*/  SEL R251, RZ, 0x4, P4 ;  /* 0x00000004fffb7807 */ /* 0x000fe40002000000 */
[----:B------:R-:W-:Y:S02]  /*39240*/  ISETP.NE.U32.AND P4, PT, R250, RZ, PT ;  /* 0x000000fffa00720c */ /* 0x000fe40003f85070 */
[----:B------:R-:W-:-:S04]  /*39250*/  SEL R250, R251, RZ, P3 ;  /* 0x000000fffbfa7207 */ /* 0x000fc80001800000 */
[----:B------:R-:W-:Y:S02]  /*39260*/  ISETP.NE.U32.AND P5, PT, R250, RZ, PT ;  /* 0x000000fffa00720c */ /* 0x000fe40003fa5070 */
[----:B------:R-:W-:Y:S02]  /*39270*/  SEL R250, RZ, 0x4, P2 ;  /* 0x00000004fffa7807 */ /* 0x000fe40001000000 */
[----:B------:R-:W-:Y:S02]  /*39280*/  ISETP.GE.AND P2, PT, R177, UR8, PT ;  /* 0x00000008b1007c0c */ /* 0x000fe4000bf46270 */
[----:B------:R-:W-:Y:S02]  /*39290*/  SEL R250, R250, RZ, P3 ;  /* 0x000000fffafa7207 */ /* 0x000fe40001800000 */
[----:B------:R-:W-:Y:S02]  /*392a0*/  SEL R251, RZ, 0x4, P2 ;  /* 0x00000004fffb7807 */ /* 0x000fe40001000000 */
[----:B------:R-:W-:-:S02]  /*392b0*/  IADD3 R36, R229, 0x100000, RZ ;  /* 0x00100000e5247810 */ /* 0x000fc40007ffe0ff */
[----:B------:R-:W-:Y:S02]  /*392c0*/  ISETP.NE.U32.AND P2, PT, R250, RZ, PT ;  /* 0x000000fffa00720c */ /* 0x000fe40003f45070 */
[----:B------:R-:W-:Y:S01]  /*392d0*/  SEL R250, R252, RZ, P3 ;  /* 0x000000fffcfa7207 */ /* 0x000fe20001800000 */
[----:B------:R2:W-:Y:S01]  /*392e0*/  LDGSTS.E [R36+-0x74200], [R44.64], P4 ;  /* 0x8be000002c247fae */ /* 0x0005e2000a12184c */
[----:B------:R-:W-:-:S05]  /*392f0*/  IADD3 R252, R229, 0x100000, RZ ;  /* 0x00100000e5fc7810 */ /* 0x000fca0007ffe0ff */
[----:B------:R1:W-:Y:S02]  /*39300*/  LDGSTS.E [R252+-0x73e00], [R4.64], P5 ;  /* 0x8c20000004fc7fae */ /* 0x0003e4000a92184c */
[----:B-1----:R-:W-:Y:S01]  /*39310*/  IADD3 R4, R229, 0x100000, RZ ;  /* 0x00100000e5047810 */ /* 0x002fe20007ffe0ff */
[C---:B--2---:R-:W-:Y:S02]  /*39320*/  IMAD.WIDE R36, R0.reuse, 0x4, R180 ;  /* 0x0000000400247825 */ /* 0x044fe400078e02b4 */
[----:B------:R-:W2:Y:S04]  /*39330*/  LDL.LU.64 R180, [R1+0xcb8] ;  /* 0x000cb80001b47983 */ /* 0x000ea80000300a00 */
[----:B------:R1:W-:Y:S04]  /*39340*/  STL.64 [R1+0xcf8], R36 ;  /* 0x000cf82401007387 */ /* 0x0003e80000100a00 */
[----:B------:R3:W-:Y:S01]  /*39350*/  LDGSTS.E [R4+-0x73a00], [R36.64], P2 ;  /* 0x8c60000024047fae */ /* 0x0007e2000912184c */
[----:B------:R-:W-:-:S03]  /*39360*/  IMAD.WIDE R50, R0, 0x4, R48 ;  /* 0x0000000400327825 */ /* 0x000fc600078e0230 */
[----:B------:R-:W2:Y:S04]  /*39370*/  LDL.LU.64 R48, [R1+0xca8] ;  /* 0x000ca80001307983 */ /* 0x000ea80000300a00 */
[----:B------:R-:W-:Y:S01]  /*39380*/  STL.64 [R1+0xce8], R50 ;  /* 0x000ce83201007387 */ /* 0x000fe20000100a00 */
[----:B----4-:R-:W-:-:S03]  /*39390*/  IMAD.WIDE R44, R0, 0x4, R148 ;  /* 0x00000004002c7825 */ /* 0x010fc600078e0294 */
[----:B------:R-:W4:Y:S04]  /*393a0*/  LDL.LU.64 R148, [R1+0xc98] ;  /* 0x000c980001947983 */ /* 0x000f280000300a00 */
[----:B------:R-:W-:Y:S04]  /*393b0*/  STL.64 [R1+0xcd8], R44 ;  /* 0x000cd82c01007387 */ /* 0x000fe80000100a00 */
[----:B------:R-:W1:Y:S02]  /*393c0*/  S2R R228, SR_TID.X ;  /* 0x0000000000e47919 */ /* 0x000e640000002100 */
[----:B-1----:R-:W-:-:S04]  /*393d0*/  SHF.R.U32.HI R228, RZ, 0x6, R228 ;  /* 0x00000006ffe47819 */ /* 0x002fc800000116e4 */
[----:B------:R-:W-:-:S04]  /*393e0*/  SGXT.U32 R228, R228, 0x1 ;  /* 0x00000001e4e4781a */ /* 0x000fc80000000000 */
[C---:B------:R-:W-:Y:S02]  /*393f0*/  LOP3.LUT R177, R228.reuse, 0x5a, RZ, 0xfc, !PT ;  /* 0x0000005ae4b17812 */ /* 0x040fe400078efcff */
[----:B------:R-:W-:-:S04]  /*39400*/  LOP3.LUT R228, R228, 0x5e, RZ, 0xfc, !PT ;  /* 0x0000005ee4e47812 */ /* 0x000fc800078efcff */
[----:B------:R-:W-:Y:S02]  /*39410*/  ISETP.GE.AND P5, PT, R228, UR8, PT ;  /* 0x00000008e4007c0c */ /* 0x000fe4000bfa6270 */
[----:B------:R-:W1:Y:S01]  /*39420*/  S2R R228, SR_TID.X ;  /* 0x0000000000e47919 */ /* 0x000e620000002100 */
[----:B---3--:R-:W-:-:S03]  /*39430*/  IMAD.WIDE R4, R0, 0x4, R244 ;  /* 0x0000000400047825 */ /* 0x008fc600078e02f4 */
[----:B------:R-:W2:Y:S01]  /*39440*/  LDL.LU.64 R244, [R1+0xc88] ;  /* 0x000c880001f47983 */ /* 0x000ea20000300a00 */
[----:B-1----:R-:W-:-:S04]  /*39450*/  SHF.R.U32.HI R228, RZ, 0x6, R228 ;  /* 0x00000006ffe47819 */ /* 0x002fc800000116e4 */
[----:B------:R-:W-:-:S04]  /*39460*/  SGXT.U32 R228, R228, 0x1 ;  /* 0x00000001e4e4781a */ /* 0x000fc80000000000 */
[----:B------:R-:W-:Y:S02]  /*39470*/  LOP3.LUT R228, R228, 0x62, RZ, 0xfc, !PT ;  /* 0x00000062e4e47812 */ /* 0x000fe400078efcff */
[----:B------:R-:W-:Y:S02]  /*39480*/  SEL R252, RZ, 0x4, P5 ;  /* 0x00000004fffc7807 */ /* 0x000fe40002800000 */
[----:B------:R-:W-:Y:S02]  /*39490*/  ISETP.GE.AND P5, PT, R228, UR8, PT ;  /* 0x00000008e4007c0c */ /* 0x000fe4000bfa6270 */
[----:B------:R-:W1:Y:S01]  /*394a0*/  S2R R228, SR_TID.X ;  /* 0x0000000000e47919 */ /* 0x000e620000002100 */
[----:B------:R-:W-:-:S04]  /*394b0*/  SEL R251, R251, RZ, P3 ;  /* 0x000000fffbfb7207 */ /* 0x000fc80001800000 */
[----:B------:R-:W-:Y:S02]  /*394c0*/  ISETP.NE.U32.AND P1, PT, R251, RZ, PT ;  /* 0x000000fffb00720c */ /* 0x000fe40003f25070 */
[----:B------:R-:W-:Y:S02]  /*394d0*/  SEL R251, RZ, 0x4, P6 ;  /* 0x00000004fffb7807 */ /* 0x000fe40003000000 */
[----:B------:R-:W-:Y:S02]  /*394e0*/  ISETP.NE.U32.AND P6, PT, R250, RZ, PT ;  /* 0x000000fffa00720c */ /* 0x000fe40003fc5070 */
[----:B------:R-:W-:-:S04]  /*394f0*/  SEL R250, R251, RZ, P3 ;  /* 0x000000fffbfa7207 */ /* 0x000fc80001800000 */
[----:B------:R-:W-:Y:S02]  /*39500*/  ISETP.NE.U32.AND P4, PT, R250, RZ, PT ;  /* 0x000000fffa00720c */ /* 0x000fe40003f85070 */
[----:B------:R-:W-:Y:S02]  /*39510*/  SEL R250, RZ, 0x4, P0 ;  /* 0x00000004fffa7807 */ /* 0x000fe40000000000 */
[----:B-1----:R-:W-:-:S04]  /*39520*/  SHF.R.U32.HI R228, RZ, 0x6, R228 ;  /* 0x00000006ffe47819 */ /* 0x002fc800000116e4 */
[----:B------:R-:W-:Y:S02]  /*39530*/  SGXT.U32 R228, R228, 0x1 ;  /* 0x00000001e4e4781a */ /* 0x000fe40000000000 */
[----:B------:R-:W-:Y:S02]  /*39540*/  ISETP.GE.AND P0, PT, R177, UR8, PT ;  /* 0x00000008b1007c0c */ /* 0x000fe4000bf06270 */
[----:B------:R-:W-:Y:S02]  /*39550*/  LOP3.LUT R177, R228, 0x66, RZ, 0xfc, !PT ;  /* 0x00000066e4b17812 */ /* 0x000fe400078efcff */
[----:B------:R-:W1:Y:S01]  /*39560*/  S2R R228, SR_TID.X ;  /* 0x0000000000e47919 */ /* 0x000e620000002100 */
[----:B------:R-:W-:-:S05]  /*39570*/  IADD3 R37, R229, 0x100000, RZ ;  /* 0x00100000e5257810 */ /* 0x000fca0007ffe0ff */
[----:B------:R2:W-:Y:S01]  /*39580*/  LDGSTS.E [R37+-0x73600], [R50.64], P1 ;  /* 0x8ca0000032257fae */ /* 0x0005e2000892184c */
[----:B------:R-:W-:Y:S02]  /*39590*/  ISETP.GE.AND P1, PT, R177, UR8, PT ;  /* 0x00000008b1007c0c */ /* 0x000fe4000bf26270 */
[----:B-1----:R-:W-:-:S04]  /*395a0*/  SHF.R.U32.HI R228, RZ, 0x6, R228 ;  /* 0x00000006ffe47819 */ /* 0x002fc800000116e4 */
[----:B------:R-:W-:-:S04]  /*395b0*/  SGXT.U32 R228, R228, 0x1 ;  /* 0x00000001e4e4781a */ /* 0x000fc80000000000 */
[C---:B------:R-:W-:Y:S02]  /*395c0*/  LOP3.LUT R176, R228.reuse, 0x6a, RZ, 0xfc, !PT ;  /* 0x0000006ae4b07812 */ /* 0x040fe400078efcff */
[----:B------:R-:W-:Y:S02]  /*395d0*/  LOP3.LUT R177, R228, 0x6e, RZ, 0xfc, !PT ;  /* 0x0000006ee4b17812 */ /* 0x000fe400078efcff */
[----:B------:R-:W1:Y:S01]  /*395e0*/  S2R R228, SR_TID.X ;  /* 0x0000000000e47919 */ /* 0x000e620000002100 */
[----:B------:R-:W-:Y:S02]  /*395f0*/  SEL R250, R250, RZ, P3 ;  /* 0x000000fffafa7207 */ /* 0x000fe40001800000 */
[----:B------:R-:W-:Y:S02]  /*39600*/  SEL R251, RZ, 0x4, P0 ;  /* 0x00000004fffb7807 */ /* 0x000fe40000000000 */
[----:B------:R-:W-:Y:S02]  /*39610*/  ISETP.NE.U32.AND P0, PT, R250, RZ, PT ;  /* 0x000000fffa00720c */ /* 0x000fe40003f05070 */
[----:B------:R-:W-:-:S02]  /*39620*/  SEL R250, R252, RZ, P3 ;  /* 0x000000fffcfa7207 */ /* 0x000fc40001800000 */
[C---:B------:R-:W-:Y:S02]  /*39630*/  IADD3 R36, R229.reuse, 0x100000, RZ ;  /* 0x00100000e5247810 */ /* 0x040fe40007ffe0ff */
[----:B------:R-:W-:-:S03]  /*39640*/  IADD3 R252, R229, 0x100000, RZ ;  /* 0x00100000e5fc7810 */ /* 0x000fc60007ffe0ff */
[----:B------:R2:W-:Y:S04]  /*39650*/  LDGSTS.E [R36+-0x73200], [R44.64], P6 ;  /* 0x8ce000002c247fae */ /* 0x0005e8000b12184c */
[----:B------:R2:W-:Y:S01]  /*39660*/  LDGSTS.E [R252+-0x72e00], [R4.64], P4 ;  /* 0x8d20000004fc7fae */ /* 0x0005e2000a12184c */
[----:B-1----:R-:W-:-:S04]  /*39670*/  SHF.R.U32.HI R228, RZ, 0x6, R228 ;  /* 0x00000006ffe47819 */ /* 0x002fc800000116e4 */
[----:B------:R-:W-:Y:S02]  /*39680*/  SGXT.U32 R228, R228, 0x1 ;  /* 0x00000001e4e4781a */ /* 0x000fe40000000000 */
[----:B------:R-:W-:Y:S02]  /*39690*/  ISETP.GE.AND P4, PT, R177, UR8, PT ;  /* 0x00000008b1007c0c */ /* 0x000fe4000bf86270 */
[----:B------:R-:W-:Y:S02]  /*396a0*/  LOP3.LUT R228, R228, 0x72, RZ, 0xfc, !PT ;  /* 0x00000072e4e47812 */ /* 0x000fe400078efcff */
[----:B--2---:R-:W-:Y:S02]  /*396b0*/  SEL R252, RZ, 0x4, P4 ;  /* 0x00000004fffc7807 */ /* 0x004fe40002000000 */
[----:B------:R-:W-:Y:S02]  /*396c0*/  ISETP.GE.AND P4, PT, R228, UR8, PT ;  /* 0x00000008e4007c0c */ /* 0x000fe4000bf86270 */
[----:B------:R-:W1:Y:S01]  /*396d0*/  S2R R228, SR_TID.X ;  /* 0x0000000000e47919 */ /* 0x000e620000002100 */
[----:B------:R-:W-:-:S03]  /*396e0*/  IMAD.WIDE R36, R0, 0x4, R180 ;  /* 0x0000000400247825 */ /* 0x000fc600078e02b4 */
[----:B------:R2:W-:Y:S01]  /*396f0*/  STL.64 [R1+0xcc8], R4 ;  /* 0x000cc80401007387 */ /* 0x0005e20000100a00 */
[----:B------:R-:W-:Y:S02]  /*39700*/  SEL R251, R251, RZ, P3 ;  /* 0x000000fffbfb7207 */ /* 0x000fe40001800000 */
[----:B--2---:R-:W-:-:S05]  /*39710*/  IADD3 R4, R229, 0x100000, RZ ;  /* 0x00100000e5047810 */ /* 0x004fca0007ffe0ff */
[----:B------:R2:W-:Y:S01]  /*39720*/  LDGSTS.E [R4+-0x72a00], [R36.64], P0 ;  /* 0x8d60000024047fae */ /* 0x0005e2000812184c */
[----:B-1----:R-:W-:-:S04]  /*39730*/  SHF.R.U32.HI R228, RZ, 0x6, R228 ;  /* 0x00000006ffe47819 */ /* 0x002fc800000116e4 */
[----:B------:R-:W-:Y:S02]  /*39740*/  SGXT.U32 R228, R228, 0x1 ;  /* 0x00000001e4e4781a */ /* 0x000fe40000000000 */
[----:B------:R-:W-:Y:S02]  /*39750*/  ISETP.NE.U32.AND P2, PT, R251, RZ, PT ;  /* 0x000000fffb00720c */ /* 0x000fe40003f45070 */
[----:B------:R-:W-:Y:S02]  /*39760*/  SEL R251, RZ, 0x4, P5 ;  /* 0x00000004fffb7807 */ /* 0x000fe40002800000 */
[----:B------:R-:W-:Y:S02]  /*39770*/  ISETP.NE.U32.AND P5, PT, R250, RZ, PT ;  /* 0x000000fffa00720c */ /* 0x000fe40003fa5070 */
[----:B------:R-:W-:-:S04]  /*39780*/  SEL R250, R251, RZ, P3 ;  /* 0x000000fffbfa7207 */ /* 0x000fc80001800000 */
[----:B------:R-:W-:Y:S02]  /*39790*/  ISETP.NE.U32.AND P6, PT, R250, RZ, PT ;  /* 0x000000fffa00720c */ /* 0x000fe40003fc5070 */
[----:B------:R-:W-:Y:S02]  /*397a0*/  SEL R250, RZ, 0x4, P1 ;  /* 0x00000004fffa7807 */ /* 0x000fe40000800000 */
[----:B------:R-:W-:Y:S01]  /*397b0*/  ISETP.GE.AND P1, PT, R176, UR8, PT ;  /* 0x00000008b0007c0c */ /* 0x000fe2000bf26270 */
[----:B------:R2:W-:Y:S03]  /*397c0*/  STL.64 [R1+0xcb8], R36 ;  /* 0x000cb82401007387 */ /* 0x0005e60000100a00 */
[----:B------:R-:W-:Y:S01]  /*397d0*/  SEL R251, RZ, 0x4, P1 ;  /* 0x00000004fffb7807 */ /* 0x000fe20000800000 */
[----:B------:R-:W2:Y:S01]  /*397e0*/  LDL.LU.64 R180, [R1+0xc78] ;  /* 0x000c780001b47983 */ /* 0x000ea20000300a00 */
[----:B------:R-:W-:Y:S01]  /*397f0*/  SEL R250, R250, RZ, P3 ;  /* 0x000000fffafa7207 */ /* 0x000fe20001800000 */
[----:B------:R-:W-:Y:S01]  /*39800*/  IMAD.WIDE R48, R0, 0x4, R48 ;  /* 0x0000000400307825 */ /* 0x000fe200078e0230 */
[----:B------:R-:W-:-:S02]  /*39810*/  SEL R251, R251, RZ, P3 ;  /* 0x000000fffbfb7207 */ /* 0x000fc40001800000 */
[----:B------:R-:W-:Y:S01]  /*39820*/  ISETP.NE.U32.AND P1, PT, R250, RZ, PT ;  /* 0x000000fffa00720c */ /* 0x000fe20003f25070 */
[----:B----4-:R-:W-:Y:S01]  /*39830*/  IMAD.WIDE R44, R0, 0x4, R148 ;  /* 0x00000004002c7825 */ /* 0x010fe200078e0294 */
[----:B------:R-:W-:Y:S02]  /*39840*/  SEL R250, R252, RZ, P3 ;  /* 0x000000fffcfa7207 */ /* 0x000fe40001800000 */
[----:B--2---:R-:W-:Y:S02]  /*39850*/  IADD3 R37, R229, 0x100000, RZ ;  /* 0x00100000e5257810 */ /* 0x004fe40007ffe0ff */
[----:B------:R-:W-:Y:S01]  /*39860*/  ISETP.NE.U32.AND P0, PT, R251, RZ, PT ;  /* 0x000000fffb00720c */ /* 0x000fe20003f05070 */
[----:B------:R-:W-:Y:S01]  /*39870*/  STL.64 [R1+0xca8], R48 ;  /* 0x000ca83001007387 */ /* 0x000fe20000100a00 */
[----:B------:R-:W-:Y:S02]  /*39880*/  SEL R251, RZ, 0x4, P4 ;  /* 0x00000004fffb7807 */ /* 0x000fe40002000000 */
[----:B------:R-:W-:Y:S01]  /*39890*/  IADD3 R36, R229, 0x100000, RZ ;  /* 0x00100000e5247810 */ /* 0x000fe20007ffe0ff */
[----:B------:R1:W-:Y:S01]  /*398a0*/  STL.64 [R1+0xc98], R44 ;  /* 0x000c982c01007387 */ /* 0x0003e20000100a00 */
[----:B------:R-:W-:-:S02]  /*398b0*/  ISETP.NE.U32.AND P4, PT, R250, RZ, PT ;  /* 0x000000fffa00720c */ /* 0x000fc40003f85070 */
[----:B------:R-:W-:Y:S01]  /*398c0*/  SEL R250, R251, RZ, P3 ;  /* 0x000000fffbfa7207 */ /* 0x000fe20001800000 */
[----:B------:R2:W-:Y:S04]  /*398d0*/  LDGSTS.E [R37+-0x72600], [R48.64], P2 ;  /* 0x8da0000030257fae */ /* 0x0005e8000912184c */
[----:B------:R2:W-:Y:S01]  /*398e0*/  LDGSTS.E [R36+-0x72200], [R44.64], P5 ;  /* 0x8de000002c247fae */ /* 0x0005e2000a92184c */
[----:B------:R-:W-:Y:S01]  /*398f0*/  ISETP.NE.U32.AND P5, PT, R250, RZ, PT ;  /* 0x000000fffa00720c */ /* 0x000fe20003fa5070 */
[----:B------:R-:W-:Y:S01]  /*39900*/  IMAD.WIDE R4, R0, 0x4, R244 ;  /* 0x0000000400047825 */ /* 0x000fe200078e02f4 */
[----:B------:R-:W-:Y:S02]  /*39910*/  LOP3.LUT R245, R228, 0x76, RZ, 0xfc, !PT ;  /* 0x00000076e4f57812 */ /* 0x000fe400078efcff */
[----:B------:R-:W4:Y:S02]  /*39920*/  S2R R228, SR_TID.X ;  /* 0x0000000000e47919 */ /* 0x000f240000002100 */
[----:B------:R-:W-:-:S02]  /*39930*/  ISETP.GE.AND P2, PT, R245, UR8, PT ;  /* 0x00000008f5007c0c */ /* 0x000fc4000bf46270 */
[----:B------:R1:W-:Y:S04]  /*39940*/  STL.64 [R1+0xc88], R4 ;  /* 0x000c880401007387 */ /* 0x0003e80000100a00 */
[----:B------:R-:W3:Y:S01]  /*39950*/  LDL.LU.64 R176, [R1+0xc48] ;  /* 0x000c480001b07983 */ /* 0x000ee20000300a00 */
[----:B------:R-:W-:Y:S02]  /*39960*/  SEL R250, RZ, 0x4, P2 ;  /* 0x00000004fffa7807 */ /* 0x000fe40001000000 */
[----:B----4-:R-:W-:-:S04]  /*39970*/  SHF.R.U32.HI R228, RZ, 0x6, R228 ;  /* 0x00000006ffe47819 */ /* 0x010fc800000116e4 */
[----:B------:R-:W-:-:S04]  /*39980*/  SGXT.U32 R228, R228, 0x1 ;  /* 0x00000001e4e4781a */ /* 0x000fc80000000000 */
[----:B------:R-:W-:-:S04]  /*39990*/  LOP3.LUT R245, R228, 0x7a, RZ, 0xfc, !PT ;  /* 0x0000007ae4f57812 */ /* 0x000fc800078efcff */
[----:B------:R-:W-:Y:S02]  /*399a0*/  ISETP.GE.AND P2, PT, R245, UR8, PT ;  /* 0x00000008f5007c0c */ /* 0x000fe4000bf46270 */
[----:B------:R-:W4:Y:S04]  /*399b0*/  LDL.LU.64 R244, [R1+0xc40] ;  /* 0x000c400001f47983 */ /* 0x000f280000300a00 */
[----:B------:R-:W1:Y:S01]  /*399c0*/  S2R R228, SR_TID.X ;  /* 0x0000000000e47919 */ /* 0x000e620000002100 */
[----:B------:R-:W-:-:S03]  /*399d0*/  IADD3 R252, R229, 0x100000, RZ ;  /* 0x00100000e5fc7810 */ /* 0x000fc60007ffe0ff */
[----:B------:R-:W4:Y:S04]  /*399e0*/  LDL.LU.64 R106, [R1+0xc38] ;  /* 0x000c3800016a7983 */ /* 0x000f280000300a00 */
[----:B------:R1:W-:Y:S04]  /*399f0*/  LDGSTS.E [R252+-0x71e00], [R4.64], P6 ;  /* 0x8e20000004fc7fae */ /* 0x0003e8000b12184c */
[----:B------:R-:W4:Y:S01]  /*39a00*/  LDL.LU.64 R124, [R1+0xc30] ;  /* 0x000c3000017c7983 */ /* 0x000f220000300a00 */
[----:B-1----:R-:W-:Y:S02]  /*39a10*/  LOP3.LUT R149, R228, 0x7f, RZ, 0xc0, !PT ;  /* 0x0000007fe4957812 */ /* 0x002fe400078ec0ff */
[----:B------:R-:W-:-:S02]  /*39a20*/  SHF.R.U32.HI R228, RZ, 0x6, R228 ;  /* 0x00000006ffe47819 */ /* 0x000fc400000116e4 */
[----:B------:R-:W-:Y:S02]  /*39a30*/  ISETP.GE.AND P6, PT, R149, UR8, PT ;  /* 0x0000000895007c0c */ /* 0x000fe4000bfc6270 */
[----:B------:R-:W-:Y:S01]  /*39a40*/  SGXT.U32 R228, R228, 0x1 ;  /* 0x00000001e4e4781a */ /* 0x000fe20000000000 */
[----:B------:R-:W4:Y:S03]  /*39a50*/  LDL.LU.64 R148, [R1+0xc28] ;  /* 0x000c280001947983 */ /* 0x000f260000300a00 */
[----:B------:R-:W-:Y:S01]  /*39a60*/  LOP3.LUT R228, R228, 0x7e, RZ, 0xfc, !PT ;  /* 0x0000007ee4e47812 */ /* 0x000fe200078efcff */
[----:B--2---:R-:W2:Y:S01]  /*39a70*/  LDL.LU.64 R36, [R1+0xc20] ;  /* 0x000c200001247983 */ /* 0x004ea20000300a00 */
[----:B------:R-:W-:-:S03]  /*39a80*/  SEL R251, R250, RZ, P3 ;  /* 0x000000fffafb7207 */ /* 0x000fc60001800000 */
[----:B------:R-:W2:Y:S01]  /*39a90*/  LDL.LU.64 R92, [R1+0xc18] ;  /* 0x000c1800015c7983 */ /* 0x000ea20000300a00 */
[----:B------:R-:W-:Y:S02]  /*39aa0*/  SEL R250, RZ, 0x4, P2 ;  /* 0x00000004fffa7807 */ /* 0x000fe40001000000 */
[----:B------:R-:W-:Y:S02]  /*39ab0*/  ISETP.GE.AND P2, PT, R228, UR8, PT ;  /* 0x00000008e4007c0c */ /* 0x000fe4000bf46270 */
[----:B------:R-:W-:Y:S02]  /*39ac0*/  IADD3 R44, R229, 0x100000, RZ ;  /* 0x00100000e52c7810 */ /* 0x000fe40007ffe0ff */
[----:B------:R-:W2:Y:S01]  /*39ad0*/  LDL.LU.64 R228, [R1+0xc08] ;  /* 0x000c080001e47983 */ /* 0x000ea20000300a00 */
[----:B------:R-:W-:Y:S02]  /*39ae0*/  SEL R252, RZ, 0x4, P6 ;  /* 0x00000004fffc7807 */ /* 0x000fe40003000000 */
[----:B------:R-:W-:Y:S01]  /*39af0*/  SEL R80, RZ, 0x4, P2 ;  /* 0x00000004ff507807 */ /* 0x000fe20001000000 */
[----:B------:R-:W2:Y:S01]  /*39b00*/  LDL.LU.64 R240, [R1+0xc00] ;  /* 0x000c000001f07983 */ /* 0x000ea20000300a00 */
[----:B------:R-:W-:Y:S01]  /*39b10*/  USHF.L.U32 UR6, UR7, 0x7, URZ ;  /* 0x0000000707067899 */ /* 0x000fe2000800063f */
[----:B------:R-:W-:-:S02]  /*39b20*/  SEL R45, R250, RZ, P3 ;  /* 0x000000fffa2d7207 */ /* 0x000fc40001800000 */
[----:B------:R-:W2:Y:S01]  /*39b30*/  LDL.LU.64 R4, [R1+0xbf8] ;  /* 0x000bf80001047983 */ /* 0x000ea20000300a00 */
[----:B------:R-:W-:-:S03]  /*39b40*/  SEL R250, R252, RZ, P3 ;  /* 0x000000fffcfa7207 */ /* 0x000fc60001800000 */
[----:B------:R-:W2:Y:S01]  /*39b50*/  LDL.LU.64 R48, [R1+0xbf0] ;  /* 0x000bf00001307983 */ /* 0x000ea20000300a00 */
[----:B------:R-:W-:Y:S02]  /*39b60*/  SEL R252, R80, RZ, P3 ;  /* 0x000000ff50fc7207 */ /* 0x000fe40001800000 */
[----:B------:R-:W-:Y:S02]  /*39b70*/  ISETP.NE.U32.AND P6, PT, R251, RZ, PT ;  /* 0x000000fffb00720c */ /* 0x000fe40003fc5070 */
[----:B------:R-:W-:Y:S02]  /*39b80*/  MOV R251, UR6 ;  /* 0x0000000600fb7c02 */ /* 0x000fe40008000f00 */
[----:B------:R-:W-:Y:S01]  /*39b90*/  ISETP.NE.U32.AND P2, PT, R45, RZ, PT ;  /* 0x000000ff2d00720c */ /* 0x000fe20003f45070 */
[----:B------:R-:W-:-:S05]  /*39ba0*/  IMAD.WIDE R50, R0, 0x4, R180 ;  /* 0x0000000400327825 */ /* 0x000fca00078e02b4 */
[----:B------:R1:W-:Y:S04]  /*39bb0*/  STL.64 [R1+0xc78], R50 ;  /* 0x000c783201007387 */ /* 0x0003e80000100a00 */
[----:B------:R-:W2:Y:S04]  /*39bc0*/  LDL.LU.64 R80, [R1+0xbe8] ;  /* 0x000be80001507983 */ /* 0x000ea80000300a00 */
[----:B------:R1:W-:Y:S04]  /*39bd0*/  LDGSTS.E [R44+-0x71a00], [R50.64], P1 ;  /* 0x8e600000322c7fae */ /* 0x0003e8000892184c */
[----:B-1----:R-:W2:Y:S04]  /*39be0*/  LDL.LU.64 R50, [R1+0xbe0] ;  /* 0x000be00001327983 */ /* 0x002ea80000300a00 */
[----:B------:R-:W2:Y:S04]  /*39bf0*/  LDL.LU.64 R180, [R1+0xbd8] ;  /* 0x000bd80001b47983 */ /* 0x000ea80000300a00 */
[----:B------:R-:W2:Y:S01]  /*39c00*/  LDL.LU.64 R44, [R1+0xbc8] ;  /* 0x000bc800012c7983 */ /* 0x000ea20000300a00 */
[----:B---3--:R-:W-:-:S05]  /*39c10*/  IMAD.WIDE R176, R251, 0x4, R176 ;  /* 0x00000004fbb07825 */ /* 0x008fca00078e02b0 */
[----:B------:R1:W-:Y:S04]  /*39c20*/  STL.64 [R1+0xc48], R176 ;  /* 0x000c48b001007387 */ /* 0x0003e80000100a00 */
[----:B-1----:R-:W3:Y:S01]  /*39c30*/  LDL.LU.64 R176, [R1+0xbc0] ;  /* 0x000bc00001b07983 */ /* 0x002ee20000300a00 */
[----:B----4-:R-:W-:-:S05]  /*39c40*/  IMAD.WIDE R110, R251, 0x4, R244 ;  /* 0x00000004fb6e7825 */ /* 0x010fca00078e02f4 */
[----:B------:R1:W-:Y:S04]  /*39c50*/  STL.64 [R1+0xc40], R110 ;  /* 0x000c406e01007387 */ /* 0x0003e80000100a00 */
[----:B------:R-:W4:Y:S01]  /*39c60*/  LDL.LU.64 R244, [R1+0xbb8] ;  /* 0x000bb80001f47983 */ /* 0x000f220000300a00 */
[----:B-1----:R-:W-:-:S04]  /*39c70*/  IMAD.WIDE R110, R251, 0x4, R106 ;  /* 0x00000004fb6e7825 */ /* 0x002fc800078e026a */
[C---:B------:R-:W-:Y:S01]  /*39c80*/  IMAD.WIDE R106, R251.reuse, 0x4, R124 ;  /* 0x00000004fb6a7825 */ /* 0x040fe200078e027c */
[----:B------:R1:W-:Y:S03]  /*39c90*/  STL.64 [R1+0xc38], R110 ;  /* 0x000c386e01007387 */ /* 0x0003e60000100a00 */
[C---:B------:R-:W-:Y:S01]  /*39ca0*/  IMAD.WIDE R212, R251.reuse, 0x4, R212 ;  /* 0x00000004fbd47825 */ /* 0x040fe200078e02d4 */
[----:B-1----:R-:W4:Y:S03]  /*39cb0*/  LDL.LU.64 R110, [R1+0xbb0] ;  /* 0x000bb000016e7983 */ /* 0x002f260000300a00 */
[C---:B------:R-:W-:Y:S01]  /*39cc0*/  IMAD.WIDE R124, R251.reuse, 0x4, R148 ;  /* 0x00000004fb7c7825 */ /* 0x040fe200078e0294 */
[----:B------:R1:W-:Y:S03]  /*39cd0*/  STL.64 [R1+0xc30], R106 ;  /* 0x000c306a01007387 */ /* 0x0003e60000100a00 */
[----:B--2---:R-:W-:-:S04]  /*39ce0*/  IMAD.WIDE R36, R251, 0x4, R36 ;  /* 0x00000004fb247825 */ /* 0x004fc800078e0224 */
[C---:B------:R-:W-:Y:S01]  /*39cf0*/  IMAD.WIDE R92, R251.reuse, 0x4, R92 ;  /* 0x00000004fb5c7825 */ /* 0x040fe200078e025c */
[----:B-1----:R-:W2:Y:S04]  /*39d00*/  LDL.LU.64 R106, [R1+0xba8] ;  /* 0x000ba800016a7983 */ /* 0x002ea80000300a00 */
[----:B------:R1:W-:Y:S04]  /*39d10*/  STL.64 [R1+0xc28], R124 ;  /* 0x000c287c01007387 */ /* 0x0003e80000100a00 */
[----:B-1----:R-:W2:Y:S04]  /*39d20*/  LDL.LU.64 R124, [R1+0xba0] ;  /* 0x000ba000017c7983 */ /* 0x002ea80000300a00 */
[----:B------:R-:W2:Y:S04]  /*39d30*/  LDL.LU.64 R148, [R1+0xb98] ;  /* 0x000b980001947983 */ /* 0x000ea80000300a00 */
[----:B------:R1:W-:Y:S04]  /*39d40*/  STL.64 [R1+0xc20], R36 ;  /* 0x000c202401007387 */ /* 0x0003e80000100a00 */
[----:B------:R1:W-:Y:S02]  /*39d50*/  STL.64 [R1+0xc18], R92 ;  /* 0x000c185c01007387 */ /* 0x0003e40000100a00 */
[----:B-1----:R-:W-:-:S02]  /*39d60*/  IMAD.WIDE R36, R251, 0x4, R228 ;  /* 0x00000004fb247825 */ /* 0x002fc400078e02e4 */
[----:B------:R-:W2:Y:S04]  /*39d70*/  LDL.LU.64 R92, [R1+0xb88] ;  /* 0x000b8800015c7983 */ /* 0x000ea80000300a00 */
[----:B------:R1:W-:Y:S04]  /*39d80*/  STL.64 [R1+0xc10], R212 ;  /* 0x000c10d401007387 */ /* 0x0003e80000100a00 */
[----:B-1----:R-:W2:Y:S04]  /*39d90*/  LDL.LU.64 R212, [R1+0xb80] ;  /* 0x000b800001d47983 */ /* 0x002ea80000300a00 */
[----:B------:R1:W-:Y:S04]  /*39da0*/  STL.64 [R1+0xc08], R36 ;  /* 0x000c082401007387 */ /* 0x0003e80000100a00 */
[----:B------:R-:W2:Y:S01]  /*39db0*/  LDL.LU.64 R228, [R1+0xb78] ;  /* 0x000b780001e47983 */ /* 0x000ea20000300a00 */
[----:B-1----:R-:W-:-:S04]  /*39dc0*/  IMAD.WIDE R36, R251, 0x4, R240 ;  /* 0x00000004fb247825 */ /* 0x002fc800078e02f0 */
[C---:B------:R-:W-:Y:S01]  /*39dd0*/  IMAD.WIDE R240, R251.reuse, 0x4, R4 ;  /* 0x00000004fbf07825 */ /* 0x040fe200078e0204 */
[----:B------:R1:W-:Y:S03]  /*39de0*/  STL.64 [R1+0xc00], R36 ;  /* 0x000c002401007387 */ /* 0x0003e60000100a00 */
[C---:B------:R-:W-:Y:S01]  /*39df0*/  IMAD.WIDE R4, R251.reuse, 0x4, R48 ;  /* 0x00000004fb047825 */ /* 0x040fe200078e0230 */
[----:B-1----:R-:W2:Y:S03]  /*39e00*/  LDL.LU.64 R36, [R1+0xb70] ;  /* 0x000b700001247983 */ /* 0x002ea60000300a00 */
[C---:B------:R-:W-:Y:S01]  /*39e10*/  IMAD.WIDE R80, R251.reuse, 0x4, R80 ;  /* 0x00000004fb507825 */ /* 0x040fe200078e0250 */
[----:B------:R1:W-:Y:S03]  /*39e20*/  STL.64 [R1+0xbf8], R240 ;  /* 0x000bf8f001007387 */ /* 0x0003e60000100a00 */
[C---:B------:R-:W-:Y:S01]  /*39e30*/  IMAD.WIDE R196, R251.reuse, 0x4, R196 ;  /* 0x00000004fbc47825 */ /* 0x040fe200078e02c4 */
[----:B-1----:R-:W2:Y:S03]  /*39e40*/  LDL.LU.64 R240, [R1+0xb68] ;  /* 0x000b680001f07983 */ /* 0x002ea60000300a00 */
[C---:B------:R-:W-:Y:S01]  /*39e50*/  IMAD.WIDE R50, R251.reuse, 0x4, R50 ;  /* 0x00000004fb327825 */ /* 0x040fe200078e0232 */
[----:B------:R1:W-:Y:S03]  /*39e60*/  STL.64 [R1+0xbf0], R4 ;  /* 0x000bf00401007387 */ /* 0x0003e60000100a00 */
[----:B------:R-:W-:-:S04]  /*39e70*/  IMAD.WIDE R180, R251, 0x4, R180 ;  /* 0x00000004fbb47825 */ /* 0x000fc800078e02b4 */
[C---:B------:R-:W-:Y:S01]  /*39e80*/  IMAD.WIDE R44, R251.reuse, 0x4, R44 ;  /* 0x00000004fb2c7825 */ /* 0x040fe200078e022c */
[----:B-1----:R-:W2:Y:S04]  /*39e90*/  LDL.LU.64 R4, [R1+0xb60] ;  /* 0x000b600001047983 */ /* 0x002ea80000300a00 */
[----:B------:R-:W2:Y:S04]  /*39ea0*/  LDL.LU.64 R48, [R1+0xb58] ;  /* 0x000b580001307983 */ /* 0x000ea80000300a00 */
[----:B------:R1:W-:Y:S04]  /*39eb0*/  STL.64 [R1+0xbe8], R80 ;  /* 0x000be85001007387 */ /* 0x0003e80000100a00 */
[----:B-1----:R-:W2:Y:S04]  /*39ec0*/  LDL.LU.64 R80, [R1+0x1f70] ;  /* 0x001f700001507983 */ /* 0x002ea80000300a00 */
[----:B------:R1:W-:Y:S04]  /*39ed0*/  STL.64 [R1+0xbe0], R50 ;  /* 0x000be03201007387 */ /* 0x0003e80000100a00 */
[----:B-1----:R-:W2:Y:S04]  /*39ee0*/  LDL.LU.64 R50, [R1+0xb48] ;  /* 0x000b480001327983 */ /* 0x002ea80000300a00 */
[----:B------:R1:W-:Y:S04]  /*39ef0*/  STL.64 [R1+0xbd8], R180 ;  /* 0x000bd8b401007387 */ /* 0x0003e80000100a00 */
[----:B-1----:R-:W2:Y:S04]  /*39f00*/  LDL.LU.64 R180, [R1+0xb40] ;  /* 0x000b400001b47983 */ /* 0x002ea80000300a00 */
[----:B------:R1:W-:Y:S04]  /*39f10*/  STL.64 [R1+0xbd0], R196 ;  /* 0x000bd0c401007387 */ /* 0x0003e80000100a00 */
[----:B-1----:R-:W2:Y:S04]  /*39f20*/  LDL.LU.64 R196, [R1+0xb38] ;  /* 0x000b380001c47983 */ /* 0x002ea80000300a00 */
[----:B------:R3:W-:Y:S02]  /*39f30*/  STL.64 [R1+0xbc8], R44 ;  /* 0x000bc82c01007387 */ /* 0x0007e40000100a00 */
[----:B---3--:R-:W-:-:S05]  /*39f40*/  IMAD.WIDE R44, R251, 0x4, R176 ;  /* 0x00000004fb2c7825 */ /* 0x008fca00078e02b0 */
[----:B------:R1:W-:Y:S04]  /*39f50*/  STL.64 [R1+0xbc0], R44 ;  /* 0x000bc02c01007387 */ /* 0x0003e80000100a00 */
[----:B-1----:R-:W3:Y:S01]  /*39f60*/  LDL.LU.64 R44, [R1+0xb30] ;  /* 0x000b3000012c7983 */ /* 0x002ee20000300a00 */
[----:B----4-:R-:W-:-:S03]  /*39f70*/  IMAD.WIDE R176, R251, 0x4, R244 ;  /* 0x00000004fbb07825 */ /* 0x010fc600078e02f4 */
[----:B------:R-:W4:Y:S04]  /*39f80*/  LDL.LU.64 R244, [R1+0xb28] ;  /* 0x000b280001f47983 */ /* 0x000f280000300a00 */
[----:B------:R1:W-:Y:S01]  /*39f90*/  STL.64 [R1+0xbb8], R176 ;  /* 0x000bb8b001007387 */ /* 0x0003e20000100a00 */
[----:B------:R-:W-:-:S03]  /*39fa0*/  IMAD.WIDE R164, R251, 0x4, R164 ;  /* 0x00000004fba47825 */ /* 0x000fc600078e02a4 */
[----:B-1----:R-:W4:Y:S01]  /*39fb0*/  LDL.LU.64 R176, [R1+0xb20] ;  /* 0x000b200001b07983 */ /* 0x002f220000300a00 */
[----:B------:R-:W-:-:S05]  /*39fc0*/  IMAD.WIDE R110, R251, 0x4, R110 ;  /* 0x00000004fb6e7825 */ /* 0x000fca00078e026e */
[----:B------:R1:W-:Y:S01]  /*39fd0*/  STL.64 [R1+0xbb0], R110 ;  /* 0x000bb06e01007387 */ /* 0x0003e20000100a00 */
[----:B--2---:R-:W-:-:S03]  /*39fe0*/  IMAD.WIDE R106, R251, 0x4, R106 ;  /* 0x00000004fb6a7825 */ /* 0x004fc600078e026a */
[----:B-1----:R-:W2:Y:S04]  /*39ff0*/  LDL.LU.64 R110, [R1+0x1f68] ;  /* 0x001f6800016e7983 */ /* 0x002ea80000300a00 */
[----:B------:R1:W-:Y:S01]  /*3a000*/  STL.64 [R1+0xba8], R106 ;  /* 0x000ba86a01007387 */ /* 0x0003e20000100a00 */
[----:B------:R-:W-:-:S03]  /*3a010*/  IMAD.WIDE R124, R251, 0x4, R124 ;  /* 0x00000004fb7c7825 */ /* 0x000fc600078e027c */
[----:B-1----:R-:W2:Y:S01]  /*3a020*/  LDL.LU.64 R106, [R1+0x1f60] ;  /* 0x001f6000016a7983 */ /* 0x002ea20000300a00 */
[----:B------:R-:W-:-:S03]  /*3a030*/  IMAD.WIDE R148, R251, 0x4, R148 ;  /* 0x00000004fb947825 */ /* 0x000fc600078e0294 */
[----:B------:R1:W-:Y:S04]  /*3a040*/  STL.64 [R1+0xba0], R124 ;  /* 0x000ba07c01007387 */ /* 0x0003e80000100a00 */
[----:B-1----:R-:W2:Y:S04]  /*3a050*/  LDL.LU.64 R124, [R1+0xb08] ;  /* 0x000b0800017c7983 */ /* 0x002ea80000300a00 */
[----:B------:R1:W-:Y:S01]  /*3a060*/  STL.64 [R1+0xb98], R148 ;  /* 0x000b989401007387 */ /* 0x0003e20000100a00 */
[----:B------:R-:W-:-:S03]  /*3a070*/  IMAD.WIDE R92, R251, 0x4, R92 ;  /* 0x00000004fb5c7825 */ /* 0x000fc600078e025c */
[----:B-1----:R-:W2:Y:S04]  /*3a080*/  LDL.LU.64 R148, [R1+0xb00] ;  /* 0x000b000001947983 */ /* 0x002ea80000300a00 */
[----:B------:R1:W-:Y:S01]  /*3a090*/  STL.64 [R1+0xb90], R164 ;  /* 0x000b90a401007387 */ /* 0x0003e20000100a00 */
[----:B------:R-:W-:-:S04]  /*3a0a0*/  IMAD.WIDE R212, R251, 0x4, R212 ;  /* 0x00000004fbd47825 */ /* 0x000fc800078e02d4 */
[C---:B------:R-:W-:Y:S01]  /*3a0b0*/  IMAD.WIDE R228, R251.reuse, 0x4, R228 ;  /* 0x00000004fbe47825 */ /* 0x040fe200078e02e4 */
[----:B-1----:R-:W2:Y:S04]  /*3a0c0*/  LDL.LU.64 R164, [R1+0xaf8] ;  /* 0x000af80001a47983 */ /* 0x002ea80000300a00 */
[----:B------:R1:W-:Y:S01]  /*3a0d0*/  STL.64 [R1+0xb88], R92 ;  /* 0x000b885c01007387 */ /* 0x0003e20000100a00 */
[----:B------:R-:W-:-:S03]  /*3a0e0*/  IMAD.WIDE R116, R251, 0x4, R116 ;  /* 0x00000004fb747825 */ /* 0x000fc600078e0274 */
        /* <DEDUP_REMOVED lines=11> */
[----:B------:R1:W-:Y:S04]  /*3a1a0*/  STL.64 [R1+0xb68], R240 ;  /* 0x000b68f001007387 */ /* 0x0003e80000100a00 */
        /* <DEDUP_REMOVED lines=10> */
[----:B------:R1:W-:Y:S04]  /*3a250*/  STL.64 [R1+0xb48], R50 ;  /* 0x000b483201007387 */ /* 0x0003e80000100a00 */
[----:B-1----:R-:W2:Y:S04]  /*3a260*/  LDL.LU.64 R50, [R1+0xab0] ;  /* 0x000ab00001327983 */ /* 0x002ea80000300a00 */
[----:B------:R1:W-:Y:S04]  /*3a270*/  STL.64 [R1+0xb40], R180 ;  /* 0x000b40b401007387 */ /* 0x0003e80000100a00 */
[----:B-1----:R-:W2:Y:S04]  /*3a280*/  LDL.LU.64 R180, [R1+0xaa8] ;  /* 0x000aa80001b47983 */ /* 0x002ea80000300a00 */
[----:B------:R1:W-:Y:S04]  /*3a290*/  STL.64 [R1+0xb38], R196 ;  /* 0x000b38c401007387 */ /* 0x0003e80000100a00 */
[----:B-1----:R-:W2:Y:S01]  /*3a2a0*/  LDL.LU.64 R196, [R1+0xaa0] ;  /* 0x000aa00001c47983 */ /* 0x002ea20000300a00 */
[----:B---3--:R-:W-:-:S04]  /*3a2b0*/  IMAD.WIDE R44, R251, 0x4, R44 ;  /* 0x00000004fb2c7825 */ /* 0x008fc800078e022c */
[C---:B----4-:R-:W-:Y:S01]  /*3a2c0*/  IMAD.WIDE R244, R251.reuse, 0x4, R244 ;  /* 0x00000004fbf47825 */ /* 0x050fe200078e02f4 */
[----:B------:R1:W-:Y:S04]  /*3a2d0*/  STL.64 [R1+0xb30], R44 ;  /* 0x000b302c01007387 */ /* 0x0003e80000100a00 */
[----:B-1----:R-:W3:Y:S04]  /*3a2e0*/  LDL.LU.64 R44, [R1+0x1f48] ;  /* 0x001f4800012c7983 */ /* 0x002ee80000300a00 */
[----:B------:R1:W-:Y:S04]  /*3a2f0*/  STL.64 [R1+0xb28], R244 ;  /* 0x000b28f401007387 */ /* 0x0003e80000100a00 */
[----:B-1----:R-:W4:Y:S01]  /*3a300*/  LDL.LU.64 R244, [R1+0x1f40] ;  /* 0x001f400001f47983 */ /* 0x002f220000300a00 */
[----:B------:R-:W-:-:S04]  /*3a310*/  IMAD.WIDE R176, R251, 0x4, R176 ;  /* 0x00000004fbb07825 */ /* 0x000fc800078e02b0 */
[C---:B------:R-:W-:Y:S01]  /*3a320*/  IMAD.WIDE R84, R251.reuse, 0x4, R84 ;  /* 0x00000004fb547825 */ /* 0x040fe200078e0254 */
[----:B------:R1:W-:Y:S04]  /*3a330*/  STL.64 [R1+0xb20], R176 ;  /* 0x000b20b001007387 */ /* 0x0003e80000100a00 */
[----:B-1----:R-:W3:Y:S01]  /*3a340*/  LDL.LU.64 R176, [R1+0xa88] ;  /* 0x000a880001b07983 */ /* 0x002ee20000300a00 */
[----:B--2---:R-:W-:-:S04]  /*3a350*/  IMAD.WIDE R124, R251, 0x4, R124 ;  /* 0x00000004fb7c7825 */ /* 0x004fc800078e027c */
[----:B------:R-:W-:-:S04]  /*3a360*/  IMAD.WIDE R148, R251, 0x4, R148 ;  /* 0x00000004fb947825 */ /* 0x000fc800078e0294 */
[----:B------:R-:W-:-:S04]  /*3a370*/  IMAD.WIDE R164, R251, 0x4, R164 ;  /* 0x00000004fba47825 */ /* 0x000fc800078e02a4 */
[----:B------:R-:W-:-:S04]  /*3a380*/  IMAD.WIDE R92, R251, 0x4, R92 ;  /* 0x00000004fb5c7825 */ /* 0x000fc800078e025c */
[----:B------:R-:W-:-:S04]  /*3a390*/  IMAD.WIDE R212, R251, 0x4, R212 ;  /* 0x00000004fbd47825 */ /* 0x000fc800078e02d4 */
[----:B----4-:R-:W-:-:S05]  /*3a3a0*/  IMAD.WIDE R244, R251, 0x4, R244 ;  /* 0x00000004fbf47825 */ /* 0x010fca00078e02f4 */
[----:B------:R1:W-:Y:S04]  /*3a3b0*/  STL.64 [R1+0xb18], R244 ;  /* 0x000b18f401007387 */ /* 0x0003e80000100a00 */
[----:B-1----:R-:W2:Y:S04]  /*3a3c0*/  LDL.LU.64 R244, [R1+0xa80] ;  /* 0x000a800001f47983 */ /* 0x002ea80000300a00 */
[----:B------:R1:W-:Y:S04]  /*3a3d0*/  STL.64 [R1+0xb10], R84 ;  /* 0x000b105401007387 */ /* 0x0003e80000100a00 */
[----:B-1----:R-:W4:Y:S04]  /*3a3e0*/  LDL.LU.64 R84, [R1+0xa78] ;  /* 0x000a780001547983 */ /* 0x002f280000300a00 */
        /* <DEDUP_REMOVED lines=8> */
[----:B------:R1:W-:Y:S04]  /*3a470*/  STL.64 [R1+0xae8], R212 ;  /* 0x000ae8d401007387 */ /* 0x0003e80000100a00 */
[----:B-1----:R-:W2:Y:S01]  /*3a480*/  LDL.LU.64 R212, [R1+0x1f30] ;  /* 0x001f300001d47983 */ /* 0x002ea20000300a00 */
[----:B------:R-:W-:-:S04]  /*3a490*/  IMAD.WIDE R228, R251, 0x4, R228 ;  /* 0x00000004fbe47825 */ /* 0x000fc800078e02e4 */
[C---:B------:R-:W-:Y:S01]  /*3a4a0*/  IMAD.WIDE R132, R251.reuse, 0x4, R132 ;  /* 0x00000004fb847825 */ /* 0x040fe200078e0284 */
[----:B------:R1:W-:Y:S03]  /*3a4b0*/  STL.64 [R1+0xae0], R228 ;  /* 0x000ae0e401007387 */ /* 0x0003e60000100a00 */
[----:B------:R-:W-:-:S04]  /*3a4c0*/  IMAD.WIDE R4, R251, 0x4, R4 ;  /* 0x00000004fb047825 */ /* 0x000fc800078e0204 */
[C---:B------:R-:W-:Y:S01]  /*3a4d0*/  IMAD.WIDE R48, R251.reuse, 0x4, R48 ;  /* 0x00000004fb307825 */ /* 0x040fe200078e0230 */
[----:B-1----:R-:W3:Y:S03]  /*3a4e0*/  LDL.LU.64 R228, [R1+0xa48] ;  /* 0x000a480001e47983 */ /* 0x002ee60000300a00 */
[----:B------:R-:W-:-:S04]  /*3a4f0*/  IMAD.WIDE R116, R251, 0x4, R116 ;  /* 0x00000004fb747825 */ /* 0x000fc800078e0274 */
[----:B------:R-:W-:-:S04]  /*3a500*/  IMAD.WIDE R50, R251, 0x4, R50 ;  /* 0x00000004fb327825 */ /* 0x000fc800078e0232 */
[----:B------:R-:W-:-:S04]  /*3a510*/  IMAD.WIDE R180, R251, 0x4, R180 ;  /* 0x00000004fbb47825 */ /* 0x000fc800078e02b4 */
[----:B--2---:R-:W-:-:S05]  /*3a520*/  IMAD.WIDE R212, R251, 0x4, R212 ;  /* 0x00000004fbd47825 */ /* 0x004fca00078e02d4 */
        /* <DEDUP_REMOVED lines=17> */
[----:B---3--:R-:W-:-:S04]  /*3a640*/  IMAD.WIDE R176, R251, 0x4, R176 ;  /* 0x00000004fbb07825 */ /* 0x008fc800078e02b0 */
[C---:B------:R-:W-:Y:S01]  /*3a650*/  IMAD.WIDE R244, R251.reuse, 0x4, R244 ;  /* 0x00000004fbf47825 */ /* 0x040fe200078e02f4 */
[----:B-1----:R-:W3:Y:S03]  /*3a660*/  LDL.LU.64 R196, [R1+0xa08] ;  /* 0x000a080001c47983 */ /* 0x002ee60000300a00 */
[----:B----4-:R-:W-:-:S04]  /*3a670*/  IMAD.WIDE R84, R251, 0x4, R84 ;  /* 0x00000004fb547825 */ /* 0x010fc800078e0254 */
[----:B------:R-:W-:-:S04]  /*3a680*/  IMAD.WIDE R124, R251, 0x4, R124 ;  /* 0x00000004fb7c7825 */ /* 0x000fc800078e027c */
[----:B------:R-:W-:-:S04]  /*3a690*/  IMAD.WIDE R148, R251, 0x4, R148 ;  /* 0x00000004fb947825 */ /* 0x000fc800078e0294 */
[----:B--2---:R-:W-:-:S05]  /*3a6a0*/  IMAD.WIDE R180, R251, 0x4, R180 ;  /* 0x00000004fbb47825 */ /* 0x004fca00078e02b4 */
        /* <DEDUP_REMOVED lines=61> */
[----:B------:R1:W-:Y:S04]  /*3aa80*/  STL.64 [R1+0x9e8], R244 ;  /* 0x0009e8f401007387 */ /* 0x0003e80000100a00 */
[----:B-1----:R-:W3:Y:S04]  /*3aa90*/  LDL.LU.64 R244, [R1+0x1ef0] ;  /* 0x001ef00001f47983 */ /* 0x002ee80000300a00 */
[----:B------:R2:W-:Y:S01]  /*3aaa0*/  STL.64 [R1+0x9e0], R84 ;  /* 0x0009e05401007387 */ /* 0x0005e20000100a00 */
[----:B------:R-:W-:-:S04]  /*3aab0*/  IMAD.WIDE R220, R251, 0x4, R220 ;  /* 0x00000004fbdc7825 */ /* 0x000fc800078e02dc */
[----:B------:R-:W-:-:S04]  /*3aac0*/  IMAD.WIDE R164, R251, 0x4, R164 ;  /* 0x00000004fba47825 */ /* 0x000fc800078e02a4 */
[----:B------:R-:W-:-:S04]  /*3aad0*/  IMAD.WIDE R148, R251, 0x4, R148 ;  /* 0x00000004fb947825 */ /* 0x000fc800078e0294 */
[----:B------:R-:W-:-:S04]  /*3aae0*/  IMAD.WIDE R68, R251, 0x4, R68 ;  /* 0x00000004fb447825 */ /* 0x000fc800078e0244 */
[----:B------:R-:W-:-:S04]  /*3aaf0*/  IMAD.WIDE R228, R251, 0x4, R228 ;  /* 0x00000004fbe47825 */ /* 0x000fc800078e02e4 */
[----:B------:R-:W-:-:S04]  /*3ab00*/  IMAD.WIDE R212, R251, 0x4, R212 ;  /* 0x00000004fbd47825 */ /* 0x000fc800078e02d4 */
[C---:B--2---:R-:W-:Y:S02]  /*3ab10*/  IMAD.WIDE R84, R251.reuse, 0x4, R176 ;  /* 0x00000004fb547825 */ /* 0x044fe400078e02b0 */
[----:B------:R-:W2:Y:S04]  /*3ab20*/  LDL.LU.64 R176, [R1+0x948] ;  /* 0x0009480001b07983 */ /* 0x000ea80000300a00 */
        /* <DEDUP_REMOVED lines=17> */
[----:B------:R3:W-:Y:S01]  /*3ac40*/  STL.64 [R1+0x998], R4 ;  /* 0x0009980401007387 */ /* 0x0007e20000100a00 */
[----:B-1----:R-:W-:-:S03]  /*3ac50*/  IMAD.WIDE R132, R251, 0x4, R160 ;  /* 0x00000004fb847825 */ /* 0x002fc600078e02a0 */
[----:B---3--:R-:W3:Y:S04]  /*3ac60*/  LDL.LU.64 R4, [R1+0x908] ;  /* 0x0009080001047983 */ /* 0x008ee80000300a00 */
[----:B------:R-:W3:Y:S04]  /*3ac70*/  LDL.LU.64 R160, [R1+0x900] ;  /* 0x0009000001a07983 */ /* 0x000ee80000300a00 */
[----:B------:R1:W-:Y:S01]  /*3ac80*/  STL.64 [R1+0x990], R132 ;  /* 0x0009908401007387 */ /* 0x0003e20000100a00 */
[----:B----4-:R-:W-:-:S04]  /*3ac90*/  IMAD.WIDE R234, R251, 0x4, R234 ;  /* 0x00000004fbea7825 */ /* 0x010fc800078e02ea */
[----:B-1----:R-:W-:-:S04]  /*3aca0*/  IMAD.WIDE R132, R251, 0x4, R116 ;  /* 0x00000004fb847825 */ /* 0x002fc800078e0274 */
[C---:B------:R-:W-:Y:S02]  /*3acb0*/  IMAD.WIDE R116, R251.reuse, 0x4, R48 ;  /* 0x00000004fb747825 */ /* 0x040fe400078e0230 */
[----:B------:R-:W4:Y:S04]  /*3acc0*/  LDL.LU.64 R48, [R1+0x8f8] ;  /* 0x0008f80001307983 */ /* 0x000f280000300a00 */
[----:B------:R1:W-:Y:S04]  /*3acd0*/  STL.64 [R1+0x988], R132 ;  /* 0x0009888401007387 */ /* 0x0003e80000100a00 */
[----:B------:R1:W-:Y:S04]  /*3ace0*/  STL.64 [R1+0x980], R116 ;  /* 0x0009807401007387 */ /* 0x0003e80000100a00 */
[----:B-1----:R-:W4:Y:S04]  /*3acf0*/  LDL.LU.64 R132, [R1+0x8f0] ;  /* 0x0008f00001847983 */ /* 0x002f280000300a00 */
[----:B------:R-:W4:Y:S04]  /*3ad00*/  LDL.LU.64 R116, [R1+0x8e8] ;  /* 0x0008e80001747983 */ /* 0x000f280000300a00 */
[----:B------:R1:W-:Y:S01]  /*3ad10*/  STL.64 [R1+0x978], R234 ;  /* 0x000978ea01007387 */ /* 0x0003e20000100a00 */
[----:B------:R-:W-:-:S04]  /*3ad20*/  IMAD.WIDE R196, R251, 0x4, R196 ;  /* 0x00000004fbc47825 */ /* 0x000fc800078e02c4 */
[C---:B------:R-:W-:Y:S01]  /*3ad30*/  IMAD.WIDE R180, R251.reuse, 0x4, R180 ;  /* 0x00000004fbb47825 */ /* 0x040fe200078e02b4 */
[----:B-1----:R-:W4:Y:S03]  /*3ad40*/  LDL.LU.64 R234, [R1+0x8c0] ;  /* 0x0008c00001ea7983 */ /* 0x002f260000300a00 */
[C---:B------:R-:W-:Y:S01]  /*3ad50*/  IMAD.WIDE R100, R251.reuse, 0x4, R100 ;  /* 0x00000004fb647825 */ /* 0x040fe200078e0264 */
[----:B------:R1:W-:Y:S03]  /*3ad60*/  STL.64 [R1+0x970], R196 ;  /* 0x000970c401007387 */ /* 0x0003e60000100a00 */
[C---:B------:R-:W-:Y:S01]  /*3ad70*/  IMAD.WIDE R124, R251.reuse, 0x4, R124 ;  /* 0x00000004fb7c7825 */ /* 0x040fe200078e027c */
[----:B-1----:R-:W4:Y:S04]  /*3ad80*/  LDL.LU.64 R196, [R1+0x1ed8] ;  /* 0x001ed80001c47983 */ /* 0x002f280000300a00 */
[----:B------:R1:W-:Y:S04]  /*3ad90*/  STL.64 [R1+0x968], R180 ;  /* 0x000968b401007387 */ /* 0x0003e80000100a00 */
[----:B-1----:R-:W4:Y:S04]  /*3ada0*/  LDL.LU.64 R180, [R1+0x1ed0] ;  /* 0x001ed00001b47983 */ /* 0x002f280000300a00 */
[----:B------:R1:W-:Y:S04]  /*3adb0*/  STL.64 [R1+0x960], R100 ;  /* 0x0009606401007387 */ /* 0x0003e80000100a00 */
[----:B------:R1:W-:Y:S02]  /*3adc0*/  STL.64 [R1+0x958], R124 ;  /* 0x0009587c01007387 */ /* 0x0003e40000100a00 */
[----:B-1----:R-:W-:-:S02]  /*3add0*/  IMAD.WIDE R100, R251, 0x4, R28 ;  /* 0x00000004fb647825 */ /* 0x002fc400078e021c */
[----:B------:R-:W4:Y:S04]  /*3ade0*/  LDL.LU.64 R124, [R1+0x8a8] ;  /* 0x0008a800017c7983 */ /* 0x000f280000300a00 */
[----:B------:R-:W4:Y:S04]  /*3adf0*/  LDL.LU.64 R28, [R1+0x8a0] ;  /* 0x0008a000011c7983 */ /* 0x000f280000300a00 */
[----:B------:R2:W-:Y:S02]  /*3ae00*/  STL.64 [R1+0x950], R100 ;  /* 0x0009506401007387 */ /* 0x0005e40000100a00 */
[----:B--2---:R-:W-:-:S02]  /*3ae10*/  IMAD.WIDE R100, R251, 0x4, R176 ;  /* 0x00000004fb647825 */ /* 0x004fc400078e02b0 */
[----:B------:R-:W2:Y:S04]  /*3ae20*/  LDL.LU.64 R176, [R1+0x898] ;  /* 0x0008980001b07983 */ /* 0x000ea80000300a00 */
        /* <DEDUP_REMOVED lines=24> */
[C---:B------:R-:W-:Y:S01]  /*3afb0*/  IMAD.WIDE R160, R251.reuse, 0x4, R160 ;  /* 0x00000004fba07825 */ /* 0x040fe200078e02a0 */
[----:B------:R1:W-:Y:S04]  /*3afc0*/  STL.64 [R1+0x908], R4 ;  /* 0x0009080401007387 */ /* 0x0003e80000100a00 */
[----:B-1----:R-:W3:Y:S04]  /*3afd0*/  LDL.LU.64 R4, [R1+0x850] ;  /* 0x0008500001047983 */ /* 0x002ee80000300a00 */
[----:B------:R1:W-:Y:S01]  /*3afe0*/  STL.64 [R1+0x900], R160 ;  /* 0x000900a001007387 */ /* 0x0003e20000100a00 */
[----:B----4-:R-:W-:-:S03]  /*3aff0*/  IMAD.WIDE R48, R251, 0x4, R48 ;  /* 0x00000004fb307825 */ /* 0x010fc600078e0230 */
[----:B-1----:R-:W4:Y:S04]  /*3b000*/  LDL.LU.64 R160, [R1+0x848] ;  /* 0x0008480001a07983 */ /* 0x002f280000300a00 */
[----:B------:R1:W-:Y:S01]  /*3b010*/  STL.64 [R1+0x8f8], R48 ;  /* 0x0008f83001007387 */ /* 0x0003e20000100a00 */
[----:B------:R-:W-:-:S04]  /*3b020*/  IMAD.WIDE R132, R251, 0x4, R132 ;  /* 0x00000004fb847825 */ /* 0x000fc800078e0284 */
[C---:B------:R-:W-:Y:S01]  /*3b030*/  IMAD.WIDE R116, R251.reuse, 0x4, R116 ;  /* 0x00000004fb747825 */ /* 0x040fe200078e0274 */
[----:B-1----:R-:W4:Y:S04]  /*3b040*/  LDL.LU.64 R48, [R1+0x840] ;  /* 0x0008400001307983 */ /* 0x002f280000300a00 */
[----:B------:R1:W-:Y:S01]  /*3b050*/  STL.64 [R1+0x8f0], R132 ;  /* 0x0008f08401007387 */ /* 0x0003e20000100a00 */
[----:B------:R-:W-:-:S04]  /*3b060*/  IMAD.WIDE R92, R251, 0x4, R92 ;  /* 0x00000004fb5c7825 */ /* 0x000fc800078e025c */
[C---:B------:R-:W-:Y:S01]  /*3b070*/  IMAD.WIDE R234, R251.reuse, 0x4, R234 ;  /* 0x00000004fbea7825 */ /* 0x040fe200078e02ea */
[----:B-1----:R-:W4:Y:S04]  /*3b080*/  LDL.LU.64 R132, [R1+0x1eb8] ;  /* 0x001eb80001847983 */ /* 0x002f280000300a00 */
[----:B------:R1:W-:Y:S01]  /*3b090*/  STL.64 [R1+0x8e8], R116 ;  /* 0x0008e87401007387 */ /* 0x0003e20000100a00 */
[----:B------:R-:W-:-:S03]  /*3b0a0*/  IMAD.WIDE R66, R251, 0x4, R66 ;  /* 0x00000004fb427825 */ /* 0x000fc600078e0242 */
[----:B-1----:R-:W4:Y:S04]  /*3b0b0*/  LDL.LU.64 R116, [R1+0x1eb0] ;  /* 0x001eb00001747983 */ /* 0x002f280000300a00 */
[----:B------:R1:W-:Y:S04]  /*3b0c0*/  STL.64 [R1+0x8c0], R234 ;  /* 0x0008c0ea01007387 */ /* 0x0003e80000100a00 */
[----:B-1----:R-:W4:Y:S04]  /*3b0d0*/  LDL.LU.64 R234, [R1+0x828] ;  /* 0x0008280001ea7983 */ /* 0x002f280000300a00 */
[----:B------:R1:W-:Y:S04]  /*3b0e0*/  STL.64 [R1+0x8b8], R92 ;  /* 0x0008b85c01007387 */ /* 0x0003e80000100a00 */
[----:B-1----:R-:W4:Y:S01]  /*3b0f0*/  LDL.LU.64 R92, [R1+0x820] ;  /* 0x00082000015c7983 */ /* 0x002f220000300a00 */
[----:B------:R-:W-:-:S03]  /*3b100*/  IMAD.WIDE R124, R251, 0x4, R124 ;  /* 0x00000004fb7c7825 */ /* 0x000fc600078e027c */
[----:B------:R1:W-:Y:S01]  /*3b110*/  STL.64 [R1+0x8b0], R66 ;  /* 0x0008b04201007387 */ /* 0x0003e20000100a00 */
[----:B------:R-:W-:-:S03]  /*3b120*/  IMAD.WIDE R28, R251, 0x4, R28 ;  /* 0x00000004fb1c7825 */ /* 0x000fc600078e021c */
[----:B-1----:R-:W4:Y:S04]  /*3b130*/  LDL.LU.64 R66, [R1+0x818] ;  /* 0x0008180001427983 */ /* 0x002f280000300a00 */
[----:B------:R1:W-:Y:S04]  /*3b140*/  STL.64 [R1+0x8a8], R124 ;  /* 0x0008a87c01007387 */ /* 0x0003e80000100a00 */
[----:B-1----:R-:W4:Y:S04]  /*3b150*/  LDL.LU.64 R124, [R1+0x810] ;  /* 0x00081000017c7983 */ /* 0x002f280000300a00 */
[----:B------:R1:W-:Y:S04]  /*3b160*/  STL.64 [R1+0x8a0], R28 ;  /* 0x0008a01c01007387 */ /* 0x0003e80000100a00 */
[----:B-1----:R-:W4:Y:S01]  /*3b170*/  LDL.LU.64 R28, [R1+0x808] ;  /* 0x00080800011c7983 */ /* 0x002f220000300a00 */
[----:B--2---:R-:W-:-:S05]  /*3b180*/  IMAD.WIDE R176, R251, 0x4, R176 ;  /* 0x00000004fbb07825 */ /* 0x004fca00078e02b0 */
[----:B------:R1:W-:Y:S04]  /*3b190*/  STL.64 [R1+0x898], R176 ;  /* 0x000898b001007387 */ /* 0x0003e80000100a00 */
[----:B-1----:R-:W2:Y:S01]  /*3b1a0*/  LDL.LU.64 R176, [R1+0x800] ;  /* 0x0008000001b07983 */ /* 0x002ea20000300a00 */
[----:B------:R-:W-:-:S04]  /*3b1b0*/  IMAD.WIDE R100, R251, 0x4, R100 ;  /* 0x00000004fb647825 */ /* 0x000fc800078e0264 */
[C---:B------:R-:W-:Y:S01]  /*3b1c0*/  IMAD.WIDE R44, R251.reuse, 0x4, R44 ;  /* 0x00000004fb2c7825 */ /* 0x040fe200078e022c */
[----:B------:R1:W-:Y:S03]  /*3b1d0*/  STL.64 [R1+0x890], R100 ;  /* 0x0008906401007387 */ /* 0x0003e60000100a00 */
[----:B------:R-:W-:-:S04]  /*3b1e0*/  IMAD.WIDE R10, R251, 0x4, R10 ;  /* 0x00000004fb0a7825 */ /* 0x000fc800078e020a */
[C---:B------:R-:W-:Y:S01]  /*3b1f0*/  IMAD.WIDE R84, R251.reuse, 0x4, R84 ;  /* 0x00000004fb547825 */ /* 0x040fe200078e0254 */
[----:B-1----:R-:W2:Y:S04]  /*3b200*/  LDL.LU.64 R100, [R1+0x1ea8] ;  /* 0x001ea80001647983 */ /* 0x002ea80000300a00 */
[----:B------:R1:W-:Y:S01]  /*3b210*/  STL.64 [R1+0x888], R84 ;  /* 0x0008885401007387 */ /* 0x0003e20000100a00 */
[----:B------:R-:W-:-:S03]  /*3b220*/  IMAD.WIDE R220, R251, 0x4, R220 ;  /* 0x00000004fbdc7825 */ /* 0x000fc600078e02dc */
        /* <DEDUP_REMOVED lines=17> */
[C---:B---3--:R-:W-:Y:S01]  /*3b340*/  IMAD.WIDE R4, R251.reuse, 0x4, R4 ;  /* 0x00000004fb047825 */ /* 0x048fe200078e0204 */
[----:B-1----:R-:W3:Y:S04]  /*3b350*/  LDL.LU.64 R178, [R1+0x7c8] ;  /* 0x0007c80001b27983 */ /* 0x002ee80000300a00 */
[----:B------:R1:W-:Y:S01]  /*3b360*/  STL.64 [R1+0xd60], R4 ;  /* 0x000d600401007387 */ /* 0x0003e20000100a00 */
[----:B----4-:R-:W-:-:S03]  /*3b370*/  IMAD.WIDE R160, R251, 0x4, R160 ;  /* 0x00000004fba07825 */ /* 0x010fc600078e02a0 */
[----:B-1----:R-:W4:Y:S04]  /*3b380*/  LDL.LU.64 R4, [R1+0x7c0] ;  /* 0x0007c00001047983 */ /* 0x002f280000300a00 */
[----:B------:R1:W-:Y:S01]  /*3b390*/  STL.64 [R1+0xd78], R160 ;  /* 0x000d78a001007387 */ /* 0x0003e20000100a00 */
[----:B------:R-:W-:-:S03]  /*3b3a0*/  IMAD.WIDE R48, R251, 0x4, R48 ;  /* 0x00000004fb307825 */ /* 0x000fc600078e0230 */
[----:B-1----:R-:W4:Y:S04]  /*3b3b0*/  LDL.LU.64 R160, [R1+0x7a8] ;  /* 0x0007a80001a07983 */ /* 0x002f280000300a00 */
[----:B------:R1:W-:Y:S04]  /*3b3c0*/  STL.64 [R1+0xd88], R48 ;  /* 0x000d883001007387 */ /* 0x0003e80000100a00 */
[----:B-1----:R-:W4:Y:S04]  /*3b3d0*/  LDL.LU.64 R48, [R1+0x7a0] ;  /* 0x0007a00001307983 */ /* 0x002f280000300a00 */
[----:B------:R1:W-:Y:S04]  /*3b3e0*/  STL.64 [R1+0xd98], R240 ;  /* 0x000d98f001007387 */ /* 0x0003e80000100a00 */
[----:B-1----:R-:W4:Y:S04]  /*3b3f0*/  LDL.LU.64 R240, [R1+0x798] ;  /* 0x0007980001f07983 */ /* 0x002f280000300a00 */
[----:B------:R1:W-:Y:S01]  /*3b400*/  STL.64 [R1+0xda8], R52 ;  /* 0x000da83401007387 */ /* 0x0003e20000100a00 */
[----:B------:R-:W-:-:S03]  /*3b410*/  IMAD.WIDE R234, R251, 0x4, R234 ;  /* 0x00000004fbea7825 */ /* 0x000fc600078e02ea */
[----:B-1----:R-:W4:Y:S04]  /*3b420*/  LDL.LU.64 R52, [R1+0x1e90] ;  /* 0x001e900001347983 */ /* 0x002f280000300a00 */
[----:B------:R1:W-:Y:S02]  /*3b430*/  STL.64 [R1+0xdb8], R234 ;  /* 0x000db8ea01007387 */ /* 0x0003e40000100a00 */
[----:B-1----:R-:W-:-:S05]  /*3b440*/  IMAD.WIDE R234, R251, 0x4, R92 ;  /* 0x00000004fbea7825 */ /* 0x002fca00078e025c */
[----:B------:R1:W-:Y:S01]  /*3b450*/  STL.64 [R1+0xdc8], R234 ;  /* 0x000dc8ea01007387 */ /* 0x0003e20000100a00 */
[----:B------:R-:W-:-:S03]  /*3b460*/  IMAD.WIDE R92, R251, 0x4, R66 ;  /* 0x00000004fb5c7825 */ /* 0x000fc600078e0242 */
[----:B-1----:R-:W4:Y:S04]  /*3b470*/  LDL.LU.64 R234, [R1+0x790] ;  /* 0x0007900001ea7983 */ /* 0x002f280000300a00 */
[----:B------:R-:W4:Y:S04]  /*3b480*/  LDL.LU.64 R66, [R1+0x788] ;  /* 0x0007880001427983 */ /* 0x000f280000300a00 */
[----:B------:R1:W-:Y:S01]  /*3b490*/  STL.64 [R1+0xdd8], R92 ;  /* 0x000dd85c01007387 */ /* 0x0003e20000100a00 */
[----:B------:R-:W-:-:S03]  /*3b4a0*/  IMAD.WIDE R124, R251, 0x4, R124 ;  /* 0x00000004fb7c7825 */ /* 0x000fc600078e027c */
[----:B-1----:R-:W4:Y:S04]  /*3b4b0*/  LDL.LU.64 R92, [R1+0x780] ;  /* 0x00078000015c7983 */ /* 0x002f280000300a00 */
[----:B------:R1:W-:Y:S01]  /*3b4c0*/  STL.64 [R1+0xde8], R124 ;  /* 0x000de87c01007387 */ /* 0x0003e20000100a00 */
[----:B------:R-:W-:-:S03]  /*3b4d0*/  IMAD.WIDE R28, R251, 0x4, R28 ;  /* 0x00000004fb1c7825 */ /* 0x000fc600078e021c */
        /* <DEDUP_REMOVED lines=21> */
[----:B------:R1:W-:Y:S04]  /*3b630*/  STL.64 [R1+0xed0], R10 ;  /* 0x000ed00a01007387 */ /* 0x0003e80000100a00 */
[----:B-1----:R-:W2:Y:S01]  /*3b640*/  LDL.LU.64 R10, [R1+0x740] ;  /* 0x00074000010a7983 */ /* 0x002ea20000300a00 */
[----:B------:R-:W-:-:S05]  /*3b650*/  IMAD.WIDE R50, R251, 0x4, R50 ;  /* 0x00000004fb327825 */ /* 0x000fca00078e0232 */
[----:B------:R1:W-:Y:S01]  /*3b660*/  STL.64 [R1+0xed8], R50 ;  /* 0x000ed83201007387 */ /* 0x0003e20000100a00 */
[----:B---3--:R-:W-:-:S03]  /*3b670*/  IMAD.WIDE R178, R251, 0x4, R178 ;  /* 0x00000004fbb27825 */ /* 0x008fc600078e02b2 */
[----:B-1----:R-:W3:Y:S04]  /*3b680*/  LDL.LU.64 R50, [R1+0x728] ;  /* 0x0007280001327983 */ /* 0x002ee80000300a00 */
[----:B------:R1:W-:Y:S01]  /*3b690*/  STL.64 [R1+0xee0], R178 ;  /* 0x000ee0b201007387 */ /* 0x0003e20000100a00 */
[----:B----4-:R-:W-:-:S03]  /*3b6a0*/  IMAD.WIDE R4, R251, 0x4, R4 ;  /* 0x00000004fb047825 */ /* 0x010fc600078e0204 */
[----:B-1----:R-:W4:Y:S04]  /*3b6b0*/  LDL.LU.64 R178, [R1+0x720] ;  /* 0x0007200001b27983 */ /* 0x002f280000300a00 */
[----:B------:R1:W-:Y:S04]  /*3b6c0*/  STL.64 [R1+0xee8], R4 ;  /* 0x000ee80401007387 */ /* 0x0003e80000100a00 */
[----:B-1----:R-:W4:Y:S04]  /*3b6d0*/  LDL.LU.64 R4, [R1+0x1e78] ;  /* 0x001e780001047983 */ /* 0x002f280000300a00 */
[----:B------:R1:W-:Y:S04]  /*3b6e0*/  STL.64 [R1+0xef0], R106 ;  /* 0x000ef06a01007387 */ /* 0x0003e80000100a00 */
[----:B-1----:R-:W4:Y:S04]  /*3b6f0*/  LDL.LU.64 R106, [R1+0x1e70] ;  /* 0x001e7000016a7983 */ /* 0x002f280000300a00 */
[----:B------:R1:W-:Y:S02]  /*3b700*/  STL.64 [R1+0xef8], R14 ;  /* 0x000ef80e01007387 */ /* 0x0003e40000100a00 */
[----:B-1----:R-:W-:-:S04]  /*3b710*/  IMAD.WIDE R14, R251, 0x4, R160 ;  /* 0x00000004fb0e7825 */ /* 0x002fc800078e02a0 */
[C---:B------:R-:W-:Y:S01]  /*3b720*/  IMAD.WIDE R160, R251.reuse, 0x4, R48 ;  /* 0x00000004fba07825 */ /* 0x040fe200078e0230 */
[----:B------:R1:W-:Y:S03]  /*3b730*/  STL.64 [R1+0xf00], R14 ;  /* 0x000f000e01007387 */ /* 0x0003e60000100a00 */
[C---:B------:R-:W-:Y:S01]  /*3b740*/  IMAD.WIDE R48, R251.reuse, 0x4, R240 ;  /* 0x00000004fb307825 */ /* 0x040fe200078e02f0 */
[----:B-1----:R-:W4:Y:S04]  /*3b750*/  LDL.LU.64 R14, [R1+0x718] ;  /* 0x00071800010e7983 */ /* 0x002f280000300a00 */
[----:B------:R1:W-:Y:S01]  /*3b760*/  STL.64 [R1+0xf08], R160 ;  /* 0x000f08a001007387 */ /* 0x0003e20000100a00 */
[----:B------:R-:W-:-:S03]  /*3b770*/  IMAD.WIDE R110, R251, 0x4, R110 ;  /* 0x00000004fb6e7825 */ /* 0x000fc600078e026e */
[----:B-1----:R-:W4:Y:S04]  /*3b780*/  LDL.LU.64 R160, [R1+0x710] ;  /* 0x0007100001a07983 */ /* 0x002f280000300a00 */
[----:B------:R1:W-:Y:S01]  /*3b790*/  STL.64 [R1+0xf10], R48 ;  /* 0x000f103001007387 */ /* 0x0003e20000100a00 */
[----:B------:R-:W-:-:S03]  /*3b7a0*/  IMAD.WIDE R234, R251, 0x4, R234 ;  /* 0x00000004fbea7825 */ /* 0x000fc600078e02ea */
[----:B-1----:R-:W4:Y:S01]  /*3b7b0*/  LDL.LU.64 R48, [R1+0x708] ;  /* 0x0007080001307983 */ /* 0x002f220000300a00 */
[----:B------:R-:W-:-:S03]  /*3b7c0*/  IMAD.WIDE R66, R251, 0x4, R66 ;  /* 0x00000004fb427825 */ /* 0x000fc600078e0242 */
[----:B------:R-:W4:Y:S04]  /*3b7d0*/  LDL.LU.64 R240, [R1+0x700] ;  /* 0x0007000001f07983 */ /* 0x000f280000300a00 */
[----:B------:R1:W-:Y:S01]  /*3b7e0*/  STL.64 [R1+0xf18], R234 ;  /* 0x000f18ea01007387 */ /* 0x0003e20000100a00 */
[----:B------:R-:W-:-:S04]  /*3b7f0*/  IMAD.WIDE R172, R251, 0x4, R172 ;  /* 0x00000004fbac7825 */ /* 0x000fc800078e02ac */
[C---:B------:R-:W-:Y:S01]  /*3b800*/  IMAD.WIDE R92, R251.reuse, 0x4, R92 ;  /* 0x00000004fb5c7825 */ /* 0x040fe200078e025c */
[----:B-1----:R-:W4:Y:S04]  /*3b810*/  LDL.LU.64 R234, [R1+0x1e68] ;  /* 0x001e680001ea7983 */ /* 0x002f280000300a00 */
[----:B------:R1:W-:Y:S04]  /*3b820*/  STL.64 [R1+0xf20], R66 ;  /* 0x000f204201007387 */ /* 0x0003e80000100a00 */
[----:B-1----:R-:W4:Y:S04]  /*3b830*/  LDL.LU.64 R66, [R1+0x6e8] ;  /* 0x0006e80001427983 */ /* 0x002f280000300a00 */
[----:B------:R1:W-:Y:S04]  /*3b840*/  STL.64 [R1+0xf28], R92 ;  /* 0x000f285c01007387 */ /* 0x0003e80000100a00 */
[----:B-1----:R-:W4:Y:S04]  /*3b850*/  LDL.LU.64 R92, [R1+0x1e60] ;  /* 0x001e6000015c7983 */ /* 0x002f280000300a00 */
[----:B------:R1:W-:Y:S04]  /*3b860*/  STL.64 [R1+0xf30], R110 ;  /* 0x000f306e01007387 */ /* 0x0003e80000100a00 */
[----:B------:R-:W-:Y:S01]  /*3b870*/  STL.64 [R1+0xf38], R172 ;  /* 0x000f38ac01007387 */ /* 0x000fe20000100a00 */
[----:B-1----:R-:W-:-:S04]  /*3b880*/  IMAD.WIDE R110, R251, 0x4, R124 ;  /* 0x00000004fb6e7825 */ /* 0x002fc800078e027c */
[C---:B------:R-:W-:Y:S01]  /*3b890*/  IMAD.WIDE R124, R251.reuse, 0x4, R28 ;  /* 0x00000004fb7c7825 */ /* 0x040fe200078e021c */
[----:B------:R1:W-:Y:S03]  /*3b8a0*/  STL.64 [R1+0xf40], R110 ;  /* 0x000f406e01007387 */ /* 0x0003e60000100a00 */
[C---:B--2---:R-:W-:Y:S01]  /*3b8b0*/  IMAD.WIDE R28, R251.reuse, 0x4, R176 ;  /* 0x00000004fb1c7825 */ /* 0x044fe200078e02b0 */
[----:B-1----:R-:W2:Y:S04]  /*3b8c0*/  LDL.LU.64 R110, [R1+0x6e0] ;  /* 0x0006e000016e7983 */ /* 0x002ea80000300a00 */
[----:B------:R1:W-:Y:S04]  /*3b8d0*/  STL.64 [R1+0xf48], R124 ;  /* 0x000f487c01007387 */ /* 0x0003e80000100a00 */
[----:B------:R-:W2:Y:S04]  /*3b8e0*/  LDL.LU.64 R172, [R1+0x6d8] ;  /* 0x0006d80001ac7983 */ /* 0x000ea80000300a00 */
[----:B------:R1:W-:Y:S04]  /*3b8f0*/  STL.64 [R1+0xf50], R28 ;  /* 0x000f501c01007387 */ /* 0x0003e80000100a00 */
[----:B-1----:R-:W2:Y:S04]  /*3b900*/  LDL.LU.64 R124, [R1+0x6d0] ;  /* 0x0006d000017c7983 */ /* 0x002ea80000300a00 */
[----:B------:R-:W2:Y:S04]  /*3b910*/  LDL.LU.64 R28, [R1+0x6c8] ;  /* 0x0006c800011c7983 */ /* 0x000ea80000300a00 */
[----:B------:R-:W2:Y:S01]  /*3b920*/  LDL.LU.64 R176, [R1+0x6c0] ;  /* 0x0006c00001b07983 */ /* 0x000ea20000300a00 */
[----:B------:R-:W-:-:S04]  /*3b930*/  IMAD.WIDE R80, R251, 0x4, R80 ;  /* 0x00000004fb507825 */ /* 0x000fc800078e0250 */
[----:B------:R-:W-:-:S05]  /*3b940*/  IMAD.WIDE R220, R251, 0x4, R220 ;  /* 0x00000004fbdc7825 */ /* 0x000fca00078e02dc */
[----:B------:R1:W-:Y:S01]  /*3b950*/  STL.64 [R1+0xf58], R220 ;  /* 0x000f58dc01007387 */ /* 0x0003e20000100a00 */
[----:B------:R-:W-:-:S03]  /*3b960*/  IMAD.WIDE R44, R251, 0x4, R44 ;  /* 0x00000004fb2c7825 */ /* 0x000fc600078e022c */
[----:B-1----:R-:W2:Y:S04]  /*3b970*/  LDL.LU.64 R220, [R1+0x1e58] ;  /* 0x001e580001dc7983 */ /* 0x002ea80000300a00 */
[----:B------:R1:W-:Y:S01]  /*3b980*/  STL.64 [R1+0xf60], R44 ;  /* 0x000f602c01007387 */ /* 0x0003e20000100a00 */
[----:B------:R-:W-:-:S04]  /*3b990*/  IMAD.WIDE R10, R251, 0x4, R10 ;  /* 0x00000004fb0a7825 */ /* 0x000fc800078e020a */
[C---:B-1----:R-:W-:Y:S01]  /*3b9a0*/  IMAD.WIDE R44, R251.reuse, 0x4, R170 ;  /* 0x00000004fb2c7825 */ /* 0x042fe200078e02aa */
[----:B------:R-:W-:Y:S04]  /*3b9b0*/  STL.64 [R1+0xf68], R10 ;  /* 0x000f680a01007387 */ /* 0x000fe80000100a00 */
[----:B------:R-:W-:Y:S04]  /*3b9c0*/  STL.64 [R1+0xf70], R80 ;  /* 0x000f705001007387 */ /* 0x000fe80000100a00 */
[----:B------:R1:W-:Y:S04]  /*3b9d0*/  STL.64 [R1+0xf78], R44 ;  /* 0x000f782c01007387 */ /* 0x0003e80000100a00 */
[----:B-1----:R-:W2:Y:S01]  /*3b9e0*/  LDL.LU.64 R44, [R1+0x6a8] ;  /* 0x0006a800012c7983 */ /* 0x002ea20000300a00 */
[----:B---3--:R-:W-:-:S05]  /*3b9f0*/  IMAD.WIDE R10, R251, 0x4, R50 ;  /* 0x00000004fb0a7825 */ /* 0x008fca00078e0232 */
[----:B------:R1:W-:Y:S01]  /*3ba00*/  STL.64 [R1+0xf80], R10 ;  /* 0x000f800a01007387 */ /* 0x0003e20000100a00 */
[----:B----4-:R-:W-:-:S03]  /*3ba10*/  IMAD.WIDE R50, R251, 0x4, R178 ;  /* 0x00000004fb327825 */ /* 0x010fc600078e02b2 */
[----:B-1----:R-:W3:Y:S04]  /*3ba20*/  LDL.LU.64 R10, [R1+0x6a0] ;  /* 0x0006a000010a7983 */ /* 0x002ee80000300a00 */
[----:B------:R1:W-:Y:S04]  /*3ba30*/  STL.64 [R1+0xf88], R50 ;  /* 0x000f883201007387 */ /* 0x0003e80000100a00 */
[----:B------:R-:W4:Y:S04]  /*3ba40*/  LDL.LU.64 R80, [R1+0x698] ;  /* 0x0006980001507983 */ /* 0x000f280000300a00 */
[----:B------:R-:W4:Y:S04]  /*3ba50*/  LDL.LU.64 R170, [R1+0x690] ;  /* 0x0006900001aa7983 */ /* 0x000f280000300a00 */
[----:B-1----:R-:W4:Y:S04]  /*3ba60*/  LDL.LU.64 R50, [R1+0x688] ;  /* 0x0006880001327983 */ /* 0x002f280000300a00 */
[----:B------:R-:W4:Y:S01]  /*3ba70*/  LDL.LU.64 R178, [R1+0x680] ;  /* 0x0006800001b27983 */ /* 0x000f220000300a00 */
[----:B------:R-:W-:-:S04]  /*3ba80*/  IMAD.WIDE R98, R251, 0x4, R98 ;  /* 0x00000004fb627825 */ /* 0x000fc800078e0262 */
[----:B------:R-:W-:-:S05]  /*3ba90*/  IMAD.WIDE R14, R251, 0x4, R14 ;  /* 0x00000004fb0e7825 */ /* 0x000fca00078e020e */
[----:B------:R1:W-:Y:S01]  /*3baa0*/  STL.64 [R1+0xf90], R14 ;  /* 0x000f900e01007387 */ /* 0x0003e20000100a00 */
[----:B------:R-:W-:-:S03]  /*3bab0*/  IMAD.WIDE R160, R251, 0x4, R160 ;  /* 0x00000004fba07825 */ /* 0x000fc600078e02a0 */
[----:B-1----:R-:W4:Y:S04]  /*3bac0*/  LDL.LU.64 R14, [R1+0x1e50] ;  /* 0x001e5000010e7983 */ /* 0x002f280000300a00 */
[----:B------:R1:W-:Y:S01]  /*3bad0*/  STL.64 [R1+0xf98], R160 ;  /* 0x000f98a001007387 */ /* 0x0003e20000100a00 */
[----:B------:R-:W-:-:S04]  /*3bae0*/  IMAD.WIDE R48, R251, 0x4, R48 ;  /* 0x00000004fb307825 */ /* 0x000fc800078e0230 */
[C---:B-1----:R-:W-:Y:S01]  /*3baf0*/  IMAD.WIDE R160, R251.reuse, 0x4, R240 ;  /* 0x00000004fba07825 */ /* 0x042fe200078e02f0 */
[----:B------:R1:W-:Y:S04]  /*3bb00*/  STL.64 [R1+0xfa0], R48 ;  /* 0x000fa03001007387 */ /* 0x0003e80000100a00 */
[----:B------:R1:W-:Y:S04]  /*3bb10*/  STL.64 [R1+0xfa8], R160 ;  /* 0x000fa8a001007387 */ /* 0x0003e80000100a00 */
[----:B------:R-:W-:Y:S01]  /*3bb20*/  STL.64 [R1+0xfb0], R98 ;  /* 0x000fb06201007387 */ /* 0x000fe20000100a00 */
[----:B-1----:R-:W-:-:S03]  /*3bb30*/  IMAD.WIDE R48, R251, 0x4, R238 ;  /* 0x00000004fb307825 */ /* 0x002fc600078e02ee */
[----:B------:R-:W4:Y:S04]  /*3bb40*/  LDL.LU.64 R160, [R1+0x668] ;  /* 0x0006680001a07983 */ /* 0x000f280000300a00 */
[----:B------:R1:W-:Y:S01]  /*3bb50*/  STL.64 [R1+0xfb8], R48 ;  /* 0x000fb83001007387 */ /* 0x0003e20000100a00 */
[----:B------:R-:W-:-:S03]  /*3bb60*/  IMAD.WIDE R66, R251, 0x4, R66 ;  /* 0x00000004fb427825 */ /* 0x000fc600078e0242 */
[----:B-1----:R-:W4:Y:S04]  /*3bb70*/  LDL.LU.64 R48, [R1+0x660] ;  /* 0x0006600001307983 */ /* 0x002f280000300a00 */
[----:B------:R1:W-:Y:S04]  /*3bb80*/  STL.64 [R1+0xfc0], R66 ;  /* 0x000fc04201007387 */ /* 0x0003e80000100a00 */
[----:B------:R-:W4:Y:S04]  /*3bb90*/  LDL.LU.64 R240, [R1+0x658] ;  /* 0x0006580001f07983 */ /* 0x000f280000300a00 */
[----:B------:R-:W4:Y:S04]  /*3bba0*/  LDL.LU.64 R98, [R1+0x650] ;  /* 0x0006500001627983 */ /* 0x000f280000300a00 */
[----:B------:R-:W4:Y:S04]  /*3bbb0*/  LDL.LU.64 R238, [R1+0x648] ;  /* 0x0006480001ee7983 */ /* 0x000f280000300a00 */
[----:B-1----:R-:W4:Y:S01]  /*3bbc0*/  LDL.LU.64 R66, [R1+0x640] ;  /* 0x0006400001427983 */ /* 0x002f220000300a00 */
[----:B--2---:R-:W-:-:S05]  /*3bbd0*/  IMAD.WIDE R110, R251, 0x4, R110 ;  /* 0x00000004fb6e7825 */ /* 0x004fca00078e026e */
[----:B------:R1:W-:Y:S01]  /*3bbe0*/  STL.64 [R1+0xfc8], R110 ;  /* 0x000fc86e01007387 */ /* 0x0003e20000100a00 */
[----:B------:R-:W-:-:S04]  /*3bbf0*/  IMAD.WIDE R172, R251, 0x4, R172 ;  /* 0x00000004fbac7825 */ /* 0x000fc800078e02ac */
[C---:B------:R-:W-:Y:S01]  /*3bc00*/  IMAD.WIDE R124, R251.reuse, 0x4, R124 ;  /* 0x00000004fb7c7825 */ /* 0x040fe200078e027c */
[----:B-1----:R-:W2:Y:S04]  /*3bc10*/  LDL.LU.64 R110, [R1+0x1e48] ;  /* 0x001e4800016e7983 */ /* 0x002ea80000300a00 */
[----:B------:R1:W-:Y:S01]  /*3bc20*/  STL.64 [R1+0xfd0], R172 ;  /* 0x000fd0ac01007387 */ /* 0x0003e20000100a00 */
[----:B------:R-:W-:-:S03]  /*3bc30*/  IMAD.WIDE R28, R251, 0x4, R28 ;  /* 0x00000004fb1c7825 */ /* 0x000fc600078e021c */
[----:B-1----:R-:W2:Y:S04]  /*3bc40*/  LDL.LU.64 R172, [R1+0x1e40] ;  /* 0x001e400001ac7983 */ /* 0x002ea80000300a00 */
[----:B------:R1:W-:Y:S04]  /*3bc50*/  STL.64 [R1+0xfd8], R124 ;  /* 0x000fd87c01007387 */ /* 0x0003e80000100a00 */
[----:B------:R1:W-:Y:S02]  /*3bc60*/  STL.64 [R1+0xfe0], R28 ;  /* 0x000fe01c01007387 */ /* 0x0003e40000100a00 */
[----:B-1----:R-:W-:-:S04]  /*3bc70*/  IMAD.WIDE R124, R251, 0x4, R176 ;  /* 0x00000004fb7c7825 */ /* 0x002fc800078e02b0 */
[C---:B------:R-:W-:Y:S01]  /*3bc80*/  IMAD.WIDE R28, R251.reuse, 0x4, R224 ;  /* 0x00000004fb1c7825 */ /* 0x040fe200078e02e0 */
[----:B------:R1:W-:Y:S03]  /*3bc90*/  STL.64 [R1+0xfe8], R124 ;  /* 0x000fe87c01007387 */ /* 0x0003e60000100a00 */
[C---:B------:R-:W-:Y:S01]  /*3bca0*/  IMAD.WIDE R176, R251.reuse, 0x4, R242 ;  /* 0x00000004fbb07825 */ /* 0x040fe200078e02f2 */
[----:B-1----:R-:W2:Y:S04]  /*3bcb0*/  LDL.LU.64 R124, [R1+0x628] ;  /* 0x00062800017c7983 */ /* 0x002ea80000300a00 */
[----:B------:R1:W-:Y:S04]  /*3bcc0*/  STL.64 [R1+0xff0], R28 ;  /* 0x000ff01c01007387 */ /* 0x0003e80000100a00 */
[----:B-1----:R-:W2:Y:S04]  /*3bcd0*/  LDL.LU.64 R28, [R1+0x620] ;  /* 0x00062000011c7983 */ /* 0x002ea80000300a00 */
[----:B------:R1:W-:Y:S04]  /*3bce0*/  STL.64 [R1+0xff8], R176 ;  /* 0x000ff8b001007387 */ /* 0x0003e80000100a00 */
[----:B------:R-:W2:Y:S01]  /*3bcf0*/  LDL.LU.64 R242, [R1+0x618] ;  /* 0x0006180001f27983 */ /* 0x000ea20000300a00 */
[----:B------:R-:W-:-:S03]  /*3bd00*/  IMAD.WIDE R44, R251, 0x4, R44 ;  /* 0x00000004fb2c7825 */ /* 0x000fc600078e022c */
[----:B-1----:R-:W2:Y:S04]  /*3bd10*/  LDL.LU.64 R176, [R1+0x610] ;  /* 0x0006100001b07983 */ /* 0x002ea80000300a00 */
[----:B------:R-:W2:Y:S04]  /*3bd20*/  LDL.LU.64 R224, [R1+0x608] ;  /* 0x0006080001e07983 */ /* 0x000ea80000300a00 */
[----:B------:R1:W-:Y:S04]  /*3bd30*/  STL.64 [R1+0x1000], R44 ;  /* 0x0010002c01007387 */ /* 0x0003e80000100a00 */
[----:B-1----:R-:W2:Y:S01]  /*3bd40*/  LDL.LU.64 R44, [R1+0x1e38] ;  /* 0x001e3800012c7983 */ /* 0x002ea20000300a00 */
[----:B---3--:R-:W-:-:S05]  /*3bd50*/  IMAD.WIDE R10, R251, 0x4, R10 ;  /* 0x00000004fb0a7825 */ /* 0x008fca00078e020a */
[----:B------:R1:W-:Y:S01]  /*3bd60*/  STL.64 [R1+0x1008], R10 ;  /* 0x0010080a01007387 */ /* 0x0003e20000100a00 */
[----:B----4-:R-:W-:-:S04]  /*3bd70*/  IMAD.WIDE R80, R251, 0x4, R80 ;  /* 0x00000004fb507825 */ /* 0x010fc800078e0250 */
[----:B------:R-:W-:-:S04]  /*3bd80*/  IMAD.WIDE R170, R251, 0x4, R170 ;  /* 0x00000004fbaa7825 */ /* 0x000fc800078e02aa */
[C---:B------:R-:W-:Y:S01]  /*3bd90*/  IMAD.WIDE R50, R251.reuse, 0x4, R50 ;  /* 0x00000004fb327825 */ /* 0x040fe200078e0232 */
[----:B-1----:R-:W3:Y:S04]  /*3bda0*/  LDL.LU.64 R10, [R1+0x1e30] ;  /* 0x001e3000010a7983 */ /* 0x002ee80000300a00 */
[----:B------:R1:W-:Y:S04]  /*3bdb0*/  STL.64 [R1+0x1010], R80 ;  /* 0x0010105001007387 */ /* 0x0003e80000100a00 */
[----:B-1----:R-:W4:Y:S04]  /*3bdc0*/  LDL.LU.64 R80, [R1+0x1e28] ;  /* 0x001e280001507983 */ /* 0x002f280000300a00 */
[----:B------:R1:W-:Y:S04]  /*3bdd0*/  STL.64 [R1+0x1018], R170 ;  /* 0x001018aa01007387 */ /* 0x0003e80000100a00 */
[----:B------:R1:W-:Y:S02]  /*3bde0*/  STL.64 [R1+0x1020], R50 ;  /* 0x0010203201007387 */ /* 0x0003e40000100a00 */
[----:B-1----:R-:W-:-:S04]  /*3bdf0*/  IMAD.WIDE R170, R251, 0x4, R178 ;  /* 0x00000004fbaa7825 */ /* 0x002fc800078e02b2 */
[C---:B------:R-:W-:Y:S01]  /*3be00*/  IMAD.WIDE R50, R251.reuse, 0x4, R210 ;  /* 0x00000004fb327825 */ /* 0x040fe200078e02d2 */
[----:B------:R1:W-:Y:S03]  /*3be10*/  STL.64 [R1+0x1028], R170 ;  /* 0x001028aa01007387 */ /* 0x0003e60000100a00 */
[C---:B------:R-:W-:Y:S01]  /*3be20*/  IMAD.WIDE R178, R251.reuse, 0x4, R194 ;  /* 0x00000004fbb27825 */ /* 0x040fe200078e02c2 */
[----:B-1----:R-:W3:Y:S04]  /*3be30*/  LDL.LU.64 R170, [R1+0x5e8] ;  /* 0x0005e80001aa7983 */ /* 0x002ee80000300a00 */
[----:B------:R1:W-:Y:S04]  /*3be40*/  STL.64 [R1+0x1030], R50 ;  /* 0x0010303201007387 */ /* 0x0003e80000100a00 */
[----:B-1----:R-:W4:Y:S04]  /*3be50*/  LDL.LU.64 R50, [R1+0x5e0] ;  /* 0x0005e00001327983 */ /* 0x002f280000300a00 */
[----:B------:R1:W-:Y:S04]  /*3be60*/  STL.64 [R1+0x1038], R178 ;  /* 0x001038b201007387 */ /* 0x0003e80000100a00 */
[----:B-1----:R-:W4:Y:S04]  /*3be70*/  LDL.LU.64 R178, [R1+0x5d8] ;  /* 0x0005d80001b27983 */ /* 0x002f280000300a00 */
[----:B------:R-:W4:Y:S04]  /*3be80*/  LDL.LU.64 R210, [R1+0x5d0] ;  /* 0x0005d00001d27983 */ /* 0x000f280000300a00 */
[----:B------:R-:W4:Y:S01]  /*3be90*/  LDL.LU.64 R194, [R1+0x5c8] ;  /* 0x0005c80001c27983 */ /* 0x000f220000300a00 */
[----:B------:R-:W-:-:S05]  /*3bea0*/  IMAD.WIDE R160, R251, 0x4, R160 ;  /* 0x00000004fba07825 */ /* 0x000fca00078e02a0 */
[----:B------:R1:W-:Y:S01]  /*3beb0*/  STL.64 [R1+0x1040], R160 ;  /* 0x001040a001007387 */ /* 0x0003e20000100a00 */
[----:B------:R-:W-:-:S03]  /*3bec0*/  IMAD.WIDE R48, R251, 0x4, R48 ;  /* 0x00000004fb307825 */ /* 0x000fc600078e0230 */
[----:B-1----:R-:W4:Y:S04]  /*3bed0*/  LDL.LU.64 R160, [R1+0x1e20] ;  /* 0x001e200001a07983 */ /* 0x002f280000300a00 */
        /* <DEDUP_REMOVED lines=9> */
[----:B------:R-:W-:Y:S01]  /*3bf70*/  STL.64 [R1+0x1060], R238 ;  /* 0x001060ee01007387 */ /* 0x000fe20000100a00 */
[----:B-1----:R-:W-:-:S04]  /*3bf80*/  IMAD.WIDE R98, R251, 0x4, R66 ;  /* 0x00000004fb627825 */ /* 0x002fc800078e0242 */
[C---:B------:R-:W-:Y:S01]  /*3bf90*/  IMAD.WIDE R66, R251.reuse, 0x4, R82 ;  /* 0x00000004fb427825 */ /* 0x040fe200078e0252 */
[----:B------:R1:W-:Y:S04]  /*3bfa0*/  STL.64 [R1+0x1068], R98 ;  /* 0x0010686201007387 */ /* 0x0003e80000100a00 */
[----:B-1----:R-:W4:Y:S04]  /*3bfb0*/  LDL.LU.64 R98, [R1+0x5a8] ;  /* 0x0005a80001627983 */ /* 0x002f280000300a00 */
[----:B------:R-:W-:Y:S04]  /*3bfc0*/  STL.64 [R1+0x1070], R146 ;  /* 0x0010709201007387 */ /* 0x000fe80000100a00 */
[----:B------:R-:W4:Y:S04]  /*3bfd0*/  LDL.LU.64 R238, [R1+0x5a0] ;  /* 0x0005a00001ee7983 */ /* 0x000f280000300a00 */
[----:B------:R1:W-:Y:S04]  /*3bfe0*/  STL.64 [R1+0x1078], R66 ;  /* 0x0010784201007387 */ /* 0x0003e80000100a00 */
[----:B-1----:R-:W4:Y:S04]  /*3bff0*/  LDL.LU.64 R66, [R1+0x598] ;  /* 0x0005980001427983 */ /* 0x002f280000300a00 */
[----:B------:R-:W4:Y:S04]  /*3c000*/  LDL.LU.64 R146, [R1+0x590] ;  /* 0x0005900001927983 */ /* 0x000f280000300a00 */
[----:B------:R-:W4:Y:S01]  /*3c010*/  LDL.LU.64 R82, [R1+0x588] ;  /* 0x0005880001527983 */ /* 0x000f220000300a00 */
[----:B--2---:R-:W-:-:S05]  /*3c020*/  IMAD.WIDE R124, R251, 0x4, R124 ;  /* 0x00000004fb7c7825 */ /* 0x004fca00078e027c */
[----:B------:R1:W-:Y:S01]  /*3c030*/  STL.64 [R1+0x1080], R124 ;  /* 0x0010807c01007387 */ /* 0x0003e20000100a00 */
[----:B------:R-:W-:-:S03]  /*3c040*/  IMAD.WIDE R28, R251, 0x4, R28 ;  /* 0x00000004fb1c7825 */ /* 0x000fc600078e021c */
[----:B-1----:R-:W2:Y:S04]  /*3c050*/  LDL.LU.64 R124, [R1+0x1e08] ;  /* 0x001e0800017c7983 */ /* 0x002ea80000300a00 */
[----:B------:R1:W-:Y:S01]  /*3c060*/  STL.64 [R1+0x1088], R28 ;  /* 0x0010881c01007387 */ /* 0x0003e20000100a00 */
[----:B------:R-:W-:-:S03]  /*3c070*/  IMAD.WIDE R242, R251, 0x4, R242 ;  /* 0x00000004fbf27825 */ /* 0x000fc600078e02f2 */
[----:B-1----:R-:W2:Y:S04]  /*3c080*/  LDL.LU.64 R28, [R1+0x1e00] ;  /* 0x001e0000011c7983 */ /* 0x002ea80000300a00 */
[----:B------:R1:W-:Y:S04]  /*3c090*/  STL.64 [R1+0x1090], R242 ;  /* 0x001090f201007387 */ /* 0x0003e80000100a00 */
[----:B-1----:R-:W2:Y:S01]  /*3c0a0*/  LDL.LU.64 R242, [R1+0x1df8] ;  /* 0x001df80001f27983 */ /* 0x002ea20000300a00 */
[----:B------:R-:W-:-:S04]  /*3c0b0*/  IMAD.WIDE R176, R251, 0x4, R176 ;  /* 0x00000004fbb07825 */ /* 0x000fc800078e02b0 */
[C---:B------:R-:W-:Y:S01]  /*3c0c0*/  IMAD.WIDE R224, R251.reuse, 0x4, R224 ;  /* 0x00000004fbe07825 */ /* 0x040fe200078e02e0 */
[----:B------:R-:W-:Y:S04]  /*3c0d0*/  STL.64 [R1+0x1098], R176 ;  /* 0x001098b001007387 */ /* 0x000fe80000100a00 */
[----:B------:R1:W-:Y:S01]  /*3c0e0*/  STL.64 [R1+0x10a0], R224 ;  /* 0x0010a0e001007387 */ /* 0x0003e20000100a00 */
[----:B------:R-:W-:-:S04]  /*3c0f0*/  IMAD.WIDE R122, R251, 0x4, R122 ;  /* 0x00000004fb7a7825 */ /* 0x000fc800078e027a */
[----:B-1----:R-:W-:-:S04]  /*3c100*/  IMAD.WIDE R224, R251, 0x4, R226 ;  /* 0x00000004fbe07825 */ /* 0x002fc800078e02e2 */
[----:B---3--:R-:W-:-:S04]  /*3c110*/  IMAD.WIDE R170, R251, 0x4, R170 ;  /* 0x00000004fbaa7825 */ /* 0x008fc800078e02aa */
[----:B----4-:R-:W-:-:S04]  /*3c120*/  IMAD.WIDE R50, R251, 0x4, R50 ;  /* 0x00000004fb327825 */ /* 0x010fc800078e0232 */
[----:B------:R-:W-:-:S04]  /*3c130*/  IMAD.WIDE R178, R251, 0x4, R178 ;  /* 0x00000004fbb27825 */ /* 0x000fc800078e02b2 */
[----:B--2---:R-:W-:-:S05]  /*3c140*/  IMAD.WIDE R176, R251, 0x4, R242 ;  /* 0x00000004fbb07825 */ /* 0x004fca00078e02f2 */
[----:B------:R1:W-:Y:S04]  /*3c150*/  STL.64 [R1+0x10a8], R176 ;  /* 0x0010a8b001007387 */ /* 0x0003e80000100a00 */
[----:B-1----:R-:W2:Y:S04]  /*3c160*/  LDL.LU.64 R176, [R1+0x568] ;  /* 0x0005680001b07983 */ /* 0x002ea80000300a00 */
[----:B------:R1:W-:Y:S04]  /*3c170*/  STL.64 [R1+0x10b0], R224 ;  /* 0x0010b0e001007387 */ /* 0x0003e80000100a00 */
[----:B-1----:R-:W3:Y:S04]  /*3c180*/  LDL.LU.64 R224, [R1+0x560] ;  /* 0x0005600001e07983 */ /* 0x002ee80000300a00 */
[----:B------:R1:W-:Y:S04]  /*3c190*/  STL.64 [R1+0x10b8], R122 ;  /* 0x0010b87a01007387 */ /* 0x0003e80000100a00 */
[----:B------:R-:W4:Y:S04]  /*3c1a0*/  LDL.LU.64 R242, [R1+0x558] ;  /* 0x0005580001f27983 */ /* 0x000f280000300a00 */
[----:B------:R-:W2:Y:S04]  /*3c1b0*/  LDL.LU.64 R226, [R1+0x550] ;  /* 0x0005500001e27983 */ /* 0x000ea80000300a00 */
        /* <DEDUP_REMOVED lines=10> */
[C---:B------:R-:W-:Y:S01]  /*3c260*/  IMAD.WIDE R114, R251.reuse, 0x4, R114 ;  /* 0x00000004fb727825 */ /* 0x040fe200078e0272 */
[----:B------:R2:W-:Y:S03]  /*3c270*/  STL.64 [R1+0x10e0], R194 ;  /* 0x0010e0c201007387 */ /* 0x0005e60000100a00 */
[C---:B------:R-:W-:Y:S01]  /*3c280*/  IMAD.WIDE R186, R251.reuse, 0x4, R186 ;  /* 0x00000004fbba7825 */ /* 0x040fe200078e02ba */
[----:B-1----:R-:W3:Y:S03]  /*3c290*/  LDL.LU.64 R210, [R1+0x528] ;  /* 0x0005280001d27983 */ /* 0x002ee60000300a00 */
[----:B------:R-:W-:-:S04]  /*3c2a0*/  IMAD.WIDE R98, R251, 0x4, R98 ;  /* 0x00000004fb627825 */ /* 0x000fc800078e0262 */
[----:B------:R-:W-:-:S04]  /*3c2b0*/  IMAD.WIDE R238, R251, 0x4, R238 ;  /* 0x00000004fbee7825 */ /* 0x000fc800078e02ee */
[----:B------:R-:W-:-:S04]  /*3c2c0*/  IMAD.WIDE R66, R251, 0x4, R66 ;  /* 0x00000004fb427825 */ /* 0x000fc800078e0242 */
[----:B--2---:R-:W-:-:S05]  /*3c2d0*/  IMAD.WIDE R178, R251, 0x4, R178 ;  /* 0x00000004fbb27825 */ /* 0x004fca00078e02b2 */
[----:B------:R-:W-:Y:S04]  /*3c2e0*/  STL.64 [R1+0x10e8], R178 ;  /* 0x0010e8b201007387 */ /* 0x000fe80000100a00 */
[----:B------:R-:W2:Y:S04]  /*3c2f0*/  LDL.LU.64 R194, [R1+0x520] ;  /* 0x0005200001c27983 */ /* 0x000ea80000300a00 */
[----:B------:R1:W-:Y:S04]  /*3c300*/  STL.64 [R1+0x10f0], R114 ;  /* 0x0010f07201007387 */ /* 0x0003e80000100a00 */
        /* <DEDUP_REMOVED lines=15> */
[----:B-1----:R-:W4:Y:S03]  /*3c400*/  LDL.LU.64 R146, [R1+0x4e8] ;  /* 0x0004e80001927983 */ /* 0x002f260000300a00 */
[C---:B------:R-:W-:Y:S01]  /*3c410*/  IMAD.WIDE R176, R251.reuse, 0x4, R176 ;  /* 0x00000004fbb07825 */ /* 0x040fe200078e02b0 */
[----:B------:R1:W-:Y:S03]  /*3c420*/  STL.64 [R1+0x1120], R82 ;  /* 0x0011205201007387 */ /* 0x0003e60000100a00 */
[C---:B---3--:R-:W-:Y:S01]  /*3c430*/  IMAD.WIDE R224, R251.reuse, 0x4, R224 ;  /* 0x00000004fbe07825 */ /* 0x048fe200078e02e0 */
[----:B-1----:R-:W3:Y:S03]  /*3c440*/  LDL.LU.64 R82, [R1+0x4e0] ;  /* 0x0004e00001527983 */ /* 0x002ee60000300a00 */
        /* <DEDUP_REMOVED lines=11> */
[----:B----4-:R-:W-:-:S04]  /*3c500*/  IMAD.WIDE R242, R251, 0x4, R242 ;  /* 0x00000004fbf27825 */ /* 0x010fc800078e02f2 */
[C---:B------:R-:W-:Y:S01]  /*3c510*/  IMAD.WIDE R226, R251.reuse, 0x4, R226 ;  /* 0x00000004fbe27825 */ /* 0x040fe200078e02e2 */
[----:B------:R1:W-:Y:S03]  /*3c520*/  STL.64 [R1+0x1150], R242 ;  /* 0x001150f201007387 */ /* 0x0003e60000100a00 */
[C---:B------:R-:W-:Y:S01]  /*3c530*/  IMAD.WIDE R122, R251.reuse, 0x4, R122 ;  /* 0x00000004fb7a7825 */ /* 0x040fe200078e027a */
[----:B-1----:R-:W4:Y:S04]  /*3c540*/  LDL.LU.64 R242, [R1+0x1db0] ;  /* 0x001db00001f27983 */ /* 0x002f280000300a00 */
[----:B------:R1:W-:Y:S01]  /*3c550*/  STL.64 [R1+0x1158], R226 ;  /* 0x001158e201007387 */ /* 0x0003e20000100a00 */
[----:B------:R-:W-:-:S03]  /*3c560*/  IMAD.WIDE R126, R251, 0x4, R126 ;  /* 0x00000004fb7e7825 */ /* 0x000fc600078e027e */
[----:B-1----:R-:W3:Y:S04]  /*3c570*/  LDL.LU.64 R226, [R1+0x1da8] ;  /* 0x001da80001e27983 */ /* 0x002ee80000300a00 */
[----:B------:R1:W-:Y:S01]  /*3c580*/  STL.64 [R1+0x1160], R122 ;  /* 0x0011607a01007387 */ /* 0x0003e20000100a00 */
[----:B------:R-:W-:-:S03]  /*3c590*/  IMAD.WIDE R142, R251, 0x4, R142 ;  /* 0x00000004fb8e7825 */ /* 0x000fc600078e028e */
[----:B-1----:R-:W3:Y:S01]  /*3c5a0*/  LDL.LU.64 R122, [R1+0x4a8] ;  /* 0x0004a800017a7983 */ /* 0x002ee20000300a00 */
[----:B--2---:R-:W-:-:S05]  /*3c5b0*/  IMAD.WIDE R224, R251, 0x4, R224 ;  /* 0x00000004fbe07825 */ /* 0x004fca00078e02e0 */
[----:B------:R1:W-:Y:S04]  /*3c5c0*/  STL.64 [R1+0x1168], R224 ;  /* 0x001168e001007387 */ /* 0x0003e80000100a00 */
[----:B-1----:R-:W2:Y:S04]  /*3c5d0*/  LDL.LU.64 R224, [R1+0x4a0] ;  /* 0x0004a00001e07983 */ /* 0x002ea80000300a00 */
[----:B------:R1:W-:Y:S04]  /*3c5e0*/  STL.64 [R1+0x1170], R126 ;  /* 0x0011707e01007387 */ /* 0x0003e80000100a00 */
[----:B-1----:R-:W4:Y:S04]  /*3c5f0*/  LDL.LU.64 R126, [R1+0x498] ;  /* 0x00049800017e7983 */ /* 0x002f280000300a00 */
[----:B------:R1:W-:Y:S04]  /*3c600*/  STL.64 [R1+0x1178], R142 ;  /* 0x0011788e01007387 */ /* 0x0003e80000100a00 */
[----:B-1----:R-:W4:Y:S01]  /*3c610*/  LDL.LU.64 R142, [R1+0x490] ;  /* 0x00049000018e7983 */ /* 0x002f220000300a00 */
[----:B------:R-:W-:-:S04]  /*3c620*/  IMAD.WIDE R210, R251, 0x4, R210 ;  /* 0x00000004fbd27825 */ /* 0x000fc800078e02d2 */
[C---:B------:R-:W-:Y:S01]  /*3c630*/  IMAD.WIDE R194, R251.reuse, 0x4, R194 ;  /* 0x00000004fbc27825 */ /* 0x040fe200078e02c2 */
[----:B------:R1:W-:Y:S03]  /*3c640*/  STL.64 [R1+0x1180], R210 ;  /* 0x001180d201007387 */ /* 0x0003e60000100a00 */
        /* <DEDUP_REMOVED lines=9> */
[----:B-1----:R-:W4:Y:S01]  /*3c6e0*/  LDL.LU.64 R114, [R1+0x488] ;  /* 0x0004880001727983 */ /* 0x002f220000300a00 */
[----:B------:R-:W-:-:S03]  /*3c6f0*/  IMAD.WIDE R162, R251, 0x4, R162 ;  /* 0x00000004fba27825 */ /* 0x000fc600078e02a2 */
[----:B------:R1:W-:Y:S01]  /*3c700*/  STL.64 [R1+0x1198], R178 ;  /* 0x001198b201007387 */ /* 0x0003e20000100a00 */
[----:B------:R-:W-:-:S04]  /*3c710*/  IMAD.WIDE R146, R251, 0x4, R146 ;  /* 0x00000004fb927825 */ /* 0x000fc800078e0292 */
[C---:B---3--:R-:W-:Y:S01]  /*3c720*/  IMAD.WIDE R82, R251.reuse, 0x4, R82 ;  /* 0x00000004fb527825 */ /* 0x048fe200078e0252 */
[----:B-1----:R-:W3:Y:S04]  /*3c730*/  LDL.LU.64 R178, [R1+0x1d90] ;  /* 0x001d900001b27983 */ /* 0x002ee80000300a00 */
[----:B------:R1:W-:Y:S01]  /*3c740*/  STL.64 [R1+0x11a0], R186 ;  /* 0x0011a0ba01007387 */ /* 0x0003e20000100a00 */
[----:B------:R-:W-:-:S03]  /*3c750*/  IMAD.WIDE R66, R251, 0x4, R66 ;  /* 0x00000004fb427825 */ /* 0x000fc600078e0242 */
        /* <DEDUP_REMOVED lines=19> */
[----:B------:R1:W-:Y:S04]  /*3c890*/  STL.64 [R1+0x11d8], R208 ;  /* 0x0011d8d001007387 */ /* 0x0003e80000100a00 */
        /* <DEDUP_REMOVED lines=9> */
[----:B------:R1:W-:Y:S01]  /*3c930*/  STL.64 [R1+0x1200], R122 ;  /* 0x0012007a01007387 */ /* 0x0003e20000100a00 */
[----:B--2---:R-:W-:-:S03]  /*3c940*/  IMAD.WIDE R224, R251, 0x4, R224 ;  /* 0x00000004fbe07825 */ /* 0x004fc600078e02e0 */
[----:B-1----:R-:W2:Y:S04]  /*3c950*/  LDL.LU.64 R122, [R1+0x3f8] ;  /* 0x0003f800017a7983 */ /* 0x002ea80000300a00 */
[----:B------:R4:W-:Y:S02]  /*3c960*/  STL.64 [R1+0x1208], R224 ;  /* 0x001208e001007387 */ /* 0x0009e40000100a00 */
[----:B----4-:R-:W-:-:S04]  /*3c970*/  IMAD.WIDE R224, R251, 0x4, R126 ;  /* 0x00000004fbe07825 */ /* 0x010fc800078e027e */
[C---:B------:R-:W-:Y:S02]  /*3c980*/  IMAD.WIDE R126, R251.reuse, 0x4, R142 ;  /* 0x00000004fb7e7825 */ /* 0x040fe400078e028e */
[----:B------:R-:W4:Y:S02]  /*3c990*/  LDL.LU.64 R142, [R1+0x3d8] ;  /* 0x0003d800018e7983 */ /* 0x000f240000300a00 */
[C---:B------:R-:W-:Y:S02]  /*3c9a0*/  IMAD.WIDE R98, R251.reuse, 0x4, R98 ;  /* 0x00000004fb627825 */ /* 0x040fe400078e0262 */
[----:B------:R1:W-:Y:S02]  /*3c9b0*/  STL.64 [R1+0x1210], R224 ;  /* 0x001210e001007387 */ /* 0x0003e40000100a00 */
[----:B------:R-:W-:-:S04]  /*3c9c0*/  IMAD.WIDE R30, R251, 0x4, R30 ;  /* 0x00000004fb1e7825 */ /* 0x000fc800078e021e */
[C---:B------:R-:W-:Y:S01]  /*3c9d0*/  IMAD.WIDE R16, R251.reuse, 0x4, R16 ;  /* 0x00000004fb107825 */ /* 0x040fe200078e0210 */
[----:B-1----:R-:W4:Y:S04]  /*3c9e0*/  LDL.LU.64 R224, [R1+0x3d0] ;  /* 0x0003d00001e07983 */ /* 0x002f280000300a00 */
[----:B------:R1:W-:Y:S04]  /*3c9f0*/  STL.64 [R1+0x1218], R126 ;  /* 0x0012187e01007387 */ /* 0x0003e80000100a00 */
[----:B-1----:R-:W4:Y:S01]  /*3ca00*/  LDL.LU.64 R126, [R1+0x3c8] ;  /* 0x0003c800017e7983 */ /* 0x002f220000300a00 */
[----:B------:R-:W-:-:S05]  /*3ca10*/  IMAD.WIDE R114, R251, 0x4, R114 ;  /* 0x00000004fb727825 */ /* 0x000fca00078e0272 */
[----:B------:R1:W-:Y:S04]  /*3ca20*/  STL.64 [R1+0x1220], R114 ;  /* 0x0012207201007387 */ /* 0x0003e80000100a00 */
[----:B-1----:R-:W4:Y:S04]  /*3ca30*/  LDL.LU.64 R114, [R1+0x1d70] ;  /* 0x001d700001727983 */ /* 0x002f280000300a00 */
[----:B------:R1:W-:Y:S04]  /*3ca40*/  STL.64 [R1+0x470], R98 ;  /* 0x0004706201007387 */ /* 0x0003e80000100a00 */
[----:B-1----:R-:W4:Y:S04]  /*3ca50*/  LDL.LU.64 R98, [R1+0x1d68] ;  /* 0x001d680001627983 */ /* 0x002f280000300a00 */
[----:B------:R1:W-:Y:S04]  /*3ca60*/  STL.64 [R1+0x468], R30 ;  /* 0x0004681e01007387 */ /* 0x0003e80000100a00 */
[----:B-1----:R-:W4:Y:S01]  /*3ca70*/  LDL.LU.64 R30, [R1+0x3b8] ;  /* 0x0003b800011e7983 */ /* 0x002f220000300a00 */
[----:B---3--:R-:W-:-:S03]  /*3ca80*/  IMAD.WIDE R176, R251, 0x4, R176 ;  /* 0x00000004fbb07825 */ /* 0x008fc600078e02b0 */
[----:B------:R1:W-:Y:S01]  /*3ca90*/  STL.64 [R1+0x460], R16 ;  /* 0x0004601001007387 */ /* 0x0003e20000100a00 */
[----:B------:R-:W-:-:S04]  /*3caa0*/  IMAD.WIDE R50, R251, 0x4, R50 ;  /* 0x00000004fb327825 */ /* 0x000fc800078e0232 */
[----:B-1----:R-:W-:-:S04]  /*3cab0*/  IMAD.WIDE R16, R251, 0x4, R186 ;  /* 0x00000004fb107825 */ /* 0x002fc800078e02ba */
[C---:B------:R-:W-:Y:S01]  /*3cac0*/  IMAD.WIDE R42, R251.reuse, 0x4, R42 ;  /* 0x00000004fb2a7825 */ /* 0x040fe200078e022a */
[----:B------:R1:W-:Y:S03]  /*3cad0*/  STL.64 [R1+0x458], R16 ;  /* 0x0004581001007387 */ /* 0x0003e60000100a00 */
[C---:B------:R-:W-:Y:S01]  /*3cae0*/  IMAD.WIDE R34, R251.reuse, 0x4, R34 ;  /* 0x00000004fb227825 */ /* 0x040fe200078e0222 */
[----:B-1----:R-:W3:Y:S04]  /*3caf0*/  LDL.LU.64 R16, [R1+0x398] ;  /* 0x0003980001107983 */ /* 0x002ee80000300a00 */
[----:B------:R1:W-:Y:S04]  /*3cb00*/  STL.64 [R1+0x450], R176 ;  /* 0x000450b001007387 */ /* 0x0003e80000100a00 */
[----:B------:R-:W3:Y:S04]  /*3cb10*/  LDL.LU.64 R186, [R1+0x390] ;  /* 0x0003900001ba7983 */ /* 0x000ee80000300a00 */
[----:B------:R1:W-:Y:S04]  /*3cb20*/  STL.64 [R1+0x448], R42 ;  /* 0x0004482a01007387 */ /* 0x0003e80000100a00 */
[----:B-1----:R-:W3:Y:S01]  /*3cb30*/  LDL.LU.64 R176, [R1+0x388] ;  /* 0x0003880001b07983 */ /* 0x002ee20000300a00 */
[----:B------:R-:W-:-:S03]  /*3cb40*/  IMAD.WIDE R18, R251, 0x4, R18 ;  /* 0x00000004fb127825 */ /* 0x000fc600078e0212 */
[----:B------:R-:W3:Y:S01]  /*3cb50*/  LDL.LU.64 R42, [R1+0x380] ;  /* 0x00038000012a7983 */ /* 0x000ee20000300a00 */
[----:B------:R-:W-:-:S05]  /*3cb60*/  IMAD.WIDE R82, R251, 0x4, R82 ;  /* 0x00000004fb527825 */ /* 0x000fca00078e0252 */
[----:B------:R1:W-:Y:S01]  /*3cb70*/  STL.64 [R1+0x440], R82 ;  /* 0x0004405201007387 */ /* 0x0003e20000100a00 */
[----:B------:R-:W-:-:S03]  /*3cb80*/  IMAD.WIDE R66, R251, 0x4, R66 ;  /* 0x00000004fb427825 */ /* 0x000fc600078e0242 */
[----:B-1----:R-:W3:Y:S04]  /*3cb90*/  LDL.LU.64 R82, [R1+0x1d60] ;  /* 0x001d600001527983 */ /* 0x002ee80000300a00 */
[----:B------:R1:W-:Y:S04]  /*3cba0*/  STL.64 [R1+0x438], R66 ;  /* 0x0004384201007387 */ /* 0x0003e80000100a00 */
[----:B-1----:R-:W3:Y:S01]  /*3cbb0*/  LDL.LU.64 R66, [R1+0x1d58] ;  /* 0x001d580001427983 */ /* 0x002ee20000300a00 */
[----:B------:R-:W-:-:S03]  /*3cbc0*/  IMAD.WIDE R208, R251, 0x4, R208 ;  /* 0x00000004fbd07825 */ /* 0x000fc600078e02d0 */
[----:B------:R1:W-:Y:S01]  /*3cbd0*/  STL.64 [R1+0x430], R50 ;  /* 0x0004303201007387 */ /* 0x0003e20000100a00 */
[----:B------:R-:W-:-:S03]  /*3cbe0*/  IMAD.WIDE R170, R251, 0x4, R170 ;  /* 0x00000004fbaa7825 */ /* 0x000fc600078e02aa */
        /* <DEDUP_REMOVED lines=8> */
[----:B-1----:R-:W3:Y:S04]  /*3cc70*/  LDL.LU.64 R18, [R1+0x1d40] ;  /* 0x001d400001127983 */ /* 0x002ee80000300a00 */
[----:B------:R1:W-:Y:S01]  /*3cc80*/  STL.64 [R1+0x418], R208 ;  /* 0x000418d001007387 */ /* 0x0003e20000100a00 */
[----:B------:R-:W-:-:S03]  /*3cc90*/  IMAD.WIDE R2, R251, 0x4, R2 ;  /* 0x00000004fb027825 */ /* 0x000fc600078e0202 */
[----:B-1----:R-:W3:Y:S04]  /*3cca0*/  LDL.LU.64 R208, [R1+0x358] ;  /* 0x0003580001d07983 */ /* 0x002ee80000300a00 */
[----:B------:R1:W-:Y:S01]  /*3ccb0*/  STL.64 [R1+0x410], R12 ;  /* 0x0004100c01007387 */ /* 0x0003e20000100a00 */
[----:B--2---:R-:W-:-:S03]  /*3ccc0*/  IMAD.WIDE R122, R251, 0x4, R122 ;  /* 0x00000004fb7a7825 */ /* 0x004fc600078e027a */
[----:B-1----:R-:W2:Y:S04]  /*3ccd0*/  LDL.LU.64 R12, [R1+0x350] ;  /* 0x00035000010c7983 */ /* 0x002ea80000300a00 */
[----:B------:R1:W-:Y:S04]  /*3cce0*/  STL.64 [R1+0x408], R238 ;  /* 0x000408ee01007387 */ /* 0x0003e80000100a00 */
[----:B-1----:R-:W2:Y:S04]  /*3ccf0*/  LDL.LU.64 R238, [R1+0x348] ;  /* 0x0003480001ee7983 */ /* 0x002ea80000300a00 */
[----:B------:R1:W-:Y:S01]  /*3cd00*/  STL.64 [R1+0x400], R2 ;  /* 0x0004000201007387 */ /* 0x0003e20000100a00 */
[----:B----4-:R-:W-:-:S03]  /*3cd10*/  IMAD.WIDE R142, R251, 0x4, R142 ;  /* 0x00000004fb8e7825 */ /* 0x010fc600078e028e */
        /* <DEDUP_REMOVED lines=19> */
[C---:B------:R-:W-:Y:S01]  /*3ce50*/  IMAD.WIDE R46, R251.reuse, 0x4, R46 ;  /* 0x00000004fb2e7825 */ /* 0x040fe200078e022e */
[----:B-1----:R-:W4:Y:S03]  /*3ce60*/  LDL.LU.64 R126, [R1+0x310] ;  /* 0x00031000017e7983 */ /* 0x002f260000300a00 */
[----:B---3--:R-:W-:-:S04]  /*3ce70*/  IMAD.WIDE R16, R251, 0x4, R16 ;  /* 0x00000004fb107825 */ /* 0x008fc800078e0210 */
[----:B------:R-:W-:-:S04]  /*3ce80*/  IMAD.WIDE R186, R251, 0x4, R186 ;  /* 0x00000004fbba7825 */ /* 0x000fc800078e02ba */
[----:B--2---:R-:W-:-:S05]  /*3ce90*/  IMAD.WIDE R142, R251, 0x4, R142 ;  /* 0x00000004fb8e7825 */ /* 0x004fca00078e028e */
[----:B------:R1:W-:Y:S04]  /*3cea0*/  STL.64 [R1+0x3c0], R142 ;  /* 0x0003c08e01007387 */ /* 0x0003e80000100a00 */
[----:B-1----:R-:W2:Y:S04]  /*3ceb0*/  LDL.LU.64 R142, [R1+0x308] ;  /* 0x00030800018e7983 */ /* 0x002ea80000300a00 */
[----:B------:R1:W-:Y:S04]  /*3cec0*/  STL.64 [R1+0x3b8], R30 ;  /* 0x0003b81e01007387 */ /* 0x0003e80000100a00 */
[----:B-1----:R-:W3:Y:S04]  /*3ced0*/  LDL.LU.64 R30, [R1+0x1d08] ;  /* 0x001d0800011e7983 */ /* 0x002ee80000300a00 */
        /* <DEDUP_REMOVED lines=16> */
[C---:B------:R-:W-:Y:S01]  /*3cfe0*/  IMAD.WIDE R140, R251.reuse, 0x4, R140 ;  /* 0x00000004fb8c7825 */ /* 0x040fe200078e028c */
[----:B------:R1:W-:Y:S03]  /*3cff0*/  STL.64 [R1+0x380], R42 ;  /* 0x0003802a01007387 */ /* 0x0003e60000100a00 */
[----:B------:R-:W-:-:S04]  /*3d000*/  IMAD.WIDE R208, R251, 0x4, R208 ;  /* 0x00000004fbd07825 */ /* 0x000fc800078e02d0 */
[C---:B------:R-:W-:Y:S01]  /*3d010*/  IMAD.WIDE R12, R251.reuse, 0x4, R12 ;  /* 0x00000004fb0c7825 */ /* 0x040fe200078e020c */
[----:B-1----:R-:W3:Y:S03]  /*3d020*/  LDL.LU.64 R42, [R1+0x2d0] ;  /* 0x0002d000012a7983 */ /* 0x002ee60000300a00 */
        /* <DEDUP_REMOVED lines=15> */
[----:B-1----:R-:W3:Y:S01]  /*3d120*/  LDL.LU.64 R238, [R1+0x1cb8] ;  /* 0x001cb80001ee7983 */ /* 0x002ee20000300a00 */
[----:B------:R-:W-:-:S04]  /*3d130*/  IMAD.WIDE R240, R251, 0x4, R240 ;  /* 0x00000004fbf07825 */ /* 0x000fc800078e02f0 */
[----:B------:R-:W-:-:S04]  /*3d140*/  IMAD.WIDE R222, R251, 0x4, R222 ;  /* 0x00000004fbde7825 */ /* 0x000fc800078e02de */
[----:B------:R-:W-:-:S04]  /*3d150*/  IMAD.WIDE R112, R251, 0x4, R112 ;  /* 0x00000004fb707825 */ /* 0x000fc800078e0270 */
[----:B----4-:R-:W-:-:S04]  /*3d160*/  IMAD.WIDE R224, R251, 0x4, R224 ;  /* 0x00000004fbe07825 */ /* 0x010fc800078e02e0 */
[----:B------:R-:W-:-:S04]  /*3d170*/  IMAD.WIDE R126, R251, 0x4, R126 ;  /* 0x00000004fb7e7825 */ /* 0x000fc800078e027e */
[----:B--2---:R-:W-:-:S04]  /*3d180*/  IMAD.WIDE R12, R251, 0x4, R12 ;  /* 0x00000004fb0c7825 */ /* 0x004fc800078e020c */
[----:B---3--:R-:W-:-:S05]  /*3d190*/  IMAD.WIDE R238, R251, 0x4, R238 ;  /* 0x00000004fbee7825 */ /* 0x008fca00078e02ee */
[----:B------:R1:W-:Y:S04]  /*3d1a0*/  STL.64 [R1+0x340], R238 ;  /* 0x000340ee01007387 */ /* 0x0003e80000100a00 */
[----:B-1----:R-:W2:Y:S04]  /*3d1b0*/  LDL.LU.64 R238, [R1+0x298] ;  /* 0x0002980001ee7983 */ /* 0x002ea80000300a00 */
[----:B------:R1:W-:Y:S04]  /*3d1c0*/  STL.64 [R1+0x338], R12 ;  /* 0x0003380c01007387 */ /* 0x0003e80000100a00 */
[----:B-1----:R-:W3:Y:S04]  /*3d1d0*/  LDL.LU.64 R12, [R1+0x290] ;  /* 0x00029000010c7983 */ /* 0x002ee80000300a00 */
        /* <DEDUP_REMOVED lines=34> */
[----:B------:R1:W-:Y:S02]  /*3d400*/  STL.64 [R1+0x2d0], R42 ;  /* 0x0002d02a01007387 */ /* 0x0003e40000100a00 */
[----:B-1----:R-:W-:-:S02]  /*3d410*/  IMAD.WIDE R42, R251, 0x4, R186 ;  /* 0x00000004fb2a7825 */ /* 0x002fc400078e02ba */
[----:B------:R-:W4:Y:S04]  /*3d420*/  LDL.LU.64 R186, [R1+0x218] ;  /* 0x0002180001ba7983 */ /* 0x000f280000300a00 */
[----:B------:R1:W-:Y:S04]  /*3d430*/  STL.64 [R1+0x1248], R42 ;  /* 0x0012482a01007387 */ /* 0x0003e80000100a00 */
[----:B-1----:R-:W4:Y:S04]  /*3d440*/  LDL.LU.64 R42, [R1+0x210] ;  /* 0x00021000012a7983 */ /* 0x002f280000300a00 */
        /* <DEDUP_REMOVED lines=9> */
[----:B-1----:R-:W4:Y:S03]  /*3d4e0*/  LDL.LU.64 R160, [R1+0x1c80] ;  /* 0x001c800001a07983 */ /* 0x002f260000300a00 */
[C---:B---3--:R-:W-:Y:S01]  /*3d4f0*/  IMAD.WIDE R12, R251.reuse, 0x4, R12 ;  /* 0x00000004fb0c7825 */ /* 0x048fe200078e020c */
[----:B------:R1:W-:Y:S03]  /*3d500*/  STL.64 [R1+0x1258], R144 ;  /* 0x0012589001007387 */ /* 0x0003e60000100a00 */
[----:B------:R-:W-:-:S04]  /*3d510*/  IMAD.WIDE R222, R251, 0x4, R222 ;  /* 0x00000004fbde7825 */ /* 0x000fc800078e02de */
[C---:B------:R-:W-:Y:S01]  /*3d520*/  IMAD.WIDE R112, R251.reuse, 0x4, R112 ;  /* 0x00000004fb707825 */ /* 0x040fe200078e0270 */
[----:B-1----:R-:W3:Y:S04]  /*3d530*/  LDL.LU.64 R144, [R1+0x1c78] ;  /* 0x001c780001907983 */ /* 0x002ee80000300a00 */
[----:B------:R1:W-:Y:S01]  /*3d540*/  STL.64 [R1+0x1260], R128 ;  /* 0x0012608001007387 */ /* 0x0003e20000100a00 */
[----:B------:R-:W-:-:S04]  /*3d550*/  IMAD.WIDE R96, R251, 0x4, R96 ;  /* 0x00000004fb607825 */ /* 0x000fc800078e0260 */
[C---:B------:R-:W-:Y:S01]  /*3d560*/  IMAD.WIDE R80, R251.reuse, 0x4, R80 ;  /* 0x00000004fb507825 */ /* 0x040fe200078e0250 */
        /* <DEDUP_REMOVED lines=21> */
[----:B------:R1:W-:Y:S01]  /*3d6c0*/  STL.64 [R1+0x12a0], R158 ;  /* 0x0012a09e01007387 */ /* 0x0003e20000100a00 */
[----:B------:R-:W-:-:S03]  /*3d6d0*/  IMAD.WIDE R138, R251, 0x4, R138 ;  /* 0x00000004fb8a7825 */ /* 0x000fc600078e028a */
[----:B-1----:R-:W2:Y:S04]  /*3d6e0*/  LDL.LU.64 R158, [R1+0x198] ;  /* 0x00019800019e7983 */ /* 0x002ea80000300a00 */
[----:B------:R1:W-:Y:S01]  /*3d6f0*/  STL.64 [R1+0x12a8], R142 ;  /* 0x0012a88e01007387 */ /* 0x0003e20000100a00 */
[----:B----4-:R-:W-:-:S03]  /*3d700*/  IMAD.WIDE R48, R251, 0x4, R48 ;  /* 0x00000004fb307825 */ /* 0x010fc600078e0230 */
[----:B-1----:R-:W4:Y:S04]  /*3d710*/  LDL.LU.64 R142, [R1+0x190] ;  /* 0x00019000018e7983 */ /* 0x002f280000300a00 */
[----:B------:R1:W-:Y:S01]  /*3d720*/  STL.64 [R1+0x12b0], R126 ;  /* 0x0012b07e01007387 */ /* 0x0003e20000100a00 */
[----:B------:R-:W-:-:S03]  /*3d730*/  IMAD.WIDE R32, R251, 0x4, R32 ;  /* 0x00000004fb207825 */ /* 0x000fc600078e0220 */
[----:B-1----:R-:W4:Y:S04]  /*3d740*/  LDL.LU.64 R126, [R1+0x188] ;  /* 0x00018800017e7983 */ /* 0x002f280000300a00 */
[----:B------:R1:W-:Y:S01]  /*3d750*/  STL.64 [R1+0x12b8], R48 ;  /* 0x0012b83001007387 */ /* 0x0003e20000100a00 */
[----:B------:R-:W-:-:S03]  /*3d760*/  IMAD.WIDE R62, R251, 0x4, R62 ;  /* 0x00000004fb3e7825 */ /* 0x000fc600078e023e */
[----:B-1----:R-:W4:Y:S04]  /*3d770*/  LDL.LU.64 R48, [R1+0x1c48] ;  /* 0x001c480001307983 */ /* 0x002f280000300a00 */
[----:B------:R1:W-:Y:S04]  /*3d780*/  STL.64 [R1+0x12c0], R32 ;  /* 0x0012c02001007387 */ /* 0x0003e80000100a00 */
[----:B-1----:R-:W4:Y:S04]  /*3d790*/  LDL.LU.64 R32, [R1+0x1c40] ;  /* 0x001c400001207983 */ /* 0x002f280000300a00 */
[----:B------:R1:W-:Y:S01]  /*3d7a0*/  STL.64 [R1+0x12c8], R16 ;  /* 0x0012c81001007387 */ /* 0x0003e20000100a00 */
[----:B------:R-:W-:-:S03]  /*3d7b0*/  IMAD.WIDE R186, R251, 0x4, R186 ;  /* 0x00000004fbba7825 */ /* 0x000fc600078e02ba */
[----:B-1----:R-:W4:Y:S04]  /*3d7c0*/  LDL.LU.64 R16, [R1+0x1c38] ;  /* 0x001c380001107983 */ /* 0x002f280000300a00 */
[----:B------:R1:W-:Y:S01]  /*3d7d0*/  STL.64 [R1+0x12d0], R10 ;  /* 0x0012d00a01007387 */ /* 0x0003e20000100a00 */
[----:B------:R-:W-:-:S03]  /*3d7e0*/  IMAD.WIDE R42, R251, 0x4, R42 ;  /* 0x00000004fb2a7825 */ /* 0x000fc600078e022a */
        /* <DEDUP_REMOVED lines=23> */
[----:B-1----:R-:W4:Y:S01]  /*3d960*/  LDL.LU.64 R206, [R1+0x1bf8] ;  /* 0x001bf80001ce7983 */ /* 0x002f220000300a00 */
[----:B------:R-:W-:-:S04]  /*3d970*/  IMAD.WIDE R58, R251, 0x4, R58 ;  /* 0x00000004fb3a7825 */ /* 0x000fc800078e023a */
[C---:B---3--:R-:W-:Y:S01]  /*3d980*/  IMAD.WIDE R238, R251.reuse, 0x4, R238 ;  /* 0x00000004fbee7825 */ /* 0x048fe200078e02ee */
        /* <DEDUP_REMOVED lines=8> */
[----:B-1----:R-:W3:Y:S04]  /*3da10*/  LDL.LU.64 R238, [R1+0x1bf0] ;  /* 0x001bf00001ee7983 */ /* 0x002ee80000300a00 */
[----:B------:R1:W-:Y:S01]  /*3da20*/  STL.64 [R1+0x1330], R12 ;  /* 0x0013300c01007387 */ /* 0x0003e20000100a00 */
[----:B------:R-:W-:-:S03]  /*3da30*/  IMAD.WIDE R174, R251, 0x4, R174 ;  /* 0x00000004fbae7825 */ /* 0x000fc600078e02ae */
[----:B-1----:R-:W3:Y:S04]  /*3da40*/  LDL.LU.64 R12, [R1+0x108] ;  /* 0x00010800010c7983 */ /* 0x002ee80000300a00 */
[----:B------:R1:W-:Y:S01]  /*3da50*/  STL.64 [R1+0x1338], R222 ;  /* 0x001338de01007387 */ /* 0x0003e20000100a00 */
[----:B--2---:R-:W-:-:S03]  /*3da60*/  IMAD.WIDE R158, R251, 0x4, R158 ;  /* 0x00000004fb9e7825 */ /* 0x004fc600078e029e */
[----:B-1----:R-:W2:Y:S01]  /*3da70*/  LDL.LU.64 R222, [R1+0x1be8] ;  /* 0x001be80001de7983 */ /* 0x002ea20000300a00 */
[----:B------:R-:W-:-:S04]  /*3da80*/  IMAD.WIDE R28, R251, 0x4, R28 ;  /* 0x00000004fb1c7825 */ /* 0x000fc800078e021c */
[----:B----4-:R-:W-:-:S04]  /*3da90*/  IMAD.WIDE R142, R251, 0x4, R142 ;  /* 0x00000004fb8e7825 */ /* 0x010fc800078e028e */
[----:B------:R-:W-:-:S04]  /*3daa0*/  IMAD.WIDE R110, R251, 0x4, R110 ;  /* 0x00000004fb6e7825 */ /* 0x000fc800078e026e */
[----:B------:R-:W-:-:S04]  /*3dab0*/  IMAD.WIDE R94, R251, 0x4, R94 ;  /* 0x00000004fb5e7825 */ /* 0x000fc800078e025e */
[----:B------:R-:W-:-:S04]  /*3dac0*/  IMAD.WIDE R126, R251, 0x4, R126 ;  /* 0x00000004fb7e7825 */ /* 0x000fc800078e027e */
[----:B------:R-:W-:-:S04]  /*3dad0*/  IMAD.WIDE R78, R251, 0x4, R78 ;  /* 0x00000004fb4e7825 */ /* 0x000fc800078e024e */
[----:B------:R-:W-:-:S04]  /*3dae0*/  IMAD.WIDE R62, R251, 0x4, R62 ;  /* 0x00000004fb3e7825 */ /* 0x000fc800078e023e */
[----:B------:R-:W-:-:S04]  /*3daf0*/  IMAD.WIDE R186, R251, 0x4, R186 ;  /* 0x00000004fbba7825 */ /* 0x000fc800078e02ba */
[----:B------:R-:W-:-:S04]  /*3db00*/  IMAD.WIDE R44, R251, 0x4, R44 ;  /* 0x00000004fb2c7825 */ /* 0x000fc800078e022c */
[----:B------:R-:W-:-:S05]  /*3db10*/  IMAD.WIDE R206, R251, 0x4, R206 ;  /* 0x00000004fbce7825 */ /* 0x000fca00078e02ce */
        /* <DEDUP_REMOVED lines=31> */
[----:B------:R-:W-:-:S04]  /*3dd10*/  IMAD.WIDE R30, R251, 0x4, R30 ;  /* 0x00000004fb1e7825 */ /* 0x000fc800078e021e */
[----:B------:R-:W-:-:S04]  /*3dd20*/  IMAD.WIDE R14, R251, 0x4, R14 ;  /* 0x00000004fb0e7825 */ /* 0x000fc800078e020e */
[----:B------:R-:W-:-:S04]  /*3dd30*/  IMAD.WIDE R26, R251, 0x4, R26 ;  /* 0x00000004fb1a7825 */ /* 0x000fc800078e021a */
[----:B------:R-:W-:-:S04]  /*3dd40*/  IMAD.WIDE R154, R251, 0x4, R154 ;  /* 0x00000004fb9a7825 */ /* 0x000fc800078e029a */
[----:B---3--:R-:W-:-:S04]  /*3dd50*/  IMAD.WIDE R58, R251, 0x4, R58 ;  /* 0x00000004fb3a7825 */ /* 0x008fc800078e023a */
        /* <DEDUP_REMOVED lines=23> */
[----:B-1----:R-:W3:Y:S01]  /*3ded0*/  LDL.LU.64 R140, [R1+0x1b50] ;  /* 0x001b5000018c7983 */ /* 0x002ee20000300a00 */
        /* <DEDUP_REMOVED lines=8> */
[----:B------:R-:W-:-:S04]  /*3df60*/  IMAD.WIDE R156, R251, 0x4, R156 ;  /* 0x00000004fb9c7825 */ /* 0x000fc800078e029c */
[C---:B------:R-:W-:Y:S01]  /*3df70*/  IMAD.WIDE R124, R251.reuse, 0x4, R124 ;  /* 0x00000004fb7c7825 */ /* 0x040fe200078e027c */
        /* <DEDUP_REMOVED lines=12> */
[----:B-1----:R-:W4:Y:S01]  /*3e040*/  LDL.LU.64 R156, [R1+0x1b20] ;  /* 0x001b2000019c7983 */ /* 0x002f220000300a00 */
[----:B------:R-:W-:-:S04]  /*3e050*/  IMAD.WIDE R44, R251, 0x4, R44 ;  /* 0x00000004fb2c7825 */ /* 0x000fc800078e022c */
[----:B------:R-:W-:-:S04]  /*3e060*/  IMAD.WIDE R28, R251, 0x4, R28 ;  /* 0x00000004fb1c7825 */ /* 0x000fc800078e021c */
[----:B------:R-:W-:-:S04]  /*3e070*/  IMAD.WIDE R42, R251, 0x4, R42 ;  /* 0x00000004fb2a7825 */ /* 0x000fc800078e022a */
        /* <DEDUP_REMOVED lines=68> */
[----:B------:R1:W-:Y:S04]  /*3e4c0*/  STL.64 [R1], R10 ;  /* 0x0000000a01007387 */ /* 0x0003e80000100a00 */
[----:B-1----:R-:W2:Y:S01]  /*3e4d0*/  LDL.LU.64 R10, [R1+0x1a50] ;  /* 0x001a5000010a7983 */ /* 0x002ea20000300a00 */
[----:B------:R-:W-:-:S05]  /*3e4e0*/  IMAD.WIDE R2, R251, 0x4, R2 ;  /* 0x00000004fb027825 */ /* 0x000fca00078e0202 */
[----:B------:R1:W-:Y:S01]  /*3e4f0*/  STL.64 [R1+0x13f8], R2 ;  /* 0x0013f80201007387 */ /* 0x0003e20000100a00 */
[----:B------:R-:W-:-:S04]  /*3e500*/  IMAD.WIDE R6, R251, 0x4, R6 ;  /* 0x00000004fb067825 */ /* 0x000fc800078e0206 */
[----:B-1----:R-:W-:-:S04]  /*3e510*/  IMAD.WIDE R2, R251, 0x4, R4 ;  /* 0x00000004fb027825 */ /* 0x002fc800078e0204 */
[C---:B------:R-:W-:Y:S01]  /*3e520*/  IMAD.WIDE R4, R251.reuse, 0x4, R8 ;  /* 0x00000004fb047825 */ /* 0x040fe200078e0208 */
[----:B------:R-:W-:Y:S04]  /*3e530*/  STL.64 [R1+0x1400], R2 ;  /* 0x0014000201007387 */ /* 0x000fe80000100a00 */
[----:B------:R1:W-:Y:S04]  /*3e540*/  STL.64 [R1+0x1408], R6 ;  /* 0x0014080601007387 */ /* 0x0003e80000100a00 */
[----:B------:R4:W-:Y:S01]  /*3e550*/  STL.64 [R1+0x1410], R4 ;  /* 0x0014100401007387 */ /* 0x0009e20000100a00 */
[----:B-1----:R-:W-:-:S04]  /*3e560*/  IMAD.WIDE R6, R251, 0x4, R12 ;  /* 0x00000004fb067825 */ /* 0x002fc800078e020c */
        /* <DEDUP_REMOVED lines=20> */
[----:B------:R-:W-:Y:S01]  /*3e6b0*/  IMAD.WIDE R156, R251, 0x4, R156 ;  /* 0x00000004fb9c7825 */ /* 0x000fe200078e029c */
[----:B------:R-:W-:-:S03]  /*3e6c0*/  ISETP.NE.U32.AND P1, PT, R250, RZ, PT ;  /* 0x000000fffa00720c */ /* 0x000fc60003f25070 */
[----:B------:R-:W-:-:S04]  /*3e6d0*/  IMAD.WIDE R168, R251, 0x4, R168 ;  /* 0x00000004fba87825 */ /* 0x000fc800078e02a8 */
[----:B------:R-:W-:-:S04]  /*3e6e0*/  IMAD.WIDE R184, R251, 0x4, R184 ;  /* 0x00000004fbb87825 */ /* 0x000fc800078e02b8 */
[----:B------:R-:W-:-:S04]  /*3e6f0*/  IMAD.WIDE R200, R251, 0x4, R200 ;  /* 0x00000004fbc87825 */ /* 0x000fc800078e02c8 */
[----:B------:R-:W-:-:S04]  /*3e700*/  IMAD.WIDE R216, R251, 0x4, R216 ;  /* 0x00000004fbd87825 */ /* 0x000fc800078e02d8 */
[----:B------:R-:W-:-:S04]  /*3e710*/  IMAD.WIDE R220, R251, 0x4, R220 ;  /* 0x00000004fbdc7825 */ /* 0x000fc800078e02dc */
[----:B------:R-:W-:-:S04]  /*3e720*/  IMAD.WIDE R232, R251, 0x4, R232 ;  /* 0x00000004fbe87825 */ /* 0x000fc800078e02e8 */
[----:B--2---:R-:W-:-:S05]  /*3e730*/  IMAD.WIDE R2, R251, 0x4, R10 ;  /* 0x00000004fb027825 */ /* 0x004fca00078e020a */
[----:B------:R1:W-:Y:S04]  /*3e740*/  STL.64 [R1+0x1418], R2 ;  /* 0x0014180201007387 */ /* 0x0003e80000100a00 */
[----:B------:R2:W-:Y:S04]  /*3e750*/  STL.64 [R1+0x1420], R6 ;  /* 0x0014200601007387 */ /* 0x0005e80000100a00 */
[----:B------:R4:W-:Y:S01]  /*3e760*/  STL.64 [R1+0x1428], R4 ;  /* 0x0014280401007387 */ /* 0x0009e20000100a00 */
[----:B-1----:R-:W-:-:S04]  /*3e770*/  IMAD.WIDE R2, R251, 0x4, R16 ;  /* 0x00000004fb027825 */ /* 0x002fc800078e0210 */
[C---:B--2---:R-:W-:Y:S01]  /*3e780*/  IMAD.WIDE R6, R251.reuse, 0x4, R18 ;  /* 0x00000004fb067825 */ /* 0x044fe200078e0212 */
[----:B------:R1:W-:Y:S03]  /*3e790*/  STL.64 [R1+0x1430], R2 ;  /* 0x0014300201007387 */ /* 0x0003e60000100a00 */
[C---:B----4-:R-:W-:Y:S01]  /*3e7a0*/  IMAD.WIDE R4, R251.reuse, 0x4, R20 ;  /* 0x00000004fb047825 */ /* 0x050fe200078e0214 */
        /* <DEDUP_REMOVED lines=18> */
[----:B------:R-:W-:Y:S04]  /*3e8d0*/  STL.64 [R1+0x1480], R6 ;  /* 0x0014800601007387 */ /* 0x000fe80000100a00 */
[----:B------:R2:W-:Y:S01]  /*3e8e0*/  STL.64 [R1+0x1488], R4 ;  /* 0x0014880401007387 */ /* 0x0005e20000100a00 */
[----:B-1----:R-:W-:-:S05]  /*3e8f0*/  IMAD.WIDE R2, R251, 0x4, R40 ;  /* 0x00000004fb027825 */ /* 0x002fca00078e0228 */
[----:B------:R1:W-:Y:S01]  /*3e900*/  STL.64 [R1+0x1490], R2 ;  /* 0x0014900201007387 */ /* 0x0003e20000100a00 */
[----:B--2---:R-:W-:-:S04]  /*3e910*/  IMAD.WIDE R4, R251, 0x4, R44 ;  /* 0x00000004fb047825 */ /* 0x004fc800078e022c */
[C---:B------:R-:W-:Y:S01]  /*3e920*/  IMAD.WIDE R6, R251.reuse, 0x4, R48 ;  /* 0x00000004fb067825 */ /* 0x040fe200078e0230 */
[----:B------:R2:W-:Y:S03]  /*3e930*/  STL.64 [R1+0x1498], R4 ;  /* 0x0014980401007387 */ /* 0x0005e60000100a00 */
[----:B-1----:R-:W-:-:S05]  /*3e940*/  IMAD.WIDE R2, R251, 0x4, R46 ;  /* 0x00000004fb027825 */ /* 0x002fca00078e022e */
[----:B------:R1:W-:Y:S01]  /*3e950*/  STL.64 [R1+0x14a0], R2 ;  /* 0x0014a00201007387 */ /* 0x0003e20000100a00 */
[----:B--2---:R-:W-:-:S03]  /*3e960*/  IMAD.WIDE R4, R251, 0x4, R50 ;  /* 0x00000004fb047825 */ /* 0x004fc600078e0232 */
        /* <DEDUP_REMOVED lines=20> */
[----:B-1----:R-:W-:-:S03]  /*3eab0*/  IMAD.WIDE R2, R251, 0x4, R70 ;  /* 0x00000004fb027825 */ /* 0x002fc600078e0246 */
[----:B------:R-:W-:Y:S04]  /*3eac0*/  STL.64 [R1+0x1958], R72 ;  /* 0x0019584801007387 */ /* 0x000fe80000100a00 */
[----:B------:R1:W-:Y:S01]  /*3ead0*/  STL.64 [R1+0x1700], R2 ;  /* 0x0017000201007387 */ /* 0x0003e20000100a00 */
[----:B--2---:R-:W-:-:S03]  /*3eae0*/  IMAD.WIDE R4, R251, 0x4, R80 ;  /* 0x00000004fb047825 */ /* 0x004fc600078e0250 */
[----:B------:R-:W-:Y:S01]  /*3eaf0*/  STL.64 [R1+0x1a28], R76 ;  /* 0x001a284c01007387 */ /* 0x000fe20000100a00 */
[----:B------:R-:W-:-:S03]  /*3eb00*/  IMAD.WIDE R6, R251, 0x4, R84 ;  /* 0x00000004fb067825 */ /* 0x000fc600078e0254 */
[----:B------:R-:W-:Y:S01]  /*3eb10*/  STL.64 [R1+0x1a08], R78 ;  /* 0x001a084e01007387 */ /* 0x000fe20000100a00 */
[----:B-1----:R-:W-:-:S03]  /*3eb20*/  IMAD.WIDE R2, R251, 0x4, R82 ;  /* 0x00000004fb027825 */ /* 0x002fc600078e0252 */
        /* <DEDUP_REMOVED lines=14> */
[----:B------:R-:W-:Y:S01]  /*3ec10*/  STL.64 [R1+0x1748], R6 ;  /* 0x0017480601007387 */ /* 0x000fe20000100a00 */
[----:B-1----:R-:W-:-:S04]  /*3ec20*/  IMAD.WIDE R4, R251, 0x4, R98 ;  /* 0x00000004fb047825 */ /* 0x002fc800078e0262 */
[C---:B--2---:R-:W-:Y:S01]  /*3ec30*/  IMAD.WIDE R2, R251.reuse, 0x4, R100 ;  /* 0x00000004fb027825 */ /* 0x044fe200078e0264 */
[----:B------:R-:W-:Y:S04]  /*3ec40*/  STL.64 [R1+0x1750], R4 ;  /* 0x0017500401007387 */ /* 0x000fe80000100a00 */
[----:B------:R1:W-:Y:S04]  /*3ec50*/  STL.64 [R1+0x1758], R2 ;  /* 0x0017580201007387 */ /* 0x0003e80000100a00 */
[----:B------:R-:W-:Y:S01]  /*3ec60*/  STL.64 [R1+0x1a30], R108 ;  /* 0x001a306c01007387 */ /* 0x000fe20000100a00 */
[----:B-1----:R-:W-:-:S05]  /*3ec70*/  IMAD.WIDE R2, R251, 0x4, R106 ;  /* 0x00000004fb027825 */ /* 0x002fca00078e026a */
[----:B------:R-:W-:Y:S01]  /*3ec80*/  STL.64 [R1+0x1770], R2 ;  /* 0x0017700201007387 */ /* 0x000fe20000100a00 */
[----:B------:R-:W-:-:S03]  /*3ec90*/  IMAD.WIDE R100, R251, 0x4, R116 ;  /* 0x00000004fb647825 */ /* 0x000fc600078e0274 */
[----:B------:R-:W-:Y:S01]  /*3eca0*/  STL.64 [R1+0x1760], R102 ;  /* 0x0017606601007387 */ /* 0x000fe20000100a00 */
[----:B------:R-:W-:-:S03]  /*3ecb0*/  IMAD.WIDE R76, R251, 0x4, R122 ;  /* 0x00000004fb4c7825 */ /* 0x000fc600078e027a */
[----:B------:R-:W-:Y:S01]  /*3ecc0*/  STL.64 [R1+0x19a0], R102 ;  /* 0x0019a06601007387 */ /* 0x000fe20000100a00 */
[----:B------:R-:W-:-:S03]  /*3ecd0*/  IMAD.WIDE R72, R251, 0x4, R118 ;  /* 0x00000004fb487825 */ /* 0x000fc600078e0276 */
[----:B------:R1:W-:Y:S04]  /*3ece0*/  STL.64 [R1+0x1a10], R110 ;  /* 0x001a106e01007387 */ /* 0x0003e80000100a00 */
[----:B------:R-:W-:Y:S04]  /*3ecf0*/  STL.64 [R1+0x1768], R104 ;  /* 0x0017686801007387 */ /* 0x000fe80000100a00 */
[----:B------:R-:W-:Y:S04]  /*3ed00*/  STL.64 [R1+0x1960], R104 ;  /* 0x0019606801007387 */ /* 0x000fe80000100a00 */
[----:B------:R2:W-:Y:S01]  /*3ed10*/  STL.64 [R1+0x19e0], R112 ;  /* 0x0019e07001007387 */ /* 0x0005e20000100a00 */
[----:B-1----:R-:W-:-:S03]  /*3ed20*/  IMAD.WIDE R110, R251, 0x4, R124 ;  /* 0x00000004fb6e7825 */ /* 0x002fc600078e027c */
[----:B------:R-:W-:Y:S01]  /*3ed30*/  STL.64 [R1+0x19d8], R114 ;  /* 0x0019d87201007387 */ /* 0x000fe20000100a00 */
[----:B------:R-:W-:-:S03]  /*3ed40*/  IMAD.WIDE R58, R251, 0x4, R120 ;  /* 0x00000004fb3a7825 */ /* 0x000fc600078e0278 */
[----:B------:R-:W-:Y:S04]  /*3ed50*/  STL.64 [R1+0x1778], R100 ;  /* 0x0017786401007387 */ /* 0x000fe80000100a00 */
[----:B------:R-:W-:Y:S01]  /*3ed60*/  STL.64 [R1+0x19b0], R100 ;  /* 0x0019b06401007387 */ /* 0x000fe20000100a00 */
[----:B--2---:R-:W-:-:S03]  /*3ed70*/  IMAD.WIDE R112, R251, 0x4, R126 ;  /* 0x00000004fb707825 */ /* 0x004fc600078e027e */
[----:B------:R-:W-:Y:S04]  /*3ed80*/  STL.64 [R1+0x1790], R76 ;  /* 0x0017904c01007387 */ /* 0x000fe80000100a00 */
[----:B------:R-:W-:Y:S04]  /*3ed90*/  STL.64 [R1+0x1780], R72 ;  /* 0x0017804801007387 */ /* 0x000fe80000100a00 */
[----:B------:R-:W-:Y:S04]  /*3eda0*/  STL.64 [R1+0x19a8], R72 ;  /* 0x0019a84801007387 */ /* 0x000fe80000100a00 */
[----:B------:R-:W-:Y:S04]  /*3edb0*/  STL.64 [R1+0x1798], R110 ;  /* 0x0017986e01007387 */ /* 0x000fe80000100a00 */
[----:B------:R-:W-:Y:S04]  /*3edc0*/  STL.64 [R1+0x1a38], R110 ;  /* 0x001a386e01007387 */ /* 0x000fe80000100a00 */
[----:B------:R-:W-:Y:S04]  /*3edd0*/  STL.64 [R1+0x1788], R58 ;  /* 0x0017883a01007387 */ /* 0x000fe80000100a00 */
[----:B------:R-:W-:Y:S01]  /*3ede0*/  STL.64 [R1+0x1968], R58 ;  /* 0x0019683a01007387 */ /* 0x000fe20000100a00 */
[----:B------:R-:W-:-:S03]  /*3edf0*/  IMAD.WIDE R78, R251, 0x4, R140 ;  /* 0x00000004fb4e7825 */ /* 0x000fc600078e028c */
[----:B------:R-:W-:Y:S04]  /*3ee00*/  STL.64 [R1+0x17a0], R112 ;  /* 0x0017a07001007387 */ /* 0x000fe80000100a00 */
[----:B------:R-:W-:Y:S01]  /*3ee10*/  STL.64 [R1+0x1a18], R112 ;  /* 0x001a187001007387 */ /* 0x000fe20000100a00 */
[----:B------:R-:W-:-:S03]  /*3ee20*/  IMAD.WIDE R102, R251, 0x4, R142 ;  /* 0x00000004fb667825 */ /* 0x000fc600078e028e */
        /* <DEDUP_REMOVED lines=9> */
[----:B------:R-:W-:Y:S04]  /*3eec0*/  STL.64 [R1+0x17b0], R102 ;  /* 0x0017b06601007387 */ /* 0x000fe80000100a00 */
[----:B------:R-:W-:Y:S01]  /*3eed0*/  STL.64 [R1+0x1a20], R102 ;  /* 0x001a206601007387 */ /* 0x000fe20000100a00 */
[----:B------:R-:W-:-:S03]  /*3eee0*/  IMAD.WIDE R2, R251, 0x4, R166 ;  /* 0x00000004fb027825 */ /* 0x000fc600078e02a6 */
[----:B------:R-:W-:Y:S04]  /*3eef0*/  STL.64 [R1+0x1a00], R146 ;  /* 0x001a009201007387 */ /* 0x000fe80000100a00 */
[----:B------:R-:W-:Y:S04]  /*3ef00*/  STL.64 [R1+0x19c8], R148 ;  /* 0x0019c89401007387 */ /* 0x000fe80000100a00 */
[----:B------:R-:W-:Y:S04]  /*3ef10*/  STL.64 [R1+0x19d0], R150 ;  /* 0x0019d09601007387 */ /* 0x000fe80000100a00 */
[----:B------:R-:W-:Y:S04]  /*3ef20*/  STL.64 [R1+0x1978], R152 ;  /* 0x0019789801007387 */ /* 0x000fe80000100a00 */
[----:B------:R1:W-:Y:S04]  /*3ef30*/  STL.64 [R1+0x1a48], R156 ;  /* 0x001a489c01007387 */ /* 0x0003e80000100a00 */
[----:B------:R2:W-:Y:S01]  /*3ef40*/  STL.64 [R1+0x17c0], R4 ;  /* 0x0017c00401007387 */ /* 0x0005e20000100a00 */
[----:B------:R-:W-:-:S03]  /*3ef50*/  IMAD.WIDE R104, R251, 0x4, R160 ;  /* 0x00000004fb687825 */ /* 0x000fc600078e02a0 */
[----:B------:R-:W4:Y:S01]  /*3ef60*/  LDL.LU.64 R14, [R1+0xd20] ;  /* 0x000d2000010e7983 */ /* 0x000f220000300a00 */
[----:B------:R-:W-:-:S03]  /*3ef70*/  IMAD.WIDE R106, R251, 0x4, R164 ;  /* 0x00000004fb6a7825 */ /* 0x000fc600078e02a4 */
[----:B------:R-:W2:Y:S01]  /*3ef80*/  LDL.LU.64 R12, [R1+0xd30] ;  /* 0x000d3000010c7983 */ /* 0x000ea20000300a00 */
[----:B-1----:R-:W-:-:S03]  /*3ef90*/  IMAD.WIDE R156, R251, 0x4, R170 ;  /* 0x00000004fb9c7825 */ /* 0x002fc600078e02aa */
[----:B------:R1:W-:Y:S04]  /*3efa0*/  STL.64 [R1+0x17d0], R2 ;  /* 0x0017d00201007387 */ /* 0x0003e80000100a00 */
[----:B------:R-:W2:Y:S04]  /*3efb0*/  LDL.LU.64 R10, [R1+0xd40] ;  /* 0x000d4000010a7983 */ /* 0x000ea80000300a00 */
[----:B------:R-:W2:Y:S01]  /*3efc0*/  LDL.LU.64 R6, [R1+0xd58] ;  /* 0x000d580001067983 */ /* 0x000ea20000300a00 */
[----:B------:R-:W-:-:S03]  /*3efd0*/  IMAD.WIDE R102, R251, 0x4, R172 ;  /* 0x00000004fb667825 */ /* 0x000fc600078e02ac */
[----:B--2---:R-:W2:Y:S01]  /*3efe0*/  LDL.LU.64 R4, [R1+0xd68] ;  /* 0x000d680001047983 */ /* 0x004ea20000300a00 */
[----:B------:R-:W-:-:S03]  /*3eff0*/  IMAD.WIDE R146, R251, 0x4, R174 ;  /* 0x00000004fb927825 */ /* 0x000fc600078e02ae */
[----:B-1----:R-:W2:Y:S01]  /*3f000*/  LDL.LU.64 R2, [R1+0xd50] ;  /* 0x000d500001027983 */ /* 0x002ea20000300a00 */
[----:B------:R-:W-:-:S03]  /*3f010*/  IMAD.WIDE R114, R251, 0x4, R176 ;  /* 0x00000004fb727825 */ /* 0x000fc600078e02b0 */
[----:B------:R-:W2:Y:S01]  /*3f020*/  LDL R250, [R1+0x16a4] ;  /* 0x0016a40001fa7983 */ /* 0x000ea20000100800 */
[----:B------:R-:W-:-:S03]  /*3f030*/  IMAD.WIDE R150, R251, 0x4, R178 ;  /* 0x00000004fb967825 */ /* 0x000fc600078e02b2 */
        /* <DEDUP_REMOVED lines=11> */
[----:B------:R1:W-:Y:S01]  /*3f0f0*/  STL.64 [R1+0x1990], R200 ;  /* 0x001990c801007387 */ /* 0x0003e20000100a00 */
[----:B------:R-:W-:-:S03]  /*3f100*/  IMAD.WIDE R236, R251, 0x4, R236 ;  /* 0x00000004fbec7825 */ /* 0x000fc600078e02ec */
[----:B------:R-:W-:Y:S01]  /*3f110*/  STL.64 [R1+0x1998], R216 ;  /* 0x001998d801007387 */ /* 0x000fe20000100a00 */
[----:B------:R-:W-:-:S03]  /*3f120*/  IMAD.WIDE R238, R251, 0x4, R238 ;  /* 0x00000004fbee7825 */ /* 0x000fc600078e02ee */
[----:B------:R-:W-:Y:S01]  /*3f130*/  STL.64 [R1+0x1808], R220 ;  /* 0x001808dc01007387 */ /* 0x000fe20000100a00 */
[----:B-1----:R-:W-:-:S04]  /*3f140*/  IMAD.WIDE R200, R251, 0x4, R222 ;  /* 0x00000004fbc87825 */ /* 0x002fc800078e02de */
[C---:B------:R-:W-:Y:S01]  /*3f150*/  IMAD.WIDE R240, R251.reuse, 0x4, R240 ;  /* 0x00000004fbf07825 */ /* 0x040fe200078e02f0 */
[----:B------:R-:W-:Y:S03]  /*3f160*/  STL.64 [R1+0x1810], R200 ;  /* 0x001810c801007387 */ /* 0x000fe60000100a00 */
[C---:B------:R-:W-:Y:S01]  /*3f170*/  IMAD.WIDE R8, R251.reuse, 0x4, R246 ;  /* 0x00000004fb087825 */ /* 0x040fe200078e02f6 */
[----:B------:R-:W-:Y:S03]  /*3f180*/  STL.64 [R1+0x1818], R232 ;  /* 0x001818e801007387 */ /* 0x000fe60000100a00 */
[C---:B------:R-:W-:Y:S01]  /*3f190*/  IMAD.WIDE R242, R251.reuse, 0x4, R242 ;  /* 0x00000004fbf27825 */ /* 0x040fe200078e02f2 */
[----:B------:R-:W-:Y:S03]  /*3f1a0*/  STL.64 [R1+0x1820], R234 ;  /* 0x001820ea01007387 */ /* 0x000fe60000100a00 */
[----:B------:R-:W-:Y:S01]  /*3f1b0*/  IMAD.WIDE R244, R251, 0x4, R244 ;  /* 0x00000004fbf47825 */ /* 0x000fe200078e02f4 */
[----:B------:R-:W-:Y:S04]  /*3f1c0*/  STL.64 [R1+0x1828], R236 ;  /* 0x001828ec01007387 */ /* 0x000fe80000100a00 */
[----:B------:R-:W-:Y:S04]  /*3f1d0*/  STL.64 [R1+0x1830], R238 ;  /* 0x001830ee01007387 */ /* 0x000fe80000100a00 */
[----:B------:R-:W-:Y:S04]  /*3f1e0*/  STL.64 [R1+0x1838], R240 ;  /* 0x001838f001007387 */ /* 0x000fe80000100a00 */
[----:B------:R2:W-:Y:S04]  /*3f1f0*/  STL.64 [R1+0x1850], R8 ;  /* 0x0018500801007387 */ /* 0x0005e80000100a00 */
[----:B------:R1:W-:Y:S04]  /*3f200*/  STL.64 [R1+0x1840], R242 ;  /* 0x001840f201007387 */ /* 0x0003e80000100a00 */
[----:B------:R1:W-:Y:S04]  /*3f210*/  STL.64 [R1+0x1848], R244 ;  /* 0x001848f401007387 */ /* 0x0003e80000100a00 */
[----:B------:R1:W-:Y:S04]  /*3f220*/  STL [R1+0xc0], RZ ;  /* 0x0000c0ff01007387 */ /* 0x0003e80000100800 */
        /* <DEDUP_REMOVED lines=96> */
[----:B------:R-:W1:Y:S01]  /*3f830*/  S2R R56, SR_TID.X ;  /* 0x0000000000387919 */ /* 0x000e620000002100 */
[----:B------:R-:W-:Y:S01]  /*3f840*/  ISETP.NE.U32.AND P3, PT, R252, RZ, PT ;  /* 0x000000fffc00720c */ /* 0x000fe20003f65070 */
[----:B----4-:R-:W-:Y:S01]  /*3f850*/  IMAD.WIDE R40, R0, 0x4, R14 ;  /* 0x0000000400287825 */ /* 0x010fe200078e020e */
[C---:B--2---:R-:W-:Y:S01]  /*3f860*/  IADD3 R8, R250.reuse, 0x100000, RZ ;  /* 0x00100000fa087810 */ /* 0x044fe20007ffe0ff */
[----:B------:R-:W2:Y:S01]  /*3f870*/  LDL.64 R110, [R1+0xfc0] ;  /* 0x000fc000016e7983 */ /* 0x000ea20000100a00 */
[----:B------:R-:W-:Y:S01]  /*3f880*/  IADD3 R9, R250, 0x100000, RZ ;  /* 0x00100000fa097810 */ /* 0x000fe20007ffe0ff */
[----:B------:R-:W-:-:S02]  /*3f890*/  IMAD.WIDE R38, R0, 0x4, R12 ;  /* 0x0000000400267825 */ /* 0x000fc400078e020c */
[----:B------:R4:W-:Y:S02]  /*3f8a0*/  LDGSTS.E [R8+-0x71600], [R40.64], P0 ;  /* 0x8ea0000028087fae */ /* 0x0009e4000812184c */
[----:B------:R-:W-:Y:S01]  /*3f8b0*/  IMAD.WIDE R36, R0, 0x4, R10 ;  /* 0x0000000400247825 */ /* 0x000fe200078e020a */
[C---:B------:R-:W-:Y:S01]  /*3f8c0*/  IADD3 R11, R250.reuse, 0x100000, RZ ;  /* 0x00100000fa0b7810 */ /* 0x040fe20007ffe0ff */
[----:B------:R-:W2:Y:S01]  /*3f8d0*/  LDL.64 R72, [R1+0x1000] ;  /* 0x0010000001487983 */ /* 0x000ea20000100a00 */
[----:B------:R-:W-:Y:S01]  /*3f8e0*/  IADD3 R10, R250, 0x100000, RZ ;  /* 0x00100000fa0a7810 */ /* 0x000fe20007ffe0ff */
[C---:B------:R-:W-:Y:S02]  /*3f8f0*/  IMAD.WIDE R6, R0.reuse, 0x4, R6 ;  /* 0x0000000400067825 */ /* 0x040fe400078e0206 */
[----:B------:R2:W-:Y:S02]  /*3f900*/  LDGSTS.E [R11+-0x71200], [R38.64], P4 ;  /* 0x8ee00000260b7fae */ /* 0x0005e4000a12184c */
[----:B------:R-:W-:-:S02]  /*3f910*/  IMAD.WIDE R4, R0, 0x4, R4 ;  /* 0x0000000400047825 */ /* 0x000fc400078e0204 */
[----:B------:R2:W-:Y:S02]  /*3f920*/  LDGSTS.E [R10+-0x70e00], [R36.64], P5 ;  /* 0x8f200000240a7fae */ /* 0x0005e4000a92184c */
[----:B------:R-:W-:Y:S01]  /*3f930*/  IMAD.WIDE R2, R0, 0x4, R2 ;  /* 0x0000000400027825 */ /* 0x000fe200078e0202 */
[----:B------:R-:W-:Y:S01]  /*3f940*/  IADD3 R0, R250, 0x100000, RZ ;  /* 0x00100000fa007810 */ /* 0x000fe20007ffe0ff */
[----:B------:R4:W-:Y:S01]  /*3f950*/  LDGSTS.E [R9+-0x70a00], [R6.64], P6 ;  /* 0x8f60000006097fae */ /* 0x0009e2000b12184c */
[----:B-1----:R-:W-:-:S03]  /*3f960*/  LOP3.LUT R250, R56, 0x7f, RZ, 0xc0, !PT ;  /* 0x0000007f38fa7812 */ /* 0x002fc600078ec0ff */
[----:B------:R4:W-:Y:S02]  /*3f970*/  LDGSTS.E [R8+-0x70600], [R4.64], P2 ;  /* 0x8fa0000004087fae */ /* 0x0009e4000912184c */
[----:B------:R-:W-:Y:S02]  /*3f980*/  IMAD.SHL.U32 R57, R250, 0x4, RZ ;  /* 0x00000004fa397824 */ /* 0x000fe400078e00ff */
[----:B------:R1:W-:Y:S04]  /*3f990*/  LDGSTS.E [R0+-0x70200], [R2.64], P3 ;  /* 0x8fe0000002007fae */ /* 0x0003e8000992184c */
[----:B------:R-:W0:Y:S04]  /*3f9a0*/  LDGDEPBAR ;  /* 0x00000000000079af */ /* 0x000e280000000000 */
[----:B------:R1:W-:Y:S04]  /*3f9b0*/  STL [R1+0x260], RZ ;  /* 0x000260ff01007387 */ /* 0x0003e80000100800 */
[----:B------:R1:W-:Y:S04]  /*3f9c0*/  STL [R1+0x264], RZ ;  /* 0x000264ff01007387 */ /* 0x0003e80000100800 */
[----:B------:R1:W-:Y:S04]  /*3f9d0*/  STL [R1+0x268], RZ ;  /* 0x000268ff01007387 */ /* 0x0003e80000100800 */
[----:B------:R1:W-:Y:S04]  /*3f9e0*/  STL [R1+0x26c], RZ ;  /* 0x00026cff01007387 */ /* 0x0003e80000100800 */
[----:B------:R1:W-:Y:S04]  /*3f9f0*/  STL [R1+0x250], RZ ;  /* 0x000250ff01007387 */ /* 0x0003e80000100800 */
[----:B------:R-:W2:Y:S04]  /*3fa00*/  LDL.64 R246, [R1+0x10c0] ;  /* 0x0010c00001f67983 */ /* 0x000ea80000100a00 */
[----:B------:R-:W2:Y:S04]  /*3fa10*/  LDL.64 R222, [R1+0x1100] ;  /* 0x0011000001de7983 */ /* 0x000ea80000100a00 */
[----:B------:R-:W2:Y:S04]  /*3fa20*/  LDL.64 R216, [R1+0x1140] ;  /* 0x0011400001d87983 */ /* 0x000ea80000100a00 */
[----:B------:R-:W2:Y:S04]  /*3fa30*/  LDL.64 R184, [R1+0x1180] ;  /* 0x0011800001b87983 */ /* 0x000ea80000100a00 */
[----:B------:R-:W2:Y:S04]  /*3fa40*/  LDL.64 R178, [R1+0x11c0] ;  /* 0x0011c00001b27983 */ /* 0x000ea80000100a00 */
[----:B------:R-:W2:Y:S04]  /*3fa50*/  LDL.64 R176, [R1+0x1200] ;  /* 0x0012000001b07983 */ /* 0x000ea80000100a00 */
        /* <DEDUP_REMOVED lines=21> */
[----:B---3--:R-:W3:Y:S04]  /*3fbb0*/  LDL.64 R168, [R1+0x458] ;  /* 0x0004580001a87983 */ /* 0x008ee80000100a00 */
[----:B-1----:R-:W3:Y:S04]  /*3fbc0*/  LDL.64 R100, [R1+0x1040] ;  /* 0x0010400001647983 */ /* 0x002ee80000100a00 */
[----:B----4-:R-:W4:Y:S04]  /*3fbd0*/  LDL.64 R108, [R1+0x1080] ;  /* 0x00108000016c7983 */ /* 0x010f280000100a00 */
        /* <DEDUP_REMOVED lines=18> */
[----:B------:R-:W2:Y:S04]  /*3fd00*/  LDL.64 R58, [R1+0x1418] ;  /* 0x00141800013a7983 */ /* 0x000ea80000100a00 */
[----:B------:R1:W-:Y:S04]  /*3fd10*/  LDGSTS.E [R57+0x56000], [R72.64], P1 ;  /* 0x5600000048397fae */ /* 0x0003e8000892184c */
[----:B-1----:R-:W2:Y:S04]  /*3fd20*/  LDL.64 R110, [R1+0x1458] ;  /* 0x00145800016e7983 */ /* 0x002ea80000100a00 */
[----:B------:R-:W2:Y:S04]  /*3fd30*/  LDL.64 R72, [R1+0x16d0] ;  /* 0x0016d00001487983 */ /* 0x000ea80000100a00 */
[----:B---3--:R1:W-:Y:S04]  /*3fd40*/  LDGSTS.E [R57+0x57000], [R100.64], P1 ;  /* 0x5700000064397fae */ /* 0x0083e8000892184c */
[----:B----4-:R3:W-:Y:S04]  /*3fd50*/  LDGSTS.E [R57+0x58000], [R108.64], P1 ;  /* 0x580000006c397fae */ /* 0x0107e8000892184c */
[----:B------:R4:W-:Y:S04]  /*3fd60*/  LDGSTS.E [R57+0x59000], [R246.64], P1 ;  /* 0x59000000f6397fae */ /* 0x0009e8000892184c */
[----:B-1----:R-:W4:Y:S04]  /*3fd70*/  LDL.64 R100, [R1+0x1730] ;  /* 0x0017300001647983 */ /* 0x002f280000100a00 */
[----:B---3--:R-:W4:Y:S04]  /*3fd80*/  LDL.64 R108, [R1+0x1770] ;  /* 0x00177000016c7983 */ /* 0x008f280000100a00 */
        /* <DEDUP_REMOVED lines=17> */
[----:B------:R-:W-:-:S03]  /*3fea0*/  IMAD.WIDE R42, R251, 0x4, R42 ;  /* 0x00000004fb2a7825 */ /* 0x000fc600078e022a */
[----:B------:R1:W-:Y:S04]  /*3feb0*/  LDGSTS.E [R57+0x6b000], [R136.64], P1 ;  /* 0x6b00000088397fae */ /* 0x0003e8000892184c */
[----:B------:R1:W-:Y:S01]  /*3fec0*/  LDGSTS.E [R57+0x6c000], [R134.64], P1 ;  /* 0x6c00000086397fae */ /* 0x0003e2000892184c */
[----:B------:R-:W-:-:S03]  /*3fed0*/  IMAD.WIDE R74, R251, 0x4, R74 ;  /* 0x00000004fb4a7825 */ /* 0x000fc600078e024a */
        /* <DEDUP_REMOVED lines=9> */
[----:B-1----:R-:W3:Y:S04]  /*3ff70*/  LDL.64 R174, [R1+0xc40] ;  /* 0x000c400001ae7983 */ /* 0x002ee80000100a00 */
        /* <DEDUP_REMOVED lines=16> */
[----:B--2---:R-:W3:Y:S04]  /*40080*/  LDL.64 R58, [R1+0xec8] ;  /* 0x000ec800013a7983 */ /* 0x004ee80000100a00 */
[----:B------:R-:W3:Y:S04]  /*40090*/  LDL.64 R110, [R1+0xf08] ;  /* 0x000f0800016e7983 */ /* 0x000ee80000100a00 */
[----:B------:R-:W3:Y:S04]  /*400a0*/  LDL.64 R72, [R1+0xf48] ;  /* 0x000f480001487983 */ /* 0x000ee80000100a00 */
[----:B----4-:R1:W-:Y:S04]  /*400b0*/  LDGSTS.E [R57+0x76000], [R100.64], P1 ;  /* 0x7600000064397fae */ /* 0x0103e8000892184c */
[----:B------:R4:W-:Y:S04]  /*400c0*/  LDGSTS.E [R57+0x77000], [R108.64], P1 ;  /* 0x770000006c397fae */ /* 0x0009e8000892184c */
[----:B------:R4:W-:Y:S04]  /*400d0*/  LDGSTS.E [R57+0x78000], [R76.64], P1 ;  /* 0x780000004c397fae */ /* 0x0009e8000892184c */
[----:B-1----:R-:W2:Y:S04]  /*400e0*/  LDL.64 R100, [R1+0xf88] ;  /* 0x000f880001647983 */ /* 0x002ea80000100a00 */
[----:B----4-:R-:W4:Y:S04]  /*400f0*/  LDL.64 R108, [R1+0xfc8] ;  /* 0x000fc800016c7983 */ /* 0x010f280000100a00 */
[----:B------:R-:W1:Y:S02]  /*40100*/  S2R R77, SR_TID.X ;  /* 0x00000000004d7919 */ /* 0x000e640000002100 */
[----:B-1----:R-:W-:-:S02]  /*40110*/  LOP3.LUT R169, R77, 0x7f, RZ, 0xc0, !PT ;  /* 0x0000007f4da97812 */ /* 0x002fc400078ec0ff */
[----:B------:R-:W4:Y:S01]  /*40120*/  LDL.64 R76, [R1+0x1008] ;  /* 0x00100800014c7983 */ /* 0x000f220000100a00 */
[----:B------:R-:W-:-:S04]  /*40130*/  IMAD.WIDE R138, R251, 0x4, R138 ;  /* 0x00000004fb8a7825 */ /* 0x000fc800078e028a */
[----:B------:R-:W-:Y:S01]  /*40140*/  IMAD.WIDE R154, R251, 0x4, R154 ;  /* 0x00000004fb9a7825 */ /* 0x000fe200078e029a */
[----:B------:R1:W-:Y:S03]  /*40150*/  LDGSTS.E [R57+0x79000], [R138.64], P1 ;  /* 0x790000008a397fae */ /* 0x0003e6000892184c */
[----:B------:R-:W-:Y:S01]  /*40160*/  IMAD.SHL.U32 R169, R169, 0x4, RZ ;  /* 0x00000004a9a97824 */ /* 0x000fe200078e00ff */
[----:B------:R1:W-:Y:S01]  /*40170*/  LDGSTS.E [R57+0x7a000], [R154.64], P1 ;  /* 0x7a0000009a397fae */ /* 0x0003e2000892184c */
[----:B------:R-:W-:-:S03]  /*40180*/  IMAD.WIDE R186, R251, 0x4, R186 ;  /* 0x00000004fbba7825 */ /* 0x000fc600078e02ba */
[----:B------:R1:W-:Y:S01]  /*40190*/  LDGSTS.E [R57+0x7b000], [R156.64], P1 ;  /* 0x7b0000009c397fae */ /* 0x0003e2000892184c */
[----:B------:R-:W-:Y:S01]  /*401a0*/  IMAD.WIDE R202, R251, 0x4, R202 ;  /* 0x00000004fbca7825 */ /* 0x000fe200078e02ca */
[----:B------:R-:W-:Y:S02]  /*401b0*/  LOP3.LUT R179, R169, 0x10, RZ, 0x3c, !PT ;  /* 0x00000010a9b37812 */ /* 0x000fe400078e3cff */
[----:B------:R1:W-:Y:S01]  /*401c0*/  LDGSTS.E [R57+0x7c000], [R186.64], P1 ;  /* 0x7c000000ba397fae */ /* 0x0003e2000892184c */
[----:B------:R-:W-:-:S03]  /*401d0*/  IMAD.WIDE R218, R251, 0x4, R218 ;  /* 0x00000004fbda7825 */ /* 0x000fc600078e02da */
[----:B------:R1:W-:Y:S04]  /*401e0*/  LDGSTS.E [R57+0x7d000], [R202.64], P1 ;  /* 0x7d000000ca397fae */ /* 0x0003e8000892184c */
[----:B------:R2:W-:Y:S04]  /*401f0*/  LDGSTS.E [R57+0x7e000], [R218.64], P1 ;  /* 0x7e000000da397fae */ /* 0x0005e8000892184c */
[----:B------:R1:W-:Y:S04]  /*40200*/  LDGSTS.E [R57+0x7f000], [R234.64], P1 ;  /* 0x7f000000ea397fae */ /* 0x0003e8000892184c */
[----:B-1----:R-:W4:Y:S04]  /*40210*/  LDL.LU.64 R156, [R1+0x1a48] ;  /* 0x001a4800019c7983 */ /* 0x002f280000300a00 */
[----:B------:R-:W4:Y:S04]  /*40220*/  LDL.64 R246, [R1+0x1188] ;  /* 0x0011880001f67983 */ /* 0x000f280000100a00 */
[----:B------:R-:W4:Y:S04]  /*40230*/  LDL.64 R234, [R1+0x11c8] ;  /* 0x0011c80001ea7983 */ /* 0x000f280000100a00 */
[----:B------:R-:W4:Y:S04]  /*40240*/  LDL.64 R222, [R1+0x1208] ;  /* 0x0012080001de7983 */ /* 0x000f280000100a00 */
[----:B------:R-:W4:Y:S04]  /*40250*/  LDL.64 R216, [R1+0x450] ;  /* 0x0004500001d87983 */ /* 0x000f280000100a00 */
[----:B------:R-:W4:Y:S04]  /*40260*/  LDL.64 R184, [R1+0x410] ;  /* 0x0004100001b87983 */ /* 0x000f280000100a00 */
[----:B------:R-:W4:Y:S04]  /*40270*/  LDL.64 R176, [R1+0x3d0] ;  /* 0x0003d00001b07983 */ /* 0x000f280000100a00 */
[----:B------:R-:W4:Y:S04]  /*40280*/  LDL.64 R168, [R1+0x390] ;  /* 0x0003900001a87983 */ /* 0x000f280000100a00 */
        /* <DEDUP_REMOVED lines=20> */
[----:B-1----:R-:W4:Y:S04]  /*403d0*/  LDL.64 R78, [R1+0x1088] ;  /* 0x00108800014e7983 */ /* 0x002f280000100a00 */
[----:B---3--:R-:W3:Y:S04]  /*403e0*/  LDL.64 R110, [R1+0x10c8] ;  /* 0x0010c800016e7983 */ /* 0x008ee80000100a00 */
        /* <DEDUP_REMOVED lines=18> */
[----:B--2---:R1:W-:Y:S04]  /*40510*/  LDGSTS.E [R179+0x54200], [R100.64], P1 ;  /* 0x5420000064b37fae */ /* 0x0043e8000892184c */
[----:B----4-:R2:W-:Y:S04]  /*40520*/  LDGSTS.E [R179+0x55200], [R108.64], P1 ;  /* 0x552000006cb37fae */ /* 0x0105e8000892184c */
[----:B-1----:R-:W4:Y:S04]  /*40530*/  LDL.64 R100, [R1+0x1048] ;  /* 0x0010480001647983 */ /* 0x002f280000100a00 */
[----:B--2---:R-:W3:Y:S04]  /*40540*/  LDL.64 R108, [R1+0x1108] ;  /* 0x00110800016c7983 */ /* 0x004ee80000100a00 */
[----:B------:R1:W-:Y:S04]  /*40550*/  LDGSTS.E [R179+0x56200], [R76.64], P1 ;  /* 0x562000004cb37fae */ /* 0x0003e8000892184c */
[----:B-1----:R-:W3:Y:S04]  /*40560*/  LDL.64 R76, [R1+0x1148] ;  /* 0x00114800014c7983 */ /* 0x002ee80000100a00 */
[----:B----4-:R1:W-:Y:S04]  /*40570*/  LDGSTS.E [R179+0x57200], [R100.64], P1 ;  /* 0x5720000064b37fae */ /* 0x0103e8000892184c */
[----:B------:R4:W-:Y:S04]  /*40580*/  LDGSTS.E [R179+0x58200], [R78.64], P1 ;  /* 0x582000004eb37fae */ /* 0x0009e8000892184c */
[----:B---3--:R3:W-:Y:S04]  /*40590*/  LDGSTS.E [R179+0x59200], [R110.64], P1 ;  /* 0x592000006eb37fae */ /* 0x0087e8000892184c */
[----:B-1----:R-:W2:Y:S04]  /*405a0*/  LDL.64 R100, [R1+0x1738] ;  /* 0x0017380001647983 */ /* 0x002ea80000100a00 */
[----:B----4-:R-:W4:Y:S04]  /*405b0*/  LDL.LU.64 R78, [R1+0x1a40] ;  /* 0x001a4000014e7983 */ /* 0x010f280000300a00 */
[----:B---3--:R-:W3:Y:S04]  /*405c0*/  LDL.LU.64 R110, [R1+0x1a38] ;  /* 0x001a3800016e7983 */ /* 0x008ee80000300a00 */
[----:B------:R1:W-:Y:S04]  /*405d0*/  LDGSTS.E [R179+0x5a200], [R108.64], P1 ;  /* 0x5a2000006cb37fae */ /* 0x0003e8000892184c */
        /* <DEDUP_REMOVED lines=47> */
[----:B------:R-:W4:Y:S04]  /*408d0*/  LDL.64 R72, [R1+0xf50] ;  /* 0x000f500001487983 */ /* 0x000f280000100a00 */
[----:B--2---:R1:W-:Y:S04]  /*408e0*/  LDGSTS.E [R179+0x75200], [R76.64], P1 ;  /* 0x752000004cb37fae */ /* 0x0043e8000892184c */
[----:B------:R2:W-:Y:S04]  /*408f0*/  LDGSTS.E [R179+0x76200], [R100.64], P1 ;  /* 0x7620000064b37fae */ /* 0x0005e8000892184c */
[----:B------:R1:W-:Y:S04]  /*40900*/  LDGSTS.E [R179+0x77200], [R108.64], P1 ;  /* 0x772000006cb37fae */ /* 0x0003e8000892184c */
[----:B---3--:R3:W-:Y:S04]  /*40910*/  LDGSTS.E [R179+0x78200], [R110.64], P1 ;  /* 0x782000006eb37fae */ /* 0x0087e8000892184c */
[----:B--2---:R-:W2:Y:S04]  /*40920*/  LDL.64 R100, [R1+0xf90] ;  /* 0x000f900001647983 */ /* 0x004ea80000100a00 */
[----:B----4-:R4:W-:Y:S04]  /*40930*/  LDGSTS.E [R179+0x79200], [R78.64], P1 ;  /* 0x792000004eb37fae */ /* 0x0109e8000892184c */
[----:B---3--:R-:W3:Y:S01]  /*40940*/  LDL.64 R110, [R1+0xfd0] ;  /* 0x000fd000016e7983 */ /* 0x008ee20000100a00 */
[----:B------:R-:W-:Y:S01]  /*40950*/  LOP3.LUT R56, R56, 0x7f, RZ, 0xc0, !PT ;  /* 0x0000007f38387812 */ /* 0x000fe200078ec0ff */
[----:B------:R-:W-:-:S02]  /*40960*/  IMAD.WIDE R188, R251, 0x4, R188 ;  /* 0x00000004fbbc7825 */ /* 0x000fc400078e02bc */
[----:B------:R1:W-:Y:S04]  /*40970*/  LDGSTS.E [R179+0x7a200], [R156.64], P1 ;  /* 0x7a2000009cb37fae */ /* 0x0003e8000892184c */
[----:B----4-:R-:W4:Y:S01]  /*40980*/  LDL.64 R78, [R1+0x1010] ;  /* 0x00101000014e7983 */ /* 0x010f220000100a00 */
[----:B------:R-:W-:Y:S02]  /*40990*/  IMAD.SHL.U32 R217, R56, 0x4, RZ ;  /* 0x0000000438d97824 */ /* 0x000fe400078e00ff */
[----:B------:R-:W-:Y:S01]  /*409a0*/  IMAD.WIDE R204, R251, 0x4, R204 ;  /* 0x00000004fbcc7825 */ /* 0x000fe200078e02cc */
[----:B------:R1:W-:Y:S02]  /*409b0*/  LDGSTS.E [R179+0x7b200], [R102.64], P1 ;  /* 0x7b20000066b37fae */ /* 0x0003e4000892184c */
[----:B------:R-:W-:-:S02]  /*409c0*/  LOP3.LUT R56, R217, 0x20, RZ, 0x3c, !PT ;  /* 0x00000020d9387812 */ /* 0x000fc400078e3cff */
        /* <DEDUP_REMOVED lines=11> */
[----:B-1----:R-:W4:Y:S04]  /*40a80*/  LDL.LU.64 R102, [R1+0x1a20] ;  /* 0x001a200001667983 */ /* 0x002f280000300a00 */
[----:B------:R1:W-:Y:S04]  /*40a90*/  LDGSTS.E [R56+0x47400], [R162.64], P1 ;  /* 0x47400000a2387fae */ /* 0x0003e8000892184c */
[----:B------:R-:W4:Y:S04]  /*40aa0*/  LDL.64 R246, [R1+0x1150] ;  /* 0x0011500001f67983 */ /* 0x000f280000100a00 */
        /* <DEDUP_REMOVED lines=19> */
[----:B------:R1:W-:Y:S04]  /*40be0*/  LDGSTS.E [R56+0x52400], [R58.64], P1 ;  /* 0x524000003a387fae */ /* 0x0003e8000892184c */
[----:B------:R1:W-:Y:S04]  /*40bf0*/  LDGSTS.E [R56+0x53400], [R72.64], P1 ;  /* 0x5340000048387fae */ /* 0x0003e8000892184c */
[----:B-1----:R-:W4:Y:S04]  /*40c00*/  LDL.64 R112, [R1+0x1090] ;  /* 0x0010900001707983 */ /* 0x002f280000100a00 */
        /* <DEDUP_REMOVED lines=17> */
[----:B---3--:R2:W-:Y:S04]  /*40d20*/  LDGSTS.E [R56+0x55400], [R110.64], P1 ;  /* 0x554000006e387fae */ /* 0x0085e8000892184c */
[----:B-1----:R-:W3:Y:S04]  /*40d30*/  LDL.64 R100, [R1+0x1050] ;  /* 0x0010500001647983 */ /* 0x002ee80000100a00 */
[----:B----4-:R1:W-:Y:S04]  /*40d40*/  LDGSTS.E [R56+0x56400], [R78.64], P1 ;  /* 0x564000004e387fae */ /* 0x0103e8000892184c */
[----:B--2---:R-:W2:Y:S04]  /*40d50*/  LDL.64 R110, [R1+0x10d0] ;  /* 0x0010d000016e7983 */ /* 0x004ea80000100a00 */
[----:B-1----:R-:W2:Y:S04]  /*40d60*/  LDL.64 R78, [R1+0x1110] ;  /* 0x00111000014e7983 */ /* 0x002ea80000100a00 */
[----:B---3--:R1:W-:Y:S04]  /*40d70*/  LDGSTS.E [R56+0x57400], [R100.64], P1 ;  /* 0x5740000064387fae */ /* 0x0083e8000892184c */
[----:B------:R3:W-:Y:S04]  /*40d80*/  LDGSTS.E [R56+0x58400], [R112.64], P1 ;  /* 0x5840000070387fae */ /* 0x0007e8000892184c */
[----:B--2---:R2:W-:Y:S04]  /*40d90*/  LDGSTS.E [R56+0x59400], [R110.64], P1 ;  /* 0x594000006e387fae */ /* 0x0045e8000892184c */
[----:B-1----:R-:W4:Y:S04]  /*40da0*/  LDL.64 R100, [R1+0x1740] ;  /* 0x0017400001647983 */ /* 0x002f280000100a00 */
[----:B---3--:R-:W3:Y:S04]  /*40db0*/  LDL.LU.64 R112, [R1+0x1a18] ;  /* 0x001a180001707983 */ /* 0x008ee80000300a00 */
[----:B--2---:R-:W2:Y:S04]  /*40dc0*/  LDL.LU.64 R110, [R1+0x1a10] ;  /* 0x001a1000016e7983 */ /* 0x004ea80000300a00 */
        /* <DEDUP_REMOVED lines=11> */
[----:B-1----:R-:W3:Y:S04]  /*40e80*/  LDL.64 R184, [R1+0xc30] ;  /* 0x000c300001b87983 */ /* 0x002ee80000100a00 */
[----:B------:R1:W-:Y:S04]  /*40e90*/  LDGSTS.E [R56+0x64400], [R174.64], P1 ;  /* 0x64400000ae387fae */ /* 0x0003e8000892184c */
[----:B------:R-:W3:Y:S04]  /*40ea0*/  LDL.64 R178, [R1+0xbf0] ;  /* 0x000bf00001b27983 */ /* 0x000ee80000100a00 */
[----:B------:R1:W-:Y:S04]  /*40eb0*/  LDGSTS.E [R56+0x65400], [R172.64], P1 ;  /* 0x65400000ac387fae */ /* 0x0003e8000892184c */
[----:B------:R-:W3:Y:S04]  /*40ec0*/  LDL.64 R176, [R1+0xbb0] ;  /* 0x000bb00001b07983 */ /* 0x000ee80000100a00 */
[----:B------:R1:W-:Y:S04]  /*40ed0*/  LDGSTS.E [R56+0x66400], [R170.64], P1 ;  /* 0x66400000aa387fae */ /* 0x0003e8000892184c */
[----:B------:R-:W3:Y:S04]  /*40ee0*/  LDL.64 R168, [R1+0xb70] ;  /* 0x000b700001a87983 */ /* 0x000ee80000100a00 */
        /* <DEDUP_REMOVED lines=28> */
[----:B------:R-:W3:Y:S04]  /*410b0*/  LDL.64 R128, [R1+0xf18] ;  /* 0x000f180001807983 */ /* 0x000ee80000100a00 */
[----:B------:R-:W3:Y:S04]  /*410c0*/  LDL.64 R58, [R1+0xf58] ;  /* 0x000f5800013a7983 */ /* 0x000ee80000100a00 */
[----:B-1----:R-:W3:Y:S04]  /*410d0*/  LDL.64 R72, [R1+0xf98] ;  /* 0x000f980001487983 */ /* 0x002ee80000100a00 */
[----:B--2---:R1:W-:Y:S04]  /*410e0*/  LDGSTS.E [R56+0x75400], [R78.64], P1 ;  /* 0x754000004e387fae */ /* 0x0043e8000892184c */
[----:B----4-:R2:W-:Y:S04]  /*410f0*/  LDGSTS.E [R56+0x76400], [R100.64], P1 ;  /* 0x7640000064387fae */ /* 0x0105e8000892184c */
[----:B------:R1:W-:Y:S04]  /*41100*/  LDGSTS.E [R56+0x77400], [R110.64], P1 ;  /* 0x774000006e387fae */ /* 0x0003e8000892184c */
[----:B---3--:R3:W-:Y:S04]  /*41110*/  LDGSTS.E [R56+0x78400], [R112.64], P1 ;  /* 0x7840000070387fae */ /* 0x0087e8000892184c */
[----:B--2---:R-:W2:Y:S04]  /*41120*/  LDL.64 R100, [R1+0xfd8] ;  /* 0x000fd80001647983 */ /* 0x004ea80000100a00 */
[----:B------:R4:W-:Y:S04]  /*41130*/  LDGSTS.E [R56+0x79400], [R102.64], P1 ;  /* 0x7940000066387fae */ /* 0x0009e8000892184c */
[----:B---3--:R-:W3:Y:S04]  /*41140*/  LDL.64 R112, [R1+0x1018] ;  /* 0x0010180001707983 */ /* 0x008ee80000100a00 */
[----:B----4-:R-:W4:Y:S01]  /*41150*/  LDL.64 R102, [R1+0x1058] ;  /* 0x0010580001667983 */ /* 0x010f220000100a00 */
[----:B------:R-:W-:-:S04]  /*41160*/  IMAD.WIDE R158, R251, 0x4, R158 ;  /* 0x00000004fb9e7825 */ /* 0x000fc800078e029e */
[C---:B------:R-:W-:Y:S01]  /*41170*/  IMAD.WIDE R190, R251.reuse, 0x4, R190 ;  /* 0x00000004fbbe7825 */ /* 0x040fe200078e02be */
[----:B------:R1:W-:Y:S03]  /*41180*/  LDGSTS.E [R56+0x7a400], [R158.64], P1 ;  /* 0x7a4000009e387fae */ /* 0x0003e6000892184c */
[----:B------:R-:W-:Y:S01]  /*41190*/  IMAD.WIDE R206, R251, 0x4, R206 ;  /* 0x00000004fbce7825 */ /* 0x000fe200078e02ce */
        /* <DEDUP_REMOVED lines=51> */
[----:B------:R-:W4:Y:S04]  /*414d0*/  LDL.64 R136, [R1] ;  /* 0x0000000001887983 */ /* 0x000f280000100a00 */
        /* <DEDUP_REMOVED lines=9> */
[----:B-1----:R-:W4:Y:S04]  /*41570*/  LDL.64 R102, [R1+0x1748] ;  /* 0x0017480001667983 */ /* 0x002f280000100a00 */
[----:B------:R1:W-:Y:S04]  /*41580*/  LDGSTS.E [R223+0x58600], [R144.64], P1 ;  /* 0x5860000090df7fae */ /* 0x0003e8000892184c */
[----:B-1----:R-:W3:Y:S04]  /*41590*/  LDL.LU.64 R144, [R1+0x19f8] ;  /* 0x0019f80001907983 */ /* 0x002ee80000300a00 */
[----:B------:R1:W-:Y:S04]  /*415a0*/  LDGSTS.E [R223+0x59600], [R130.64], P1 ;  /* 0x5960000082df7fae */ /* 0x0003e8000892184c */
[----:B------:R1:W-:Y:S04]  /*415b0*/  LDGSTS.E [R223+0x5a600], [R128.64], P1 ;  /* 0x5a60000080df7fae */ /* 0x0003e8000892184c */
[----:B-1----:R-:W3:Y:S04]  /*415c0*/  LDL.LU.64 R130, [R1+0x19f0] ;  /* 0x0019f00001827983 */ /* 0x002ee80000300a00 */
[----:B------:R-:W3:Y:S04]  /*415d0*/  LDL.LU.64 R128, [R1+0x19e8] ;  /* 0x0019e80001807983 */ /* 0x000ee80000300a00 */
[----:B--2---:R1:W-:Y:S04]  /*415e0*/  LDGSTS.E [R223+0x5b600], [R112.64], P1 ;  /* 0x5b60000070df7fae */ /* 0x0043e8000892184c */
        /* <DEDUP_REMOVED lines=11> */
[----:B------:R-:W2:Y:S04]  /*416a0*/  LDL.64 R216, [R1+0xbe8] ;  /* 0x000be80001d87983 */ /* 0x000ea80000100a00 */
[----:B------:R1:W-:Y:S04]  /*416b0*/  LDGSTS.E [R223+0x65600], [R176.64], P1 ;  /* 0x65600000b0df7fae */ /* 0x0003e8000892184c */
[----:B----4-:R-:W4:Y:S04]  /*416c0*/  LDL.64 R200, [R1+0xba8] ;  /* 0x000ba80001c87983 */ /* 0x010f280000100a00 */
        /* <DEDUP_REMOVED lines=25> */
[----:B---3--:R-:W3:Y:S04]  /*41860*/  LDL.64 R148, [R1+0xd78] ;  /* 0x000d780001947983 */ /* 0x008ee80000100a00 */
        /* <DEDUP_REMOVED lines=8> */
[----:B-1----:R-:W3:Y:S04]  /*418f0*/  LDL.64 R72, [R1+0xfe0] ;  /* 0x000fe00001487983 */ /* 0x002ee80000100a00 */
[----:B------:R-:W3:Y:S04]  /*41900*/  LDL.64 R102, [R1+0xfa0] ;  /* 0x000fa00001667983 */ /* 0x000ee80000100a00 */
[----:B------:R-:W3:Y:S01]  /*41910*/  LDL.64 R100, [R1+0x1020] ;  /* 0x0010200001647983 */ /* 0x000ee20000100a00 */
[----:B------:R-:W-:-:S02]  /*41920*/  IMAD.SHL.U32 R250, R250, 0x4, RZ ;  /* 0x00000004fafa7824 */ /* 0x000fc400078e00ff */
[----:B------:R-:W-:-:S04]  /*41930*/  IMAD.WIDE R192, R251, 0x4, R192 ;  /* 0x00000004fbc07825 */ /* 0x000fc800078e02c0 */
[----:B------:R-:W-:Y:S01]  /*41940*/  IMAD.WIDE R208, R251, 0x4, R208 ;  /* 0x00000004fbd07825 */ /* 0x000fe200078e02d0 */
[----:B------:R-:W-:-:S03]  /*41950*/  LOP3.LUT R56, R250, 0x40, RZ, 0x3c, !PT ;  /* 0x00000040fa387812 */ /* 0x000fc600078e3cff */
[C---:B------:R-:W-:Y:S01]  /*41960*/  IMAD.WIDE R224, R251.reuse, 0x4, R224 ;  /* 0x00000004fbe07825 */ /* 0x040fe200078e02e0 */
        /* <DEDUP_REMOVED lines=12> */
[----:B--2---:R-:W2:Y:S04]  /*41a30*/  LDL.64 R104, [R1+0x1060] ;  /* 0x0010600001687983 */ /* 0x004ea80000100a00 */
[----:B------:R4:W-:Y:S04]  /*41a40*/  LDGSTS.E [R56+0x43800], [R184.64], P1 ;  /* 0x43800000b8387fae */ /* 0x0009e8000892184c */
[----:B-1----:R-:W2:Y:S04]  /*41a50*/  LDL.LU.64 R114, [R1+0x19d8] ;  /* 0x0019d80001727983 */ /* 0x002ea80000300a00 */
        /* <DEDUP_REMOVED lines=22> */
[----:B---3--:R1:W-:Y:S04]  /*41bc0*/  LDGSTS.E [R56+0x4f800], [R148.64], P1 ;  /* 0x4f80000094387fae */ /* 0x0083e8000892184c */
[----:B------:R-:W3:Y:S04]  /*41bd0*/  LDL.64 R176, [R1+0x1238] ;  /* 0x0012380001b07983 */ /* 0x000ee80000100a00 */
[----:B------:R1:W-:Y:S04]  /*41be0*/  LDGSTS.E [R56+0x50800], [R136.64], P1 ;  /* 0x5080000088387fae */ /* 0x0003e8000892184c */
        /* <DEDUP_REMOVED lines=21> */
[----:B-1----:R-:W4:Y:S04]  /*41d40*/  LDL.64 R72, [R1+0x16b0] ;  /* 0x0016b00001487983 */ /* 0x002f280000100a00 */
[----:B------:R-:W4:Y:S04]  /*41d50*/  LDL.64 R100, [R1+0x16f0] ;  /* 0x0016f00001647983 */ /* 0x000f280000100a00 */
[----:B--2---:R1:W-:Y:S04]  /*41d60*/  LDGSTS.E [R56+0x57800], [R104.64], P1 ;  /* 0x5780000068387fae */ /* 0x0043e8000892184c */
[----:B-1----:R-:W2:Y:S04]  /*41d70*/  LDL.64 R104, [R1+0x1710] ;  /* 0x0017100001687983 */ /* 0x002ea80000100a00 */
[----:B---3--:R1:W-:Y:S04]  /*41d80*/  LDGSTS.E [R56+0x58800], [R102.64], P1 ;  /* 0x5880000066387fae */ /* 0x0083e8000892184c */
[----:B------:R3:W-:Y:S04]  /*41d90*/  LDGSTS.E [R56+0x59800], [R246.64], P1 ;  /* 0x59800000f6387fae */ /* 0x0007e8000892184c */
[----:B------:R2:W-:Y:S04]  /*41da0*/  LDGSTS.E [R56+0x5a800], [R240.64], P1 ;  /* 0x5a800000f0387fae */ /* 0x0005e8000892184c */
[----:B-1----:R-:W3:Y:S04]  /*41db0*/  LDL.64 R102, [R1+0x1750] ;  /* 0x0017500001667983 */ /* 0x002ee80000100a00 */
[----:B------:R1:W-:Y:S04]  /*41dc0*/  LDGSTS.E [R56+0x5b800], [R238.64], P1 ;  /* 0x5b800000ee387fae */ /* 0x0003e8000892184c */
[----:B------:R1:W-:Y:S04]  /*41dd0*/  LDGSTS.E [R56+0x5c800], [R236.64], P1 ;  /* 0x5c800000ec387fae */ /* 0x0003e8000892184c */
[----:B------:R1:W-:Y:S04]  /*41de0*/  LDGSTS.E [R56+0x5d800], [R234.64], P1 ;  /* 0x5d800000ea387fae */ /* 0x0003e8000892184c */
[----:B------:R1:W-:Y:S04]  /*41df0*/  LDGSTS.E [R56+0x5e800], [R222.64], P1 ;  /* 0x5e800000de387fae */ /* 0x0003e8000892184c */
[----:B------:R1:W-:Y:S04]  /*41e00*/  LDGSTS.E [R56+0x5f800], [R220.64], P1 ;  /* 0x5f800000dc387fae */ /* 0x0003e8000892184c */
[----:B------:R4:W-:Y:S04]  /*41e10*/  LDGSTS.E [R56+0x60800], [R216.64], P1 ;  /* 0x60800000d8387fae */ /* 0x0009e8000892184c */
[----:B-1----:R-:W3:Y:S04]  /*41e20*/  LDL.64 R222, [R1+0x17c0] ;  /* 0x0017c00001de7983 */ /* 0x002ee80000100a00 */
[----:B------:R-:W3:Y:S04]  /*41e30*/  LDL.64 R220, [R1+0xc20] ;  /* 0x000c200001dc7983 */ /* 0x000ee80000100a00 */
[----:B----4-:R1:W-:Y:S04]  /*41e40*/  LDGSTS.E [R56+0x61800], [R200.64], P1 ;  /* 0x61800000c8387fae */ /* 0x0103e8000892184c */
[----:B------:R-:W4:Y:S04]  /*41e50*/  LDL.64 R216, [R1+0xbe0] ;  /* 0x000be00001d87983 */ /* 0x000f280000100a00 */
[----:B------:R1:W-:Y:S04]  /*41e60*/  LDGSTS.E [R56+0x62800], [R184.64], P1 ;  /* 0x62800000b8387fae */ /* 0x0003e8000892184c */
[----:B-1----:R-:W4:Y:S04]  /*41e70*/  LDL.64 R200, [R1+0xba0] ;  /* 0x000ba00001c87983 */ /* 0x002f280000100a00 */
[----:B------:R1:W-:Y:S04]  /*41e80*/  LDGSTS.E [R56+0x63800], [R178.64], P1 ;  /* 0x63800000b2387fae */ /* 0x0003e8000892184c */
        /* <DEDUP_REMOVED lines=27> */
[----:B------:R1:W-:Y:S04]  /*42040*/  LDGSTS.E [R56+0x71800], [R132.64], P1 ;  /* 0x7180000084387fae */ /* 0x0003e8000892184c */
[----:B------:R-:W2:Y:S04]  /*42050*/  LDL.64 R134, [R1+0xee8] ;  /* 0x000ee80001867983 */ /* 0x000ea80000100a00 */
[----:B------:R1:W-:Y:S04]  /*42060*/  LDGSTS.E [R56+0x72800], [R58.64], P1 ;  /* 0x728000003a387fae */ /* 0x0003e8000892184c */
[----:B-1----:R-:W2:Y:S04]  /*42070*/  LDL.64 R132, [R1+0xf28] ;  /* 0x000f280001847983 */ /* 0x002ea80000100a00 */
[----:B------:R1:W-:Y:S04]  /*42080*/  LDGSTS.E [R56+0x73800], [R72.64], P1 ;  /* 0x7380000048387fae */ /* 0x0003e8000892184c */
[----:B------:R-:W2:Y:S04]  /*42090*/  LDL.64 R58, [R1+0xf68] ;  /* 0x000f6800013a7983 */ /* 0x000ea80000100a00 */
[----:B------:R1:W-:Y:S04]  /*420a0*/  LDGSTS.E [R56+0x74800], [R100.64], P1 ;  /* 0x7480000064387fae */ /* 0x0003e8000892184c */
[----:B-1----:R-:W2:Y:S01]  /*420b0*/  LDL.64 R72, [R1+0xfa8] ;  /* 0x000fa80001487983 */ /* 0x002ea20000100a00 */
[----:B------:R-:W-:-:S03]  /*420c0*/  IMAD.WIDE R194, R251, 0x4, R194 ;  /* 0x00000004fbc27825 */ /* 0x000fc600078e02c2 */
[----:B------:R1:W-:Y:S04]  /*420d0*/  LDGSTS.E [R56+0x75800], [R104.64], P1 ;  /* 0x7580000068387fae */ /* 0x0003e8000892184c */
[----:B------:R-:W2:Y:S01]  /*420e0*/  LDL.64 R100, [R1+0xfe8] ;  /* 0x000fe80001647983 */ /* 0x000ea20000100a00 */
[----:B------:R-:W-:Y:S01]  /*420f0*/  IMAD.WIDE R210, R251, 0x4, R210 ;  /* 0x00000004fbd27825 */ /* 0x000fe200078e02d2 */
[----:B------:R-:W-:-:S03]  /*42100*/  LOP3.LUT R250, R250, 0x50, RZ, 0x3c, !PT ;  /* 0x00000050fafa7812 */ /* 0x000fc600078e3cff */
[C---:B------:R-:W-:Y:S01]  /*42110*/  IMAD.WIDE R226, R251.reuse, 0x4, R226 ;  /* 0x00000004fbe27825 */ /* 0x040fe200078e02e2 */
[----:B-1----:R-:W2:Y:S04]  /*42120*/  LDL.64 R104, [R1+0x1028] ;  /* 0x0010280001687983 */ /* 0x002ea80000100a00 */
[----:B---3--:R1:W-:Y:S04]  /*42130*/  LDGSTS.E [R56+0x76800], [R102.64], P1 ;  /* 0x7680000066387fae */ /* 0x0083e8000892184c */
[----:B------:R3:W-:Y:S04]  /*42140*/  LDGSTS.E [R56+0x77800], [R114.64], P1 ;  /* 0x7780000072387fae */ /* 0x0007e8000892184c */
        /* <DEDUP_REMOVED lines=15> */
[----:B-1----:R-:W3:Y:S04]  /*42240*/  LDL.LU.64 R150, [R1+0x19d0] ;  /* 0x0019d00001967983 */ /* 0x002ee80000300a00 */
        /* <DEDUP_REMOVED lines=17> */
[----:B----4-:R-:W4:Y:S04]  /*42360*/  LDL.64 R216, [R1+0x1240] ;  /* 0x0012400001d87983 */ /* 0x010f280000100a00 */
[----:B--2---:R2:W-:Y:S04]  /*42370*/  LDGSTS.E [R250+0x4fa00], [R148.64], P1 ;  /* 0x4fa0000094fa7fae */ /* 0x0045e8000892184c */
[----:B------:R-:W4:Y:S04]  /*42380*/  LDL.64 R200, [R1+0x2b0] ;  /* 0x0002b00001c87983 */ /* 0x000f280000100a00 */
[----:B------:R1:W-:Y:S04]  /*42390*/  LDGSTS.E [R250+0x50a00], [R136.64], P1 ;  /* 0x50a0000088fa7fae */ /* 0x0003e8000892184c */
[----:B--2---:R-:W2:Y:S04]  /*423a0*/  LDL.64 R148, [R1+0x10a8] ;  /* 0x0010a80001947983 */ /* 0x004ea80000100a00 */
        /* <DEDUP_REMOVED lines=10> */
[----:B------:R-:W4:Y:S04]  /*42450*/  LDL.64 R168, [R1+0x1350] ;  /* 0x0013500001a87983 */ /* 0x000f280000100a00 */
        /* <DEDUP_REMOVED lines=10> */
[----:B------:R-:W4:Y:S04]  /*42500*/  LDL.64 R136, [R1+0x1480] ;  /* 0x0014800001887983 */ /* 0x000f280000100a00 */
[----:B------:R-:W4:Y:S04]  /*42510*/  LDL.64 R58, [R1+0x16b8] ;  /* 0x0016b800013a7983 */ /* 0x000f280000100a00 */
[----:B------:R-:W4:Y:S04]  /*42520*/  LDL.64 R72, [R1+0x16f8] ;  /* 0x0016f80001487983 */ /* 0x000f280000100a00 */
[----:B-1----:R-:W4:Y:S04]  /*42530*/  LDL.64 R104, [R1+0x1718] ;  /* 0x0017180001687983 */ /* 0x002f280000100a00 */
[----:B---3--:R1:W-:Y:S04]  /*42540*/  LDGSTS.E [R250+0x57a00], [R102.64], P1 ;  /* 0x57a0000066fa7fae */ /* 0x0083e8000892184c */
[----:B-1----:R-:W3:Y:S04]  /*42550*/  LDL.64 R102, [R1+0x1758] ;  /* 0x0017580001667983 */ /* 0x002ee80000100a00 */
[----:B--2---:R1:W-:Y:S04]  /*42560*/  LDGSTS.E [R250+0x58a00], [R148.64], P1 ;  /* 0x58a0000094fa7fae */ /* 0x0043e8000892184c */
[----:B-1----:R-:W2:Y:S04]  /*42570*/  LDL.LU.64 R148, [R1+0x19c8] ;  /* 0x0019c80001947983 */ /* 0x002ea80000300a00 */
[----:B----4-:R1:W-:Y:S04]  /*42580*/  LDGSTS.E [R250+0x59a00], [R134.64], P1 ;  /* 0x59a0000086fa7fae */ /* 0x0103e8000892184c */
[----:B------:R4:W-:Y:S04]  /*42590*/  LDGSTS.E [R250+0x5aa00], [R132.64], P1 ;  /* 0x5aa0000084fa7fae */ /* 0x0009e8000892184c */
[----:B-1----:R-:W2:Y:S04]  /*425a0*/  LDL.LU.64 R134, [R1+0x19c0] ;  /* 0x0019c00001867983 */ /* 0x002ea80000300a00 */
[----:B----4-:R-:W4:Y:S04]  /*425b0*/  LDL.LU.64 R132, [R1+0x19b8] ;  /* 0x0019b80001847983 */ /* 0x010f280000300a00 */
        /* <DEDUP_REMOVED lines=48> */
[----:B------:R-:W3:Y:S04]  /*428c0*/  LDL.64 R104, [R1+0xfb0] ;  /* 0x000fb00001687983 */ /* 0x000ee80000100a00 */
[----:B-1----:R-:W3:Y:S01]  /*428d0*/  LDL.64 R102, [R1+0xff0] ;  /* 0x000ff00001667983 */ /* 0x002ee20000100a00 */
[----:B------:R-:W-:-:S04]  /*428e0*/  IMAD.WIDE R180, R251, 0x4, R180 ;  /* 0x00000004fbb47825 */ /* 0x000fc800078e02b4 */
[----:B------:R-:W-:Y:S01]  /*428f0*/  IMAD.WIDE R196, R251, 0x4, R196 ;  /* 0x00000004fbc47825 */ /* 0x000fe200078e02c4 */
[----:B------:R-:W-:Y:S01]  /*42900*/  LOP3.LUT R56, R57, 0x60, RZ, 0x3c, !PT ;  /* 0x0000006039387812 */ /* 0x000fe200078e3cff */
[----:B------:R-:W3:Y:S02]  /*42910*/  LDL.64 R246, [R1+0x1130] ;  /* 0x0011300001f67983 */ /* 0x000ee40000100a00 */
[C---:B------:R-:W-:Y:S02]  /*42920*/  IMAD.WIDE R212, R251.reuse, 0x4, R212 ;  /* 0x00000004fbd47825 */ /* 0x040fe400078e02d4 */
[----:B------:R-:W3:Y:S02]  /*42930*/  LDL.64 R242, [R1+0x11b0] ;  /* 0x0011b00001f27983 */ /* 0x000ee40000100a00 */
[C---:B------:R-:W-:Y:S02]  /*42940*/  IMAD.WIDE R228, R251.reuse, 0x4, R228 ;  /* 0x00000004fbe47825 */ /* 0x040fe400078e02e4 */
[----:B------:R-:W3:Y:S04]  /*42950*/  LDL.64 R240, [R1+0x11f0] ;  /* 0x0011f00001f07983 */ /* 0x000ee80000100a00 */
[----:B------:R-:W3:Y:S04]  /*42960*/  LDL.64 R238, [R1+0x468] ;  /* 0x0004680001ee7983 */ /* 0x000ee80000100a00 */
[----:B------:R-:W3:Y:S04]  /*42970*/  LDL.64 R236, [R1+0x428] ;  /* 0x0004280001ec7983 */ /* 0x000ee80000100a00 */
[----:B------:R-:W3:Y:S04]  /*42980*/  LDL.64 R234, [R1+0x3e8] ;  /* 0x0003e80001ea7983 */ /* 0x000ee80000100a00 */
[----:B--2---:R1:W-:Y:S04]  /*42990*/  LDGSTS.E [R250+0x77a00], [R100.64], P1 ;  /* 0x77a0000064fa7fae */ /* 0x0043e8000892184c */
[----:B----4-:R2:W-:Y:S04]  /*429a0*/  LDGSTS.E [R250+0x78a00], [R132.64], P1 ;  /* 0x78a0000084fa7fae */ /* 0x0105e8000892184c */
[----:B------:R2:W-:Y:S04]  /*429b0*/  LDGSTS.E [R250+0x79a00], [R148.64], P1 ;  /* 0x79a0000094fa7fae */ /* 0x0005e8000892184c */
[----:B-1----:R-:W4:Y:S04]  /*429c0*/  LDL.64 R100, [R1+0xf30] ;  /* 0x000f300001647983 */ /* 0x002f280000100a00 */
        /* <DEDUP_REMOVED lines=9> */
[----:B--2---:R-:W2:Y:S04]  /*42a60*/  LDL.64 R244, [R1+0x1170] ;  /* 0x0011700001f47983 */ /* 0x004ea80000100a00 */
[----:B------:R1:W-:Y:S04]  /*42a70*/  LDGSTS.E [R56+0x42c00], [R216.64], P1 ;  /* 0x42c00000d8387fae */ /* 0x0003e8000892184c */
[----:B------:R-:W2:Y:S04]  /*42a80*/  LDL.64 R222, [R1+0x3a8] ;  /* 0x0003a80001de7983 */ /* 0x000ea80000100a00 */
[----:B------:R1:W-:Y:S04]  /*42a90*/  LDGSTS.E [R56+0x43c00], [R200.64], P1 ;  /* 0x43c00000c8387fae */ /* 0x0003e8000892184c */
[----:B-1----:R-:W2:Y:S04]  /*42aa0*/  LDL.64 R220, [R1+0x368] ;  /* 0x0003680001dc7983 */ /* 0x002ea80000100a00 */
[----:B------:R1:W-:Y:S04]  /*42ab0*/  LDGSTS.E [R56+0x44c00], [R184.64], P1 ;  /* 0x44c00000b8387fae */ /* 0x0003e8000892184c */
[----:B------:R-:W2:Y:S04]  /*42ac0*/  LDL.64 R216, [R1+0x328] ;  /* 0x0003280001d87983 */ /* 0x000ea80000100a00 */
[----:B------:R1:W-:Y:S04]  /*42ad0*/  LDGSTS.E [R56+0x45c00], [R178.64], P1 ;  /* 0x45c00000b2387fae */ /* 0x0003e8000892184c */
[----:B------:R-:W2:Y:S04]  /*42ae0*/  LDL.64 R200, [R1+0x2e8] ;  /* 0x0002e80001c87983 */ /* 0x000ea80000100a00 */
[----:B------:R3:W-:Y:S04]  /*42af0*/  LDGSTS.E [R56+0x46c00], [R176.64], P1 ;  /* 0x46c00000b0387fae */ /* 0x0007e8000892184c */
[----:B-1----:R-:W2:Y:S04]  /*42b00*/  LDL.64 R184, [R1+0x1258] ;  /* 0x0012580001b87983 */ /* 0x002ea80000100a00 */
[----:B------:R1:W-:Y:S04]  /*42b10*/  LDGSTS.E [R56+0x47c00], [R168.64], P1 ;  /* 0x47c00000a8387fae */ /* 0x0003e8000892184c */
[----:B------:R-:W2:Y:S04]  /*42b20*/  LDL.64 R178, [R1+0x1298] ;  /* 0x0012980001b27983 */ /* 0x000ea80000100a00 */
[----:B------:R1:W-:Y:S04]  /*42b30*/  LDGSTS.E [R56+0x48c00], [R174.64], P1 ;  /* 0x48c00000ae387fae */ /* 0x0003e8000892184c */
[----:B---3--:R-:W3:Y:S04]  /*42b40*/  LDL.64 R176, [R1+0x12d8] ;  /* 0x0012d80001b07983 */ /* 0x008ee80000100a00 */
        /* <DEDUP_REMOVED lines=15> */
[----:B------:R1:W-:Y:S04]  /*42c40*/  LDGSTS.E [R56+0x51c00], [R58.64], P1 ;  /* 0x51c000003a387fae */ /* 0x0003e8000892184c */
[----:B------:R-:W2:Y:S01]  /*42c50*/  LDL.64 R160, [R1+0x28] ;  /* 0x0000280001a07983 */ /* 0x000ea20000100a00 */
[----:B------:R-:W-:-:S03]  /*42c60*/  IMAD.WIDE R182, R251, 0x4, R182 ;  /* 0x00000004fbb67825 */ /* 0x000fc600078e02b6 */
[----:B------:R-:W2:Y:S01]  /*42c70*/  LDL.64 R152, [R1+0x1408] ;  /* 0x0014080001987983 */ /* 0x000ea20000100a00 */
[----:B------:R-:W-:-:S03]  /*42c80*/  IMAD.WIDE R198, R251, 0x4, R198 ;  /* 0x00000004fbc67825 */ /* 0x000fc600078e02c6 */
[----:B-1----:R-:W2:Y:S01]  /*42c90*/  LDL.64 R136, [R1+0x1448] ;  /* 0x0014480001887983 */ /* 0x002ea20000100a00 */
[----:B------:R-:W-:-:S03]  /*42ca0*/  IMAD.WIDE R214, R251, 0x4, R214 ;  /* 0x00000004fbd67825 */ /* 0x000fc600078e02d6 */
[----:B------:R-:W2:Y:S04]  /*42cb0*/  LDL.64 R58, [R1+0x1488] ;  /* 0x00148800013a7983 */ /* 0x000ea80000100a00 */
[----:B----4-:R1:W-:Y:S04]  /*42cc0*/  LDGSTS.E [R56+0x52c00], [R100.64], P1 ;  /* 0x52c0000064387fae */ /* 0x0103e8000892184c */
[----:B------:R4:W-:Y:S04]  /*42cd0*/  LDGSTS.E [R56+0x53c00], [R72.64], P1 ;  /* 0x53c0000048387fae */ /* 0x0009e8000892184c */
[----:B------:R4:W-:Y:S04]  /*42ce0*/  LDGSTS.E [R56+0x54c00], [R104.64], P1 ;  /* 0x54c0000068387fae */ /* 0x0009e8000892184c */
[----:B-1----:R-:W2:Y:S04]  /*42cf0*/  LDL.64 R100, [R1+0x1070] ;  /* 0x0010700001647983 */ /* 0x002ea80000100a00 */
[----:B------:R1:W-:Y:S04]  /*42d00*/  LDGSTS.E [R56+0x55c00], [R102.64], P1 ;  /* 0x55c0000066387fae */ /* 0x0003e8000892184c */
[----:B----4-:R-:W4:Y:S01]  /*42d10*/  LDL.64 R72, [R1+0x10b0] ;  /* 0x0010b00001487983 */ /* 0x010f220000100a00 */
[----:B------:R-:W-:-:S03]  /*42d20*/  IMAD.WIDE R230, R251, 0x4, R230 ;  /* 0x00000004fbe67825 */ /* 0x000fc600078e02e6 */
[----:B------:R-:W3:Y:S04]  /*42d30*/  LDL.64 R104, [R1+0x16c0] ;  /* 0x0016c00001687983 */ /* 0x000ee80000100a00 */
[----:B-1----:R-:W3:Y:S01]  /*42d40*/  LDL.64 R102, [R1+0x10f0] ;  /* 0x0010f00001667983 */ /* 0x002ee20000100a00 */
[----:B------:R-:W-:-:S03]  /*42d50*/  IMAD.WIDE R248, R251, 0x4, R248 ;  /* 0x00000004fbf87825 */ /* 0x000fc600078e02f8 */
[----:B------:R1:W-:Y:S04]  /*42d60*/  LDGSTS.E [R56+0x56c00], [R106.64], P1 ;  /* 0x56c000006a387fae */ /* 0x0003e8000892184c */
[----:B------:R-:W3:Y:S04]  /*42d70*/  LDL.64 R250, [R1+0x1850] ;  /* 0x0018500001fa7983 */ /* 0x000ee80000100a00 */
[----:B-1----:R-:W3:Y:S04]  /*42d80*/  LDL.64 R106, [R1+0x1700] ;  /* 0x00170000016a7983 */ /* 0x002ee80000100a00 */
[----:B--2---:R1:W-:Y:S04]  /*42d90*/  LDGSTS.E [R56+0x57c00], [R100.64], P1 ;  /* 0x57c0000064387fae */ /* 0x0043e8000892184c */
[----:B----4-:R2:W-:Y:S04]  /*42da0*/  LDGSTS.E [R56+0x58c00], [R72.64], P1 ;  /* 0x58c0000048387fae */ /* 0x0105e8000892184c */
[----:B-1----:R-:W4:Y:S04]  /*42db0*/  LDL.64 R100, [R1+0x1720] ;  /* 0x0017200001647983 */ /* 0x002f280000100a00 */
[----:B---3--:R1:W-:Y:S04]  /*42dc0*/  LDGSTS.E [R56+0x59c00], [R102.64], P1 ;  /* 0x59c0000066387fae */ /* 0x0083e8000892184c */
[----:B--2---:R-:W2:Y:S04]  /*42dd0*/  LDL.LU.64 R72, [R1+0x19a8] ;  /* 0x0019a80001487983 */ /* 0x004ea80000300a00 */
        /* <DEDUP_REMOVED lines=46> */
[----:B-1----:R-:W3:Y:S04]  /*430c0*/  LDL.64 R104, [R1+0xef8] ;  /* 0x000ef80001687983 */ /* 0x002ee80000100a00 */
        /* <DEDUP_REMOVED lines=10> */
[----:B-1----:R-:W4:Y:S04]  /*43170*/  LDL.64 R100, [R1+0xfb8] ;  /* 0x000fb80001647983 */ /* 0x002f280000100a00 */
[----:B--2---:R1:W-:Y:S04]  /*43180*/  LDGSTS.E [R56+0x76c00], [R102.64], P1 ;  /* 0x76c0000066387fae */ /* 0x0043e8000892184c */
[----:B------:R2:W-:Y:S04]  /*43190*/  LDGSTS.E [R56+0x77c00], [R72.64], P1 ;  /* 0x77c0000048387fae */ /* 0x0005e8000892184c */
[----:B------:R2:W-:Y:S04]  /*431a0*/  LDGSTS.E [R56+0x78c00], [R134.64], P1 ;  /* 0x78c0000086387fae */ /* 0x0005e8000892184c */
[----:B-1----:R-:W4:Y:S04]  /*431b0*/  LDL.64 R102, [R1+0xf78] ;  /* 0x000f780001667983 */ /* 0x002f280000100a00 */
[----:B--2---:R-:W2:Y:S04]  /*431c0*/  LDL.64 R72, [R1+0xff8] ;  /* 0x000ff80001487983 */ /* 0x004ea80000100a00 */
[----:B------:R1:W-:Y:S04]  /*431d0*/  LDGSTS.E [R56+0x79c00], [R150.64], P1 ;  /* 0x79c0000096387fae */ /* 0x0003e8000892184c */
[----:B------:R1:W-:Y:S04]  /*431e0*/  LDGSTS.E [R56+0x7ac00], [R222.64], P1 ;  /* 0x7ac00000de387fae */ /* 0x0003e8000892184c */
[----:B------:R1:W-:Y:S04]  /*431f0*/  LDGSTS.E [R56+0x7bc00], [R182.64], P1 ;  /* 0x7bc00000b6387fae */ /* 0x0003e8000892184c */
[----:B------:R1:W-:Y:S04]  /*43200*/  LDGSTS.E [R56+0x7cc00], [R198.64], P1 ;  /* 0x7cc00000c6387fae */ /* 0x0003e8000892184c */
[----:B------:R1:W-:Y:S04]  /*43210*/  LDGSTS.E [R56+0x7dc00], [R214.64], P1 ;  /* 0x7dc00000d6387fae */ /* 0x0003e8000892184c */
[----:B------:R1:W-:Y:S04]  /*43220*/  LDGSTS.E [R56+0x7ec00], [R230.64], P1 ;  /* 0x7ec00000e6387fae */ /* 0x0003e8000892184c */
[----:B------:R1:W-:Y:S04]  /*43230*/  LDGSTS.E [R56+0x7fc00], [R250.64], P1 ;  /* 0x7fc00000fa387fae */ /* 0x0003e8000892184c */
[----:B---3--:R3:W-:Y:S04]  /*43240*/  LDGSTS.E [R57+0x40e00], [R220.64], P1 ;  /* 0x40e00000dc397fae */ /* 0x0087e8000892184c */
        /* <DEDUP_REMOVED lines=14> */
[----:B---3--:R-:W2:Y:S04]  /*43330*/  LDL.64 R220, [R1+0x1320] ;  /* 0x0013200001dc7983 */ /* 0x008ea80000100a00 */
[----:B------:R1:W-:Y:S04]  /*43340*/  LDGSTS.E [R57+0x4ae00], [R166.64], P1 ;  /* 0x4ae00000a6397fae */ /* 0x0003e8000892184c */
[----:B------:R-:W2:Y:S04]  /*43350*/  LDL.64 R178, [R1+0x1360] ;  /* 0x0013600001b27983 */ /* 0x000ea80000100a00 */
        /* <DEDUP_REMOVED lines=9> */
[----:B-1----:R-:W2:Y:S04]  /*433f0*/  LDL.64 R152, [R1+0x1178] ;  /* 0x0011780001987983 */ /* 0x002ea80000100a00 */
[----:B------:R1:W-:Y:S04]  /*43400*/  LDGSTS.E [R57+0x50e00], [R58.64], P1 ;  /* 0x50e000003a397fae */ /* 0x0003e8000892184c */
[----:B------:R1:W-:Y:S04]  /*43410*/  LDGSTS.E [R57+0x51e00], [R104.64], P1 ;  /* 0x51e0000068397fae */ /* 0x0003e8000892184c */
[----:B------:R1:W-:Y:S04]  /*43420*/  LDGSTS.E [R57+0x52e00], [R106.64], P1 ;  /* 0x52e000006a397fae */ /* 0x0003e8000892184c */
        /* <DEDUP_REMOVED lines=8> */
[----:B----4-:R1:W-:Y:S04]  /*434b0*/  LDGSTS.E [R57+0x53e00], [R102.64], P1 ;  /* 0x53e0000066397fae */ /* 0x0103e8000892184c */
[----:B------:R4:W-:Y:S04]  /*434c0*/  LDGSTS.E [R57+0x54e00], [R100.64], P1 ;  /* 0x54e0000064397fae */ /* 0x0009e8000892184c */
[----:B--2---:R2:W-:Y:S04]  /*434d0*/  LDGSTS.E [R57+0x55e00], [R72.64], P1 ;  /* 0x55e0000048397fae */ /* 0x0045e8000892184c */
[----:B-1----:R-:W2:Y:S04]  /*434e0*/  LDL.64 R102, [R1+0x16c8] ;  /* 0x0016c80001667983 */ /* 0x002ea80000100a00 */
[----:B----4-:R-:W4:Y:S04]  /*434f0*/  LDL.64 R100, [R1+0x1038] ;  /* 0x0010380001647983 */ /* 0x010f280000100a00 */
[----:B--2---:R-:W2:Y:S04]  /*43500*/  LDL.64 R72, [R1+0x420] ;  /* 0x0004200001487983 */ /* 0x004ea80000100a00 */
[----:B----4-:R1:W-:Y:S04]  /*43510*/  LDGSTS.E [R57+0x56e00], [R100.64], P1 ;  /* 0x56e0000064397fae */ /* 0x0103e8000892184c */
[----:B------:R4:W-:Y:S04]  /*43520*/  LDGSTS.E [R57+0x57e00], [R216.64], P1 ;  /* 0x57e00000d8397fae */ /* 0x0009e8000892184c */
[----:B------:R2:W-:Y:S04]  /*43530*/  LDGSTS.E [R57+0x58e00], [R200.64], P1 ;  /* 0x58e00000c8397fae */ /* 0x0005e8000892184c */
[----:B-1----:R-:W3:Y:S04]  /*43540*/  LDL.64 R100, [R1+0x1728] ;  /* 0x0017280001647983 */ /* 0x002ee80000100a00 */
[----:B----4-:R-:W4:Y:S04]  /*43550*/  LDL.LU.64 R216, [R1+0x1998] ;  /* 0x0019980001d87983 */ /* 0x010f280000300a00 */
[----:B--2---:R-:W2:Y:S04]  /*43560*/  LDL.LU.64 R200, [R1+0x1990] ;  /* 0x0019900001c87983 */ /* 0x004ea80000300a00 */
[----:B------:R1:W-:Y:S04]  /*43570*/  LDGSTS.E [R57+0x59e00], [R184.64], P1 ;  /* 0x59e00000b8397fae */ /* 0x0003e8000892184c */
[----:B------:R1:W-:Y:S04]  /*43580*/  LDGSTS.E [R57+0x5ae00], [R168.64], P1 ;  /* 0x5ae00000a8397fae */ /* 0x0003e8000892184c */
[----:B------:R1:W-:Y:S04]  /*43590*/  LDGSTS.E [R57+0x5be00], [R152.64], P1 ;  /* 0x5be0000098397fae */ /* 0x0003e8000892184c */
[----:B-1----:R-:W2:Y:S04]  /*435a0*/  LDL.LU.64 R184, [R1+0x1988] ;  /* 0x0019880001b87983 */ /* 0x002ea80000300a00 */
[----:B------:R-:W2:Y:S04]  /*435b0*/  LDL.LU.64 R168, [R1+0x1980] ;  /* 0x0019800001a87983 */ /* 0x000ea80000300a00 */
[----:B------:R-:W2:Y:S04]  /*435c0*/  LDL.LU.64 R152, [R1+0x1978] ;  /* 0x0019780001987983 */ /* 0x000ea80000300a00 */
        /* <DEDUP_REMOVED lines=31> */
[----:B------:R1:W-:Y:S04]  /*437c0*/  LDGSTS.E [R57+0x62e00], [R242.64], P1 ;  /* 0x62e00000f2397fae */ /* 0x0003e8000892184c */
        /* <DEDUP_REMOVED lines=10> */
[----:B------:R1:W-:Y:S01]  /*43870*/  STL [R1+0x15c], RZ ;  /* 0x00015cff01007387 */ /* 0x0003e20000100800 */
[----:B------:R-:W-:-:S03]  /*43880*/  IMAD.MOV.U32 R252, RZ, RZ, 0x7f ;  /* 0x0000007ffffc7424 */ /* 0x000fc600078e00ff */
        /* <DEDUP_REMOVED lines=10> */
[----:B------:R-:W-:-:S03]  /*43930*/  IADD3 R252, R252, c[0x0][0x180], RZ ;  /* 0x00006000fcfc7a10 */ /* 0x000fc60007ffe0ff */
[----:B------:R1:W-:Y:S04]  /*43940*/  LDGSTS.E [R57+0x6de00], [R170.64], P1 ;  /* 0x6de00000aa397fae */ /* 0x0003e8000892184c */
[----:B------:R1:W-:Y:S04]  /*43950*/  STL [R1+0xe4], RZ ;  /* 0x0000e4ff01007387 */ /* 0x0003e80000100800 */
[----:B------:R1:W-:Y:S04]  /*43960*/  LDGSTS.E [R57+0x6ee00], [R166.64], P1 ;  /* 0x6ee00000a6397fae */ /* 0x0003e8000892184c */
[----:B------:R1:W-:Y:S04]  /*43970*/  STL [R1+0xe8], RZ ;  /* 0x0000e8ff01007387 */ /* 0x0003e80000100800 */
[----:B------:R1:W-:Y:S04]  /*43980*/  LDGSTS.E [R57+0x6fe00], [R164.64], P1 ;  /* 0x6fe00000a4397fae */ /* 0x0003e8000892184c */
[----:B------:R1:W-:Y:S04]  /*43990*/  STL [R1+0xec], RZ ;  /* 0x0000ecff01007387 */ /* 0x0003e80000100800 */
[----:B------:R1:W-:Y:S01]  /*439a0*/  LDGSTS.E [R57+0x70e00], [R162.64], P1 ;  /* 0x70e00000a2397fae */ /* 0x0003e2000892184c */
[----:B------:R-:W-:-:S03]  /*439b0*/  ISETP.GE.AND P0, PT, R252, 0x80, PT ;  /* 0x00000080fc00780c */ /* 0x000fc60003f06270 */
[----:B------:R1:W-:Y:S04]  /*439c0*/  LDGSTS.E [R57+0x71e00], [R160.64], P1 ;  /* 0x71e00000a0397fae */ /* 0x0003e8000892184c */
[----:B------:R1:W-:Y:S04]  /*439d0*/  LDGSTS.E [R57+0x72e00], [R106.64], P1 ;  /* 0x72e000006a397fae */ /* 0x0003e8000892184c */
[----:B------:R1:W-:Y:S01]  /*439e0*/  LDGSTS.E [R57+0x73e00], [R102.64], P1 ;  /* 0x73e0000066397fae */ /* 0x0003e2000892184c */
[----:B------:R-:W-:Y:S01]  /*439f0*/  CS2R R140, SRZ ;  /* 0x00000000008c7805 */ /* 0x000fe2000001ff00 */
        /* <DEDUP_REMOVED lines=43> */
[----:B-1----:R-:W-:Y:S01]  /*43cb0*/  CS2R R106, SRZ ;  /* 0x00000000006a7805 */ /* 0x002fe2000001ff00 */
        /* <DEDUP_REMOVED lines=8> */
[----:B---3--:R-:W-:Y:S01]  /*43d40*/  CS2R R244, SRZ ;  /* 0x0000000000f47805 */ /* 0x008fe2000001ff00 */
        /* <DEDUP_REMOVED lines=21> */
[----:B------:R4:W-:Y:S01]  /*43ea0*/  LDGSTS.E [R57+0x7fe00], [R248.64], P1 ;  /* 0x7fe00000f8397fae */ /* 0x0009e2000892184c */
[----:B---3--:R-:W-:-:S03]  /*43eb0*/  CS2R R104, SRZ ;  /* 0x0000000000687805 */ /* 0x008fc6000001ff00 */
[----:B------:R-:W0:Y:S01]  /*43ec0*/  LDGDEPBAR ;  /* 0x00000000000079af */ /* 0x000e220000000000 */
[----:B--2---:R-:W-:Y:S01]  /*43ed0*/  CS2R R100, SRZ ;  /* 0x0000000000647805 */ /* 0x004fe2000001ff00 */
[----:B-1----:R-:W-:Y:S01]  /*43ee0*/  CS2R R168, SRZ ;  /* 0x0000000000a87805 */ /* 0x002fe2000001ff00 */
[----:B------:R-:W-:Y:S01]  /*43ef0*/  CS2R R58, SRZ ;  /* 0x00000000003a7805 */ /* 0x000fe2000001ff00 */
[----:B----4-:R-:W-:Y:S01]  /*43f00*/  CS2R R232, SRZ ;  /* 0x0000000000e87805 */ /* 0x010fe2000001ff00 */
[----:B------:R-:W-:Y:S01]  /*43f10*/  CS2R R56, SRZ ;  /* 0x0000000000387805 */ /* 0x000fe2000001ff00 */
[----:B------:R-:W-:Y:S05]  /*43f20*/  @!P0 BRA `(.L_x_0) ;  /* 0x0003827000008947 */ /* 0x000fea0003800000 */
[----:B------:R-:W2:Y:S04]  /*43f30*/  LDL.LU.64 R160, [R1+0xe40] ;  /* 0x000e400001a07983 */ /* 0x000ea80000300a00 */
[----:B------:R-:W3:Y:S04]  /*43f40*/  LDL.LU.64 R170, [R1+0xc50] ;  /* 0x000c500001aa7983 */ /* 0x000ee80000300a00 */
[----:B------:R-:W4:Y:S04]  /*43f50*/  LDL.LU.64 R58, [R1+0xe30] ;  /* 0x000e3000013a7983 */ /* 0x000f280000300a00 */
[----:B------:R-:W5:Y:S04]  /*43f60*/  LDL.LU.64 R162, [R1+0xc58] ;  /* 0x000c580001a27983 */ /* 0x000f680000300a00 */
[----:B------:R-:W3:Y:S04]  /*43f70*/  LDL.LU.64 R178, [R1+0xe20] ;  /* 0x000e200001b27983 */ /* 0x000ee80000300a00 */
[----:B------:R-:W3:Y:S04]  /*43f80*/  LDL.LU.64 R164, [R1+0xc60] ;  /* 0x000c600001a47983 */ /* 0x000ee80000300a00 */
[----:B------:R-:W4:Y:S04]  /*43f90*/  LDL.LU.64 R172, [R1+0xe10] ;  /* 0x000e100001ac7983 */ /* 0x000f280000300a00 */
[----:B------:R-:W4:Y:S04]  /*43fa0*/  LDL.LU.64 R56, [R1+0xc68] ;  /* 0x000c680001387983 */ /* 0x000f280000300a00 */
[----:B------:R-:W4:Y:S04]  /*43fb0*/  LDL.LU.64 R174, [R1+0xe00] ;  /* 0x000e000001ae7983 */ /* 0x000f280000300a00 */
[----:B------:R-:W4:Y:S04]  /*43fc0*/  LDL.LU.64 R166, [R1+0xc70] ;  /* 0x000c700001a67983 */ /* 0x000f280000300a00 */
[----:B------:R-:W4:Y:S04]  /*43fd0*/  LDL.LU.64 R168, [R1+0xdf0] ;  /* 0x000df00001a87983 */ /* 0x000f280000300a00 */
[----:B--2---:R1:W-:Y:S01]  /*43fe0*/  STL [R1+0x14fc], R160 ;  /* 0x0014fca001007387 */ /* 0x0043e20000100800 */
[----:B------:R-:W-:-:S03]  /*43ff0*/  IMAD.MOV.U32 R0, RZ, RZ, R161 ;  /* 0x000000ffff007224 */ /* 0x000fc600078e00a1 */
[----:B-1----:R-:W2:Y:S04]  /*44000*/  LDL.LU.64 R160, [R1+0xc80] ;  /* 0x000c800001a07983 */ /* 0x002ea80000300a00 */
[----:B------:R1:W-:Y:S04]  /*44010*/  STL [R1+0x14f8], R0 ;  /* 0x0014f80001007387 */ /* 0x0003e80000100800 */
[----:B---3--:R3:W-:Y:S01]  /*44020*/  STL [R1+0x1504], R170 ;  /* 0x001504aa01007387 */ /* 0x0087e20000100800 */
[----:B-1----:R-:W-:-:S03]  /*44030*/  MOV R0, R171 ;  /* 0x000000ab00007202 */ /* 0x002fc60000000f00 */
[----:B---3--:R-:W3:Y:S04]  /*44040*/  LDL.LU.64 R170, [R1+0xde0] ;  /* 0x000de00001aa7983 */ /* 0x008ee80000300a00 */
[----:B------:R1:W-:Y:S04]  /*44050*/  STL [R1+0x1500], R0 ;  /* 0x0015000001007387 */ /* 0x0003e80000100800 */
[----:B----4-:R4:W-:Y:S01]  /*44060*/  STL [R1+0x150c], R58 ;  /* 0x00150c3a01007387 */ /* 0x0109e20000100800 */
[----:B-1----:R-:W-:-:S03]  /*44070*/  IMAD.MOV.U32 R0, RZ, RZ, R59 ;  /* 0x000000ffff007224 */ /* 0x002fc600078e003b */
[----:B----4-:R-:W4:Y:S04]  /*44080*/  LDL.LU.64 R58, [R1+0xc90] ;  /* 0x000c9000013a7983 */ /* 0x010f280000300a00 */
[----:B------:R1:W-:Y:S04]  /*44090*/  STL [R1+0x1508], R0 ;  /* 0x0015080001007387 */ /* 0x0003e80000100800 */
[----:B-----5:R5:W-:Y:S01]  /*440a0*/  STL [R1+0x1514], R162 ;  /* 0x001514a201007387 */ /* 0x020be20000100800 */
[----:B-1----:R-:W-:-:S03]  /*440b0*/  IMAD.MOV.U32 R0, RZ, RZ, R163 ;  /* 0x000000ffff007224 */ /* 0x002fc600078e00a3 */
[----:B-----5:R-:W5:Y:S04]  /*440c0*/  LDL.LU.64 R162, [R1+0xdd0] ;  /* 0x000dd00001a27983 */ /* 0x020f680000300a00 */
[----:B------:R1:W-:Y:S04]  /*440d0*/  STL [R1+0x1510], R0 ;  /* 0x0015100001007387 */ /* 0x0003e80000100800 */
[----:B------:R1:W-:Y:S02]  /*440e0*/  STL [R1+0x151c], R178 ;  /* 0x00151cb201007387 */ /* 0x0003e40000100800 */
[----:B-1----:R-:W-:-:S02]  /*440f0*/  IMAD.MOV.U32 R0, RZ, RZ, R179 ;  /* 0x000000ffff007224 */ /* 0x002fc400078e00b3 */
[----:B------:R-:W5:Y:S04]  /*44100*/  LDL.LU.64 R178, [R1+0xca0] ;  /* 0x000ca00001b27983 */ /* 0x000f680000300a00 */
        /* <DEDUP_REMOVED lines=14> */
[----:B-1----:R-:W-:-:S02]  /*441f0*/  MOV R0, R175 ;  /* 0x000000af00007202 */ /* 0x002fc40000000f00 */
[----:B------:R-:W5:Y:S04]  /*44200*/  LDL.LU.64 R174, [R1+0xcc0] ;  /* 0x000cc00001ae7983 */ /* 0x000f680000300a00 */
[----:B------:R1:W-:Y:S04]  /*44210*/  STL [R1+0x1538], R0 ;  /* 0x0015380001007387 */ /* 0x0003e80000100800 */
[----:B------:R1:W-:Y:S02]  /*44220*/  STL [R1+0x1544], R166 ;  /* 0x001544a601007387 */ /* 0x0003e40000100800 */
[----:B-1----:R-:W-:-:S02]  /*44230*/  IMAD.MOV.U32 R0, RZ, RZ, R167 ;  /* 0x000000ffff007224 */ /* 0x002fc400078e00a7 */
[----:B------:R-:W5:Y:S04]  /*44240*/  LDL.LU.64 R166, [R1+0xda0] ;  /* 0x000da00001a67983 */ /* 0x000f680000300a00 */
[----:B------:R1:W-:Y:S04]  /*44250*/  STL [R1+0x1540], R0 ;  /* 0x0015400001007387 */ /* 0x0003e80000100800 */
[----:B------:R-:W-:Y:S04]  /*44260*/  STL [R1+0x154c], R168 ;  /* 0x00154ca801007387 */ /* 0x000fe80000100800 */
[----:B------:R-:W5:Y:S01]  /*44270*/  LDL.LU.64 R176, [R1+0xcd0] ;  /* 0x000cd00001b07983 */ /* 0x000f620000300a00 */
[----:B-1----:R-:W-:-:S05]  /*44280*/  IMAD.MOV.U32 R0, RZ, RZ, R169 ;  /* 0x000000ffff007224 */ /* 0x002fca00078e00a9 */
[----:B------:R1:W-:Y:S04]  /*44290*/  STL [R1+0x1548], R0 ;  /* 0x0015480001007387 */ /* 0x0003e80000100800 */
[----:B--2---:R2:W-:Y:S01]  /*442a0*/  STL [R1+0x1554], R160 ;  /* 0x001554a001007387 */ /* 0x0045e20000100800 */
[----:B-1----:R-:W-:-:S03]  /*442b0*/  IMAD.MOV.U32 R0, RZ, RZ, R161 ;  /* 0x000000ffff007224 */ /* 0x002fc600078e00a1 */
[----:B--2---:R-:W2:Y:S04]  /*442c0*/  LDL.LU.64 R160, [R1+0xd90] ;  /* 0x000d900001a07983 */ /* 0x004ea80000300a00 */
[----:B------:R1:W-:Y:S04]  /*442d0*/  STL [R1+0x1550], R0 ;  /* 0x0015500001007387 */ /* 0x0003e80000100800 */
[----:B---3--:R-:W-:Y:S04]  /*442e0*/  STL [R1+0x155c], R170 ;  /* 0x00155caa01007387 */ /* 0x008fe80000100800 */
[----:B------:R-:W3:Y:S01]  /*442f0*/  LDL.LU.64 R168, [R1+0xce0] ;  /* 0x000ce00001a87983 */ /* 0x000ee20000300a00 */
[----:B-1----:R-:W-:-:S05]  /*44300*/  IMAD.MOV.U32 R0, RZ, RZ, R171 ;  /* 0x000000ffff007224 */ /* 0x002fca00078e00ab */
[----:B------:R4:W-:Y:S02]  /*44310*/  STL [R1+0x1558], R0 ;  /* 0x0015580001007387 */ /* 0x0009e40000100800 */
[----:B----4-:R-:W-:Y:S02]  /*44320*/  IMAD.MOV.U32 R0, RZ, RZ, R59 ;  /* 0x000000ffff007224 */ /* 0x010fe400078e003b */
[----:B------:R1:W-:Y:S04]  /*44330*/  STL [R1+0x1564], R58 ;  /* 0x0015643a01007387 */ /* 0x0003e80000100800 */
[----:B-1----:R-:W4:Y:S04]  /*44340*/  LDL.LU.64 R58, [R1+0xd80] ;  /* 0x000d8000013a7983 */ /* 0x002f280000300a00 */
[----:B------:R1:W-:Y:S04]  /*44350*/  STL [R1+0x1560], R0 ;  /* 0x0015600001007387 */ /* 0x0003e80000100800 */
[----:B-----5:R5:W-:Y:S04]  /*44360*/  STL [R1+0x156c], R162 ;  /* 0x00156ca201007387 */ /* 0x020be80000100800 */
[----:B------:R-:W4:Y:S01]  /*44370*/  LDL.LU.64 R170, [R1+0xcf0] ;  /* 0x000cf00001aa7983 */ /* 0x000f220000300a00 */
[----:B-1----:R-:W-:-:S03]  /*44380*/  IMAD.MOV.U32 R0, RZ, RZ, R163 ;  /* 0x000000ffff007224 */ /* 0x002fc600078e00a3 */
[----:B------:R-:W-:Y:S04]  /*44390*/  STL [R1+0x1574], R178 ;  /* 0x001574b201007387 */ /* 0x000fe80000100800 */
[----:B------:R1:W-:Y:S04]  /*443a0*/  STL [R1+0x1568], R0 ;  /* 0x0015680001007387 */ /* 0x0003e80000100800 */
[----:B-----5:R-:W5:Y:S01]  /*443b0*/  LDL.LU.64 R162, [R1+0xd70] ;  /* 0x000d700001a27983 */ /* 0x020f620000300a00 */
[----:B-1----:R-:W-:-:S03]  /*443c0*/  MOV R0, R179 ;  /* 0x000000b300007202 */ /* 0x002fc60000000f00 */
[----:B------:R-:W-:Y:S04]  /*443d0*/  STL [R1+0x157c], R164 ;  /* 0x00157ca401007387 */ /* 0x000fe80000100800 */
[----:B------:R1:W-:Y:S04]  /*443e0*/  STL [R1+0x1570], R0 ;  /* 0x0015700001007387 */ /* 0x0003e80000100800 */
[----:B------:R-:W5:Y:S01]  /*443f0*/  LDL.LU.64 R178, [R1+0xd00] ;  /* 0x000d000001b27983 */ /* 0x000f620000300a00 */
[----:B-1----:R-:W-:-:S03]  /*44400*/  IMAD.MOV.U32 R0, RZ, RZ, R165 ;  /* 0x000000ffff007224 */ /* 0x002fc600078e00a5 */
        /* <DEDUP_REMOVED lines=20> */
[----:B--2---:R-:W-:Y:S04]  /*44550*/  STL [R1+0x15ac], R160 ;  /* 0x0015aca001007387 */ /* 0x004fe80000100800 */
[----:B------:R1:W-:Y:S02]  /*44560*/  STL [R1+0x15a0], R0 ;  /* 0x0015a00001007387 */ /* 0x0003e40000100800 */
[----:B-1----:R-:W-:Y:S02]  /*44570*/  MOV R0, R161 ;  /* 0x000000a100007202 */ /* 0x002fe40000000f00 */
[----:B------:R-:W2:Y:S04]  /*44580*/  LDL.LU.64 R160, [R1+0xd08] ;  /* 0x000d080001a07983 */ /* 0x000ea80000300a00 */
[----:B------:R1:W-:Y:S04]  /*44590*/  STL [R1+0x15a8], R0 ;  /* 0x0015a80001007387 */ /* 0x0003e80000100800 */
[----:B---3--:R3:W-:Y:S01]  /*445a0*/  STL [R1+0x15b4], R168 ;  /* 0x0015b4a801007387 */ /* 0x0087e20000100800 */
[----:B-1----:R-:W-:-:S03]  /*445b0*/  IMAD.MOV.U32 R0, RZ, RZ, R169 ;  /* 0x000000ffff007224 */ /* 0x002fc600078e00a9 */
[----:B---3--:R-:W3:Y:S04]  /*445c0*/  LDL.LU.64 R168, [R1+0xe50] ;  /* 0x000e500001a87983 */ /* 0x008ee80000300a00 */
[----:B------:R1:W-:Y:S04]  /*445d0*/  STL [R1+0x15b0], R0 ;  /* 0x0015b00001007387 */ /* 0x0003e80000100800 */
[----:B----4-:R4:W-:Y:S01]  /*445e0*/  STL [R1+0x15bc], R58 ;  /* 0x0015bc3a01007387 */ /* 0x0109e20000100800 */
[----:B-1----:R-:W-:-:S03]  /*445f0*/  IMAD.MOV.U32 R0, RZ, RZ, R59 ;  /* 0x000000ffff007224 */ /* 0x002fc600078e003b */
[----:B------:R-:W-:Y:S04]  /*44600*/  STL [R1+0x15c4], R170 ;  /* 0x0015c4aa01007387 */ /* 0x000fe80000100800 */
[----:B------:R1:W-:Y:S04]  /*44610*/  STL [R1+0x15b8], R0 ;  /* 0x0015b80001007387 */ /* 0x0003e80000100800 */
[----:B----4-:R-:W4:Y:S01]  /*44620*/  LDL.LU.64 R58, [R1+0xcf8] ;  /* 0x000cf800013a7983 */ /* 0x010f220000300a00 */
[----:B-1----:R-:W-:-:S03]  /*44630*/  IMAD.MOV.U32 R0, RZ, RZ, R171 ;  /* 0x000000ffff007224 */ /* 0x002fc600078e00ab */
[----:B-----5:R-:W-:Y:S04]  /*44640*/  STL [R1+0x15cc], R162 ;  /* 0x0015cca201007387 */ /* 0x020fe80000100800 */
        /* <DEDUP_REMOVED lines=8> */
[----:B------:R1:W-:Y:S02]  /*446d0*/  STL [R1+0x15d0], R0 ;  /* 0x0015d00001007387 */ /* 0x0003e40000100800 */
[----:B-1----:R-:W-:Y:S02]  /*446e0*/  IMAD.MOV.U32 R0, RZ, RZ, R165 ;  /* 0x000000ffff007224 */ /* 0x002fe400078e00a5 */
[----:B------:R-:W5:Y:S04]  /*446f0*/  LDL.LU.64 R164, [R1+0xe60] ;  /* 0x000e600001a47983 */ /* 0x000f680000300a00 */
[----:B------:R1:W-:Y:S04]  /*44700*/  STL [R1+0x15d8], R0 ;  /* 0x0015d80001007387 */ /* 0x0003e80000100800 */
[----:B------:R-:W-:Y:S04]  /*44710*/  STL [R1+0x15e4], R172 ;  /* 0x0015e4ac01007387 */ /* 0x000fe80000100800 */
[----:B------:R-:W5:Y:S01]  /*44720*/  LDL.LU.64 R244, [R1+0xcd8] ;  /* 0x000cd80001f47983 */ /* 0x000f620000300a00 */
[----:B-1----:R-:W-:-:S05]  /*44730*/  MOV R0, R173 ;  /* 0x000000ad00007202 */ /* 0x002fca0000000f00 */
[----:B------:R1:W-:Y:S04]  /*44740*/  STL [R1+0x15e0], R0 ;  /* 0x0015e00001007387 */ /* 0x0003e80000100800 */
[----:B------:R1:W-:Y:S02]  /*44750*/  STL [R1+0x15ec], R56 ;  /* 0x0015ec3801007387 */ /* 0x0003e40000100800 */
[----:B-1----:R-:W-:Y:S02]  /*44760*/  IMAD.MOV.U32 R0, RZ, RZ, R57 ;  /* 0x000000ffff007224 */ /* 0x002fe400078e0039 */
[----:B------:R-:W5:Y:S04]  /*44770*/  LDL.LU.64 R56, [R1+0xe68] ;  /* 0x000e680001387983 */ /* 0x000f680000300a00 */
[----:B------:R1:W-:Y:S04]  /*44780*/  STL [R1+0x15e8], R0 ;  /* 0x0015e80001007387 */ /* 0x0003e80000100800 */
[----:B------:R-:W-:Y:S04]  /*44790*/  STL [R1+0x15f4], R174 ;  /* 0x0015f4ae01007387 */ /* 0x000fe80000100800 */
[----:B------:R-:W5:Y:S01]  /*447a0*/  LDL.LU.64 R246, [R1+0xcc8] ;  /* 0x000cc80001f67983 */ /* 0x000f620000300a00 */
[----:B-1----:R-:W-:-:S03]  /*447b0*/  IMAD.MOV.U32 R0, RZ, RZ, R175 ;  /* 0x000000ffff007224 */ /* 0x002fc600078e00af */
[----:B------:R-:W-:Y:S04]  /*447c0*/  STL [R1+0x15fc], R166 ;  /* 0x0015fca601007387 */ /* 0x000fe80000100800 */
[----:B------:R1:W-:Y:S04]  /*447d0*/  STL [R1+0x15f0], R0 ;  /* 0x0015f00001007387 */ /* 0x0003e80000100800 */
[----:B------:R-:W5:Y:S01]  /*447e0*/  LDL.LU.64 R176, [R1+0xe70] ;  /* 0x000e700001b07983 */ /* 0x000f620000300a00 */
[----:B-1----:R-:W-:-:S03]  /*447f0*/  IMAD.MOV.U32 R0, RZ, RZ, R167 ;  /* 0x000000ffff007224 */ /* 0x002fc600078e00a7 */
[----:B------:R-:W5:Y:S04]  /*44800*/  LDL.LU.64 R166, [R1+0xcb8] ;  /* 0x000cb80001a67983 */ /* 0x000f680000300a00 */
[----:B------:R2:W-:Y:S02]  /*44810*/  STL [R1+0x15f8], R0 ;  /* 0x0015f80001007387 */ /* 0x0005e40000100800 */
[----:B--2---:R-:W-:Y:S02]  /*44820*/  IMAD.MOV.U32 R0, RZ, RZ, R161 ;  /* 0x000000ffff007224 */ /* 0x004fe400078e00a1 */
[----:B------:R1:W-:Y:S04]  /*44830*/  STL [R1+0x1604], R160 ;  /* 0x001604a001007387 */ /* 0x0003e80000100800 */
[----:B------:R-:W2:Y:S04]  /*44840*/  LDL.LU.64 R178, [R1+0xe78] ;  /* 0x000e780001b27983 */ /* 0x000ea80000300a00 */
[----:B------:R1:W-:Y:S04]  /*44850*/  STL [R1+0x1600], R0 ;  /* 0x0016000001007387 */ /* 0x0003e80000100800 */
[----:B---3--:R-:W-:Y:S04]  /*44860*/  STL [R1+0x160c], R168 ;  /* 0x00160ca801007387 */ /* 0x008fe80000100800 */
[----:B-1----:R-:W3:Y:S04]  /*44870*/  LDL.LU.64 R160, [R1+0xca8] ;  /* 0x000ca80001a07983 */ /* 0x002ee80000300a00 */
[----:B------:R-:W3:Y:S01]  /*44880*/  LDL.LU.64 R172, [R1+0xe80] ;  /* 0x000e800001ac7983 */ /* 0x000ee20000300a00 */
[----:B------:R-:W-:-:S05]  /*44890*/  IMAD.MOV.U32 R0, RZ, RZ, R169 ;  /* 0x000000ffff007224 */ /* 0x000fca00078e00a9 */
[----:B------:R1:W-:Y:S04]  /*448a0*/  STL [R1+0x1608], R0 ;  /* 0x0016080001007387 */ /* 0x0003e80000100800 */
[----:B----4-:R-:W-:Y:S01]  /*448b0*/  STL [R1+0x1614], R58 ;  /* 0x0016143a01007387 */ /* 0x010fe20000100800 */
[----:B-1----:R-:W-:-:S03]  /*448c0*/  IMAD.MOV.U32 R0, RZ, RZ, R59 ;  /* 0x000000ffff007224 */ /* 0x002fc600078e003b */
[----:B------:R-:W4:Y:S04]  /*448d0*/  LDL.LU.64 R174, [R1+0xc98] ;  /* 0x000c980001ae7983 */ /* 0x000f280000300a00 */
[----:B------:R1:W-:Y:S04]  /*448e0*/  STL [R1+0x1610], R0 ;  /* 0x0016100001007387 */ /* 0x0003e80000100800 */
[----:B-----5:R-:W-:Y:S01]  /*448f0*/  STL [R1+0x161c], R170 ;  /* 0x00161caa01007387 */ /* 0x020fe20000100800 */
[----:B-1----:R-:W-:-:S03]  /*44900*/  MOV R0, R171 ;  /* 0x000000ab00007202 */ /* 0x002fc60000000f00 */
[----:B------:R-:W5:Y:S04]  /*44910*/  LDL.LU.64 R58, [R1+0xe88] ;  /* 0x000e8800013a7983 */ /* 0x000f680000300a00 */
[----:B------:R-:W-:Y:S04]  /*44920*/  STL [R1+0x1624], R162 ;  /* 0x001624a201007387 */ /* 0x000fe80000100800 */
[----:B------:R1:W-:Y:S04]  /*44930*/  STL [R1+0x1618], R0 ;  /* 0x0016180001007387 */ /* 0x0003e80000100800 */
[----:B------:R-:W5:Y:S01]  /*44940*/  LDL.LU.64 R168, [R1+0xc88] ;  /* 0x000c880001a87983 */ /* 0x000f620000300a00 */
[----:B-1----:R-:W-:-:S03]  /*44950*/  IMAD.MOV.U32 R0, RZ, RZ, R163 ;  /* 0x000000ffff007224 */ /* 0x002fc600078e00a3 */
[----:B------:R-:W5:Y:S04]  /*44960*/  LDL.LU.64 R162, [R1+0xe90] ;  /* 0x000e900001a27983 */ /* 0x000f680000300a00 */
[----:B------:R1:W-:Y:S04]  /*44970*/  STL [R1+0x1620], R0 ;  /* 0x0016200001007387 */ /* 0x0003e80000100800 */
        /* <DEDUP_REMOVED lines=10> */
[----:B------:R-:W-:Y:S04]  /*44a20*/  STL [R1+0x1644], R246 ;  /* 0x001644f601007387 */ /* 0x000fe80000100800 */
[----:B------:R1:W-:Y:S04]  /*44a30*/  STL [R1+0x1638], R0 ;  /* 0x0016380001007387 */ /* 0x0003e80000100800 */
[----:B------:R-:W5:Y:S01]  /*44a40*/  LDL.LU.64 R56, [R1+0xea0] ;  /* 0x000ea00001387983 */ /* 0x000f620000300a00 */
[----:B-1----:R-:W-:-:S03]  /*44a50*/  IMAD.MOV.U32 R0, RZ, RZ, R247 ;  /* 0x000000ffff007224 */ /* 0x002fc600078e00f7 */
[----:B------:R-:W-:Y:S04]  /*44a60*/  STL [R1+0x164c], R176 ;  /* 0x00164cb001007387 */ /* 0x000fe80000100800 */
[----:B------:R1:W-:Y:S04]  /*44a70*/  STL [R1+0x1640], R0 ;  /* 0x0016400001007387 */ /* 0x0003e80000100800 */
[----:B------:R-:W-:Y:S01]  /*44a80*/  STL [R1+0x1654], R166 ;  /* 0x001654a601007387 */ /* 0x000fe20000100800 */
[----:B-1----:R-:W-:-:S05]  /*44a90*/  IMAD.MOV.U32 R0, RZ, RZ, R177 ;  /* 0x000000ffff007224 */ /* 0x002fca00078e00b1 */
[----:B------:R1:W-:Y:S02]  /*44aa0*/  STL [R1+0x1648], R0 ;  /* 0x0016480001007387 */ /* 0x0003e40000100800 */
[----:B-1----:R-:W-:Y:S02]  /*44ab0*/  MOV R0, R167 ;  /* 0x000000a700007202 */ /* 0x002fe40000000f00 */
[----:B------:R-:W5:Y:S04]  /*44ac0*/  LDL.LU.64 R166, [R1+0xea8] ;  /* 0x000ea80001a67983 */ /* 0x000f680000300a00 */
[----:B------:R2:W-:Y:S02]  /*44ad0*/  STL [R1+0x1650], R0 ;  /* 0x0016500001007387 */ /* 0x0005e40000100800 */
[----:B--2---:R-:W-:-:S02]  /*44ae0*/  IMAD.MOV.U32 R0, RZ, RZ, R179 ;  /* 0x000000ffff007224 */ /* 0x004fc400078e00b3 */
[----:B------:R-:W-:Y:S04]  /*44af0*/  STL [R1+0x165c], R178 ;  /* 0x00165cb201007387 */ /* 0x000fe80000100800 */
[----:B---3--:R-:W-:Y:S04]  /*44b00*/  STL [R1+0x1664], R160 ;  /* 0x001664a001007387 */ /* 0x008fe80000100800 */
[----:B------:R1:W-:Y:S04]  /*44b10*/  STL [R1+0x1658], R0 ;  /* 0x0016580001007387 */ /* 0x0003e80000100800 */
[----:B------:R-:W-:Y:S01]  /*44b20*/  STL [R1+0x166c], R172 ;  /* 0x00166cac01007387 */ /* 0x000fe20000100800 */
[----:B-1----:R-:W-:-:S05]  /*44b30*/  IMAD.MOV.U32 R0, RZ, RZ, R161 ;  /* 0x000000ffff007224 */ /* 0x002fca00078e00a1 */
[----:B------:R1:W-:Y:S04]  /*44b40*/  STL [R1+0x1660], R0 ;  /* 0x0016600001007387 */ /* 0x0003e80000100800 */
[----:B------:R-:W2:Y:S01]  /*44b50*/  LDL.LU.64 R160, [R1+0xeb0] ;  /* 0x000eb00001a07983 */ /* 0x000ea20000300a00 */
[----:B-1----:R-:W-:-:S03]  /*44b60*/  IMAD.MOV.U32 R0, RZ, RZ, R173 ;  /* 0x000000ffff007224 */ /* 0x002fc600078e00ad */
[----:B----4-:R-:W-:Y:S04]  /*44b70*/  STL [R1+0x1674], R174 ;  /* 0x001674ae01007387 */ /* 0x010fe80000100800 */
[----:B------:R1:W-:Y:S02]  /*44b80*/  STL [R1+0x1668], R0 ;  /* 0x0016680001007387 */ /* 0x0003e40000100800 */
[----:B-1----:R-:W-:Y:S02]  /*44b90*/  IMAD.MOV.U32 R0, RZ, RZ, R175 ;  /* 0x000000ffff007224 */ /* 0x002fe400078e00af */
[----:B-----5:R-:W-:Y:S04]  /*44ba0*/  STL [R1+0x167c], R58 ;  /* 0x00167c3a01007387 */ /* 0x020fe80000100800 */
[----:B------:R1:W-:Y:S02]  /*44bb0*/  STL [R1+0x1670], R0 ;  /* 0x0016700001007387 */ /* 0x0003e40000100800 */
[----:B-1----:R-:W-:-:S02]  /*44bc0*/  IMAD.MOV.U32 R0, RZ, RZ, R59 ;  /* 0x000000ffff007224 */ /* 0x002fc400078e003b */
[----:B------:R-:W3:Y:S04]  /*44bd0*/  LDL.LU.64 R58, [R1+0xeb8] ;  /* 0x000eb800013a7983 */ /* 0x000ee80000300a00 */
[----:B------:R1:W-:Y:S04]  /*44be0*/  STL [R1+0x1678], R0 ;  /* 0x0016780001007387 */ /* 0x0003e80000100800 */
[----:B------:R-:W-:Y:S01]  /*44bf0*/  STL [R1+0x1684], R168 ;  /* 0x001684a801007387 */ /* 0x000fe20000100800 */
[----:B-1----:R-:W-:-:S03]  /*44c00*/  IMAD.MOV.U32 R0, RZ, RZ, R169 ;  /* 0x000000ffff007224 */ /* 0x002fc600078e00a9 */
[----:B------:R-:W-:Y:S04]  /*44c10*/  STL [R1+0x168c], R162 ;  /* 0x00168ca201007387 */ /* 0x000fe80000100800 */
[----:B------:R1:W-:Y:S02]  /*44c20*/  STL [R1+0x1680], R0 ;  /* 0x0016800001007387 */ /* 0x0003e40000100800 */
[----:B-1----:R-:W-:Y:S02]  /*44c30*/  MOV R0, R163 ;  /* 0x000000a300007202 */ /* 0x002fe40000000f00 */
[----:B------:R-:W-:Y:S04]  /*44c40*/  STL [R1+0x1694], R170 ;  /* 0x001694aa01007387 */ /* 0x000fe80000100800 */
[----:B------:R1:W-:Y:S04]  /*44c50*/  STL [R1+0x1688], R0 ;  /* 0x0016880001007387 */ /* 0x0003e80000100800 */
[----:B------:R-:W4:Y:S01]  /*44c60*/  LDL.LU.64 R162, [R1+0xec0] ;  /* 0x000ec00001a27983 */ /* 0x000f220000300a00 */
[----:B-1----:R-:W-:-:S03]  /*44c70*/  IMAD.MOV.U32 R0, RZ, RZ, R171 ;  /* 0x000000ffff007224 */ /* 0x002fc600078e00ab */
[----:B------:R-:W-:Y:S04]  /*44c80*/  STL [R1+0x169c], R164 ;  /* 0x00169ca401007387 */ /* 0x000fe80000100800 */
[----:B------:R1:W-:Y:S04]  /*44c90*/  STL [R1+0x1690], R0 ;  /* 0x0016900001007387 */ /* 0x0003e80000100800 */
[----:B------:R-:W-:Y:S01]  /*44ca0*/  STL [R1+0x16a0], R40 ;  /* 0x0016a02801007387 */ /* 0x000fe20000100800 */
[----:B-1----:R-:W-:-:S05]  /*44cb0*/  IMAD.MOV.U32 R0, RZ, RZ, R165 ;  /* 0x000000ffff007224 */ /* 0x002fca00078e00a5 */
[----:B------:R1:W-:Y:S04]  /*44cc0*/  STL [R1+0x1698], R0 ;  /* 0x0016980001007387 */ /* 0x0003e80000100800 */
[----:B------:R-:W-:Y:S04]  /*44cd0*/  STL [R1+0x14e8], R41 ;  /* 0x0014e82901007387 */ /* 0x000fe80000100800 */
[----:B------:R-:W5:Y:S01]  /*44ce0*/  LDL.LU.64 R172, [R1+0xc48] ;  /* 0x000c480001ac7983 */ /* 0x000f620000300a00 */
[----:B-1----:R-:W-:-:S03]  /*44cf0*/  IMAD.MOV.U32 R0, RZ, RZ, R57 ;  /* 0x000000ffff007224 */ /* 0x002fc600078e0039 */
[----:B------:R1:W-:Y:S04]  /*44d00*/  STL [R1+0x14f0], R56 ;  /* 0x0014f03801007387 */ /* 0x0003e80000100800 */
[----:B-1----:R-:W5:Y:S04]  /*44d10*/  LDL.LU.64 R56, [R1+0xc40] ;  /* 0x000c400001387983 */ /* 0x002f680000300a00 */
[----:B------:R1:W-:Y:S04]  /*44d20*/  STL [R1+0x14ec], R0 ;  /* 0x0014ec0001007387 */ /* 0x0003e80000100800 */
[----:B------:R-:W-:Y:S04]  /*44d30*/  STL [R1+0x14f4], R38 ;  /* 0x0014f42601007387 */ /* 0x000fe80000100800 */
[----:B------:R-:W-:Y:S04]  /*44d40*/  STL [R1+0x14d8], R39 ;  /* 0x0014d82701007387 */ /* 0x000fe80000100800 */
[----:B------:R-:W5:Y:S01]  /*44d50*/  LDL.LU.64 R174, [R1+0xc38] ;  /* 0x000c380001ae7983 */ /* 0x000f620000300a00 */
[----:B-1----:R-:W-:-:S03]  /*44d60*/  IMAD.MOV.U32 R0, RZ, RZ, R167 ;  /* 0x000000ffff007224 */ /* 0x002fc600078e00a7 */
[----:B------:R-:W-:Y:S04]  /*44d70*/  STL [R1+0x14e0], R166 ;  /* 0x0014e0a601007387 */ /* 0x000fe80000100800 */
[----:B------:R-:W5:Y:S04]  /*44d80*/  LDL.LU.64 R168, [R1+0xc30] ;  /* 0x000c300001a87983 */ /* 0x000f680000300a00 */
[----:B------:R1:W-:Y:S04]  /*44d90*/  STL [R1+0x14dc], R0 ;  /* 0x0014dc0001007387 */ /* 0x0003e80000100800 */
[----:B------:R-:W-:Y:S04]  /*44da0*/  STL [R1+0x14e4], R36 ;  /* 0x0014e42401007387 */ /* 0x000fe80000100800 */
[----:B------:R-:W-:Y:S04]  /*44db0*/  STL [R1+0x14c8], R37 ;  /* 0x0014c82501007387 */ /* 0x000fe80000100800 */
[----:B------:R-:W5:Y:S04]  /*44dc0*/  LDL.LU.64 R170, [R1+0xc28] ;  /* 0x000c280001aa7983 */ /* 0x000f680000300a00 */
[----:B--2---:R-:W-:Y:S01]  /*44dd0*/  STL [R1+0x14d0], R160 ;  /* 0x0014d0a001007387 */ /* 0x004fe20000100800 */
[----:B-1----:R-:W-:-:S03]  /*44de0*/  IMAD.MOV.U32 R0, RZ, RZ, R161 ;  /* 0x000000ffff007224 */ /* 0x002fc600078e00a1 */
[----:B------:R-:W2:Y:S04]  /*44df0*/  LDL.LU.64 R164, [R1+0xc20] ;  /* 0x000c200001a47983 */ /* 0x000ea80000300a00 */
[----:B------:R1:W-:Y:S04]  /*44e00*/  STL [R1+0x14cc], R0 ;  /* 0x0014cc0001007387 */ /* 0x0003e80000100800 */
[----:B------:R-:W-:Y:S04]  /*44e10*/  STL [R1+0x14d4], R6 ;  /* 0x0014d40601007387 */ /* 0x000fe80000100800 */
[----:B------:R-:W-:Y:S04]  /*44e20*/  STL [R1+0x14b8], R7 ;  /* 0x0014b80701007387 */ /* 0x000fe80000100800 */
[----:B------:R-:W2:Y:S04]  /*44e30*/  LDL.LU.64 R178, [R1+0xc18] ;  /* 0x000c180001b27983 */ /* 0x000ea80000300a00 */
[----:B---3--:R3:W-:Y:S01]  /*44e40*/  STL [R1+0x14c0], R58 ;  /* 0x0014c03a01007387 */ /* 0x0087e20000100800 */
[----:B-1----:R-:W-:-:S03]  /*44e50*/  IMAD.MOV.U32 R0, RZ, RZ, R59 ;  /* 0x000000ffff007224 */ /* 0x002fc600078e003b */
[----:B---3--:R-:W3:Y:S04]  /*44e60*/  LDL.LU.64 R58, [R1+0xc10] ;  /* 0x000c1000013a7983 */ /* 0x008ee80000300a00 */
[----:B------:R1:W-:Y:S04]  /*44e70*/  STL [R1+0x14bc], R0 ;  /* 0x0014bc0001007387 */ /* 0x0003e80000100800 */
[----:B------:R-:W-:Y:S04]  /*44e80*/  STL [R1+0x14c4], R4 ;  /* 0x0014c40401007387 */ /* 0x000fe80000100800 */
[----:B------:R-:W-:Y:S04]  /*44e90*/  STL [R1+0x14a8], R5 ;  /* 0x0014a80501007387 */ /* 0x000fe80000100800 */
[----:B------:R-:W3:Y:S04]  /*44ea0*/  LDL.LU.64 R166, [R1+0xc08] ;  /* 0x000c080001a67983 */ /* 0x000ee80000300a00 */
[----:B----4-:R4:W-:Y:S04]  /*44eb0*/  STL [R1+0x14b0], R162 ;  /* 0x0014b0a201007387 */ /* 0x0109e80000100800 */
[----:B------:R-:W3:Y:S01]  /*44ec0*/  LDL.LU.64 R160, [R1+0xc00] ;  /* 0x000c000001a07983 */ /* 0x000ee20000300a00 */
[----:B-1----:R-:W-:-:S05]  /*44ed0*/  MOV R0, R163 ;  /* 0x000000a300007202 */ /* 0x002fca0000000f00 */
[----:B------:R1:W-:Y:S04]  /*44ee0*/  STL [R1+0x14ac], R0 ;  /* 0x0014ac0001007387 */ /* 0x0003e80000100800 */
[----:B------:R-:W-:Y:S04]  /*44ef0*/  STL [R1+0x14b4], R2 ;  /* 0x0014b40201007387 */ /* 0x000fe80000100800 */
[----:B------:R-:W-:Y:S04]  /*44f00*/  STL [R1+0x488], R3 ;  /* 0x0004880301007387 */ /* 0x000fe80000100800 */
[----:B----4-:R-:W4:Y:S04]  /*44f10*/  LDL.LU.64 R162, [R1+0xbf8] ;  /* 0x000bf80001a27983 */ /* 0x010f280000300a00 */
        /* <DEDUP_REMOVED lines=20> */
[----:B--2---:R2:W-:Y:S01]  /*45060*/  STL [R1+0x4b8], R164 ;  /* 0x0004b8a401007387 */ /* 0x0045e20000100800 */
[----:B-1----:R-:W-:-:S03]  /*45070*/  IMAD.MOV.U32 R0, RZ, RZ, R165 ;  /* 0x000000ffff007224 */ /* 0x002fc600078e00a5 */
[----:B--2---:R-:W2:Y:S04]  /*45080*/  LDL.LU.64 R164, [R1+0xbc8] ;  /* 0x000bc80001a47983 */ /* 0x004ea80000300a00 */
[----:B------:R1:W-:Y:S04]  /*45090*/  STL [R1+0x4b4], R0 ;  /* 0x0004b40001007387 */ /* 0x0003e80000100800 */
[----:B------:R1:W-:Y:S02]  /*450a0*/  STL [R1+0x4c0], R178 ;  /* 0x0004c0b201007387 */ /* 0x0003e40000100800 */
[----:B-1----:R-:W-:-:S02]  /*450b0*/  MOV R0, R179 ;  /* 0x000000b300007202 */ /* 0x002fc40000000f00 */
[----:B------:R-:W2:Y:S04]  /*450c0*/  LDL.LU.64 R178, [R1+0xbc0] ;  /* 0x000bc00001b27983 */ /* 0x000ea80000300a00 */
[----:B------:R1:W-:Y:S04]  /*450d0*/  STL [R1+0x4bc], R0 ;  /* 0x0004bc0001007387 */ /* 0x0003e80000100800 */
[----:B---3--:R3:W-:Y:S01]  /*450e0*/  STL [R1+0x4c8], R58 ;  /* 0x0004c83a01007387 */ /* 0x0087e20000100800 */
[----:B-1----:R-:W-:-:S03]  /*450f0*/  IMAD.MOV.U32 R0, RZ, RZ, R59 ;  /* 0x000000ffff007224 */ /* 0x002fc600078e003b */
[----:B---3--:R-:W3:Y:S04]  /*45100*/  LDL.LU.64 R58, [R1+0xbb8] ;  /* 0x000bb800013a7983 */ /* 0x008ee80000300a00 */
[----:B------:R1:W-:Y:S04]  /*45110*/  STL [R1+0x4c4], R0 ;  /* 0x0004c40001007387 */ /* 0x0003e80000100800 */
[----:B------:R1:W-:Y:S02]  /*45120*/  STL [R1+0x4d0], R166 ;  /* 0x0004d0a601007387 */ /* 0x0003e40000100800 */
[----:B-1----:R-:W-:-:S02]  /*45130*/  IMAD.MOV.U32 R0, RZ, RZ, R167 ;  /* 0x000000ffff007224 */ /* 0x002fc400078e00a7 */
[----:B------:R-:W3:Y:S04]  /*45140*/  LDL.LU.64 R166, [R1+0xbb0] ;  /* 0x000bb00001a67983 */ /* 0x000ee80000300a00 */
[----:B------:R1:W-:Y:S04]  /*45150*/  STL [R1+0x4cc], R0 ;  /* 0x0004cc0001007387 */ /* 0x0003e80000100800 */
[----:B------:R4:W-:Y:S01]  /*45160*/  STL [R1+0x4d8], R160 ;  /* 0x0004d8a001007387 */ /* 0x0009e20000100800 */
[----:B-1----:R-:W-:-:S03]  /*45170*/  IMAD.MOV.U32 R0, RZ, RZ, R161 ;  /* 0x000000ffff007224 */ /* 0x002fc600078e00a1 */
[----:B----4-:R-:W4:Y:S04]  /*45180*/  LDL.LU.64 R160, [R1+0xba8] ;  /* 0x000ba80001a07983 */ /* 0x010f280000300a00 */
[----:B------:R1:W-:Y:S04]  /*45190*/  STL [R1+0x4d4], R0 ;  /* 0x0004d40001007387 */ /* 0x0003e80000100800 */
[----:B------:R1:W-:Y:S02]  /*451a0*/  STL [R1+0x4e0], R162 ;  /* 0x0004e0a201007387 */ /* 0x0003e40000100800 */
[----:B-1----:R-:W-:-:S02]  /*451b0*/  IMAD.MOV.U32 R0, RZ, RZ, R163 ;  /* 0x000000ffff007224 */ /* 0x002fc400078e00a3 */
[----:B------:R-:W4:Y:S04]  /*451c0*/  LDL.LU.64 R162, [R1+0xba0] ;  /* 0x000ba00001a27983 */ /* 0x000f280000300a00 */
        /* <DEDUP_REMOVED lines=26> */
[----:B-1----:R-:W-:-:S02]  /*45370*/  IMAD.MOV.U32 R0, RZ, RZ, R179 ;  /* 0x000000ffff007224 */ /* 0x002fc400078e00b3 */
        /* <DEDUP_REMOVED lines=10> */
[----:B----4-:R4:W-:Y:S01]  /*45420*/  STL [R1+0x530], R160 ;  /* 0x000530a001007387 */ /* 0x0109e20000100800 */
[----:B-1----:R-:W-:-:S03]  /*45430*/  MOV R0, R161 ;  /* 0x000000a100007202 */ /* 0x002fc60000000f00 */
        /* <DEDUP_REMOVED lines=27> */
[----:B-1----:R-:W-:-:S03]  /*455f0*/  MOV R0, R165 ;  /* 0x000000a500007202 */ /* 0x002fc60000000f00 */
        /* <DEDUP_REMOVED lines=55> */
[----:B-1----:R-:W-:-:S02]  /*45970*/  MOV R0, R167 ;  /* 0x000000a700007202 */ /* 0x002fc40000000f00 */
        /* <DEDUP_REMOVED lines=55> */
[----:B-1----:R-:W-:-:S03]  /*45cf0*/  MOV R0, R173 ;  /* 0x000000ad00007202 */ /* 0x002fc60000000f00 */
        /* <DEDUP_REMOVED lines=27> */
[----:B-1----:R-:W-:-:S03]  /*45eb0*/  MOV R0, R59 ;  /* 0x0000003b00007202 */ /* 0x002fc60000000f00 */
        /* <DEDUP_REMOVED lines=55> */
[----:B-1----:R-:W-:-:S02]  /*46230*/  MOV R0, R163 ;  /* 0x000000a300007202 */ /* 0x002fc40000000f00 */
        /* <DEDUP_REMOVED lines=1126> */
[----:B------:R-:W-:Y:S04]  /*4a8a0*/  STL [R1+0xfdc], R178 ;  /* 0x000fdcb201007387 */ /* 0x000fe80000100800 */
[----:B------:R-:W2:Y:S01]  /*4a8b0*/  LDL.LU.64 R176, [R1+0x90] ;  /* 0x0000900001b07983 */ /* 0x000ea20000300a00 */
[----:B-1----:R-:W-:-:S05]  /*4a8c0*/  IMAD.MOV.U32 R0, RZ, RZ, R179 ;  /* 0x000000ffff007224 */ /* 0x002fca00078e00b3 */
        /* <DEDUP_REMOVED lines=17> */
[----:B-----5:R-:W-:Y:S04]  /*4a9e0*/  STL [R1+0x1004], R172 ;  /* 0x001004ac01007387 */ /* 0x020fe80000100800 */
        /* <DEDUP_REMOVED lines=9> */
[----:B-1----:R-:W-:-:S05]  /*4aa80*/  IMAD.MOV.U32 R0, RZ, RZ, R175 ;  /* 0x000000ffff007224 */ /* 0x002fca00078e00af */
[----:B------:R1:W-:Y:S02]  /*4aa90*/  STL [R1+0x1010], R0 ;  /* 0x0010100001007387 */ /* 0x0003e40000100800 */
[----:B-1----:R-:W-:Y:S02]  /*4aaa0*/  IMAD.MOV.U32 R0, RZ, RZ, R169 ;  /* 0x000000ffff007224 */ /* 0x002fe400078e00a9 */
[----:B------:R-:W-:Y:S04]  /*4aab0*/  STL [R1+0x101c], R168 ;  /* 0x00101ca801007387 */ /* 0x000fe80000100800 */
[----:B------:R-:W5:Y:S04]  /*4aac0*/  LDL.LU.64 R174, [R1+0x50] ;  /* 0x0000500001ae7983 */ /* 0x000f680000300a00 */
[----:B------:R1:W-:Y:S04]  /*4aad0*/  STL [R1+0x1018], R0 ;  /* 0x0010180001007387 */ /* 0x0003e80000100800 */
[----:B------:R2:W-:Y:S01]  /*4aae0*/  STL [R1+0x1024], R170 ;  /* 0x001024aa01007387 */ /* 0x0005e20000100800 */
[----:B-1----:R-:W-:-:S03]  /*4aaf0*/  IMAD.MOV.U32 R0, RZ, RZ, R171 ;  /* 0x000000ffff007224 */ /* 0x002fc600078e00ab */
[----:B------:R-:W5:Y:S04]  /*4ab00*/  LDL.LU.64 R168, [R1+0x48] ;  /* 0x0000480001a87983 */ /* 0x000f680000300a00 */
[----:B--2---:R-:W-:Y:S04]  /*4ab10*/  STL [R1+0x102c], R164 ;  /* 0x00102ca401007387 */ /* 0x004fe80000100800 */
[----:B------:R1:W-:Y:S04]  /*4ab20*/  STL [R1+0x1020], R0 ;  /* 0x0010200001007387 */ /* 0x0003e80000100800 */
[----:B------:R-:W2:Y:S01]  /*4ab30*/  LDL.LU.64 R170, [R1+0x40] ;  /* 0x0000400001aa7983 */ /* 0x000ea20000300a00 */
[----:B-1----:R-:W-:-:S03]  /*4ab40*/  IMAD.MOV.U32 R0, RZ, RZ, R165 ;  /* 0x000000ffff007224 */ /* 0x002fc600078e00a5 */
[----:B------:R-:W-:Y:S04]  /*4ab50*/  STL [R1+0x1034], R176 ;  /* 0x001034b001007387 */ /* 0x000fe80000100800 */
[----:B------:R1:W-:Y:S04]  /*4ab60*/  STL [R1+0x1028], R0 ;  /* 0x0010280001007387 */ /* 0x0003e80000100800 */
[----:B------:R-:W2:Y:S01]  /*4ab70*/  LDL.LU.64 R164, [R1+0x38] ;  /* 0x0000380001a47983 */ /* 0x000ea20000300a00 */
[----:B-1----:R-:W-:-:S03]  /*4ab80*/  IMAD.MOV.U32 R0, RZ, RZ, R177 ;  /* 0x000000ffff007224 */ /* 0x002fc600078e00b1 */
[----:B---3--:R-:W-:Y:S04]  /*4ab90*/  STL [R1+0x103c], R58 ;  /* 0x00103c3a01007387 */ /* 0x008fe80000100800 */
[----:B------:R1:W-:Y:S02]  /*4aba0*/  STL [R1+0x1030], R0 ;  /* 0x0010300001007387 */ /* 0x0003e40000100800 */
[----:B-1----:R-:W-:Y:S02]  /*4abb0*/  MOV R0, R59 ;  /* 0x0000003b00007202 */ /* 0x002fe40000000f00 */
[----:B------:R-:W3:Y:S04]  /*4abc0*/  LDL.LU.64 R58, [R1+0x30] ;  /* 0x00003000013a7983 */ /* 0x000ee80000300a00 */
        /* <DEDUP_REMOVED lines=23> */
[----:B------:R-:W5:Y:S04]  /*4ad40*/  LDL.LU.64 R172, [R1] ;  /* 0x0000000001ac7983 */ /* 0x000f680000300a00 */
[----:B------:R1:W-:Y:S04]  /*4ad50*/  STL [R1+0x1068], R0 ;  /* 0x0010680001007387 */ /* 0x0003e80000100800 */
[----:B------:R1:W-:Y:S02]  /*4ad60*/  STL [R1+0x1074], R174 ;  /* 0x001074ae01007387 */ /* 0x0003e40000100800 */
[----:B-1----:R-:W-:-:S02]  /*4ad70*/  MOV R0, R175 ;  /* 0x000000af00007202 */ /* 0x002fc40000000f00 */
[----:B------:R-:W-:Y:S04]  /*4ad80*/  STL [R1+0x107c], R168 ;  /* 0x00107ca801007387 */ /* 0x000fe80000100800 */
[----:B------:R1:W-:Y:S04]  /*4ad90*/  STL [R1+0x1070], R0 ;  /* 0x0010700001007387 */ /* 0x0003e80000100800 */
[----:B------:R-:W5:Y:S01]  /*4ada0*/  LDL.LU.64 R174, [R1+0x13f8] ;  /* 0x0013f80001ae7983 */ /* 0x000f620000300a00 */
[----:B-1----:R-:W-:-:S03]  /*4adb0*/  IMAD.MOV.U32 R0, RZ, RZ, R169 ;  /* 0x000000ffff007224 */ /* 0x002fc600078e00a9 */
[----:B--2---:R-:W-:Y:S04]  /*4adc0*/  STL [R1+0x1084], R170 ;  /* 0x001084aa01007387 */ /* 0x004fe80000100800 */
[----:B------:R1:W-:Y:S04]  /*4add0*/  STL [R1+0x1078], R0 ;  /* 0x0010780001007387 */ /* 0x0003e80000100800 */
[----:B------:R-:W2:Y:S01]  /*4ade0*/  LDL.LU.64 R168, [R1+0x1400] ;  /* 0x0014000001a87983 */ /* 0x000ea20000300a00 */
[----:B-1----:R-:W-:-:S03]  /*4adf0*/  IMAD.MOV.U32 R0, RZ, RZ, R171 ;  /* 0x000000ffff007224 */ /* 0x002fc600078e00ab */
[----:B------:R-:W-:Y:S04]  /*4ae00*/  STL [R1+0x108c], R164 ;  /* 0x00108ca401007387 */ /* 0x000fe80000100800 */
[----:B------:R1:W-:Y:S04]  /*4ae10*/  STL [R1+0x1080], R0 ;  /* 0x0010800001007387 */ /* 0x0003e80000100800 */
[----:B------:R-:W2:Y:S04]  /*4ae20*/  LDL.LU.64 R170, [R1+0x1408] ;  /* 0x0014080001aa7983 */ /* 0x000ea80000300a00 */
[----:B------:R-:W2:Y:S01]  /*4ae30*/  LDL.LU.64 R176, [R1+0x1410] ;  /* 0x0014100001b07983 */ /* 0x000ea20000300a00 */
[----:B-1----:R-:W-:-:S05]  /*4ae40*/  IMAD.MOV.U32 R0, RZ, RZ, R165 ;  /* 0x000000ffff007224 */ /* 0x002fca00078e00a5 */
[----:B------:R1:W-:Y:S04]  /*4ae50*/  STL [R1+0x1088], R0 ;  /* 0x0010880001007387 */ /* 0x0003e80000100800 */
[----:B---3--:R3:W-:Y:S01]  /*4ae60*/  STL [R1+0x1094], R58 ;  /* 0x0010943a01007387 */ /* 0x0087e20000100800 */
[----:B-1----:R-:W-:-:S03]  /*4ae70*/  IMAD.MOV.U32 R0, RZ, RZ, R59 ;  /* 0x000000ffff007224 */ /* 0x002fc600078e003b */
[----:B---3--:R-:W3:Y:S04]  /*4ae80*/  LDL.LU.64 R58, [R1+0x1418] ;  /* 0x00141800013a7983 */ /* 0x008ee80000300a00 */
[----:B------:R1:W-:Y:S04]  /*4ae90*/  STL [R1+0x1090], R0 ;  /* 0x0010900001007387 */ /* 0x0003e80000100800 */
[----:B------:R4:W-:Y:S04]  /*4aea0*/  STL [R1+0x109c], R166 ;  /* 0x00109ca601007387 */ /* 0x0009e80000100800 */
[----:B------:R-:W3:Y:S01]  /*4aeb0*/  LDL.LU.64 R164, [R1+0x1420] ;  /* 0x0014200001a47983 */ /* 0x000ee20000300a00 */
[----:B-1----:R-:W-:-:S05]  /*4aec0*/  IMAD.MOV.U32 R0, RZ, RZ, R167 ;  /* 0x000000ffff007224 */ /* 0x002fca00078e00a7 */
[----:B------:R1:W-:Y:S04]  /*4aed0*/  STL [R1+0x1098], R0 ;  /* 0x0010980001007387 */ /* 0x0003e80000100800 */
[----:B----4-:R4:W-:Y:S04]  /*4aee0*/  STL [R1+0x10a4], R160 ;  /* 0x0010a4a001007387 */ /* 0x0109e80000100800 */
[----:B------:R-:W3:Y:S01]  /*4aef0*/  LDL.LU.64 R166, [R1+0x1428] ;  /* 0x0014280001a67983 */ /* 0x000ee20000300a00 */
[----:B-1----:R-:W-:-:S03]  /*4af00*/  IMAD.MOV.U32 R0, RZ, RZ, R161 ;  /* 0x000000ffff007224 */ /* 0x002fc600078e00a1 */
[----:B------:R-:W-:Y:S04]  /*4af10*/  STL [R1+0x10ac], R162 ;  /* 0x0010aca201007387 */ /* 0x000fe80000100800 */
[----:B------:R1:W-:Y:S04]  /*4af20*/  STL [R1+0x10a0], R0 ;  /* 0x0010a00001007387 */ /* 0x0003e80000100800 */
[----:B----4-:R-:W4:Y:S01]  /*4af30*/  LDL.LU.64 R160, [R1+0x1430] ;  /* 0x0014300001a07983 */ /* 0x010f220000300a00 */
[----:B-1----:R-:W-:-:S03]  /*4af40*/  MOV R0, R163 ;  /* 0x000000a300007202 */ /* 0x002fc60000000f00 */
        /* <DEDUP_REMOVED lines=24> */
[----:B------:R-:W-:Y:S04]  /*4b0d0*/  STL [R1+0x10e4], R176 ;  /* 0x0010e4b001007387 */ /* 0x000fe80000100800 */
[----:B------:R1:W-:Y:S04]  /*4b0e0*/  STL [R1+0x10d8], R0 ;  /* 0x0010d80001007387 */ /* 0x0003e80000100800 */
[----:B------:R-:W2:Y:S01]  /*4b0f0*/  LDL.LU.64 R170, [R1+0x1468] ;  /* 0x0014680001aa7983 */ /* 0x000ea20000300a00 */
[----:B-1----:R-:W-:-:S03]  /*4b100*/  MOV R0, R177 ;  /* 0x000000b100007202 */ /* 0x002fc60000000f00 */
[----:B---3--:R-:W-:Y:S04]  /*4b110*/  STL [R1+0x10ec], R58 ;  /* 0x0010ec3a01007387 */ /* 0x008fe80000100800 */
[----:B------:R1:W-:Y:S02]  /*4b120*/  STL [R1+0x10e0], R0 ;  /* 0x0010e00001007387 */ /* 0x0003e40000100800 */
[----:B-1----:R-:W-:Y:S02]  /*4b130*/  IMAD.MOV.U32 R0, RZ, RZ, R59 ;  /* 0x000000ffff007224 */ /* 0x002fe400078e003b */
[----:B------:R-:W3:Y:S04]  /*4b140*/  LDL.LU.64 R58, [R1+0x1470] ;  /* 0x00147000013a7983 */ /* 0x000ee80000300a00 */
[----:B------:R1:W-:Y:S04]  /*4b150*/  STL [R1+0x10e8], R0 ;  /* 0x0010e80001007387 */ /* 0x0003e80000100800 */
[----:B------:R1:W-:Y:S02]  /*4b160*/  STL [R1+0x10f4], R164 ;  /* 0x0010f4a401007387 */ /* 0x0003e40000100800 */
[----:B-1----:R-:W-:-:S02]  /*4b170*/  IMAD.MOV.U32 R0, RZ, RZ, R165 ;  /* 0x000000ffff007224 */ /* 0x002fc400078e00a5 */
[----:B------:R-:W-:Y:S04]  /*4b180*/  STL [R1+0x10fc], R166 ;  /* 0x0010fca601007387 */ /* 0x000fe80000100800 */
[----:B------:R1:W-:Y:S04]  /*4b190*/  STL [R1+0x10f0], R0 ;  /* 0x0010f00001007387 */ /* 0x0003e80000100800 */
[----:B------:R-:W3:Y:S01]  /*4b1a0*/  LDL.LU.64 R164, [R1+0x1478] ;  /* 0x0014780001a47983 */ /* 0x000ee20000300a00 */
[----:B-1----:R-:W-:-:S03]  /*4b1b0*/  IMAD.MOV.U32 R0, RZ, RZ, R167 ;  /* 0x000000ffff007224 */ /* 0x002fc600078e00a7 */
[----:B----4-:R-:W-:Y:S04]  /*4b1c0*/  STL [R1+0x1104], R160 ;  /* 0x001104a001007387 */ /* 0x010fe80000100800 */
[----:B------:R1:W-:Y:S04]  /*4b1d0*/  STL [R1+0x10f8], R0 ;  /* 0x0010f80001007387 */ /* 0x0003e80000100800 */
[----:B------:R-:W4:Y:S01]  /*4b1e0*/  LDL.LU.64 R166, [R1+0x1480] ;  /* 0x0014800001a67983 */ /* 0x000f220000300a00 */
        /* <DEDUP_REMOVED lines=11> */
[----:B------:R-:W-:Y:S01]  /*4b2a0*/  STL [R1+0x1124], R172 ;  /* 0x001124ac01007387 */ /* 0x000fe20000100800 */
[----:B-1----:R-:W-:-:S05]  /*4b2b0*/  MOV R0, R57 ;  /* 0x0000003900007202 */ /* 0x002fca0000000f00 */
        /* <DEDUP_REMOVED lines=8> */
[----:B------:R1:W-:Y:S04]  /*4b340*/  STL [R1+0x1128], R0 ;  /* 0x0011280001007387 */ /* 0x0003e80000100800 */
[----:B------:R-:W2:Y:S04]  /*4b350*/  LDL.64 R176, [R1+0x16a8] ;  /* 0x0016a80001b07983 */ /* 0x000ea80000100a00 */
[----:B------:R-:W2:Y:S01]  /*4b360*/  LDL.64 R178, [R1+0x16b0] ;  /* 0x0016b00001b27983 */ /* 0x000ea20000100a00 */
[----:B-1----:R-:W-:-:S05]  /*4b370*/  IMAD.MOV.U32 R0, RZ, RZ, R169 ;  /* 0x000000ffff007224 */ /* 0x002fca00078e00a9 */
[----:B------:R1:W-:Y:S04]  /*4b380*/  STL [R1+0x1130], R0 ;  /* 0x0011300001007387 */ /* 0x0003e80000100800 */
[----:B------:R-:W-:Y:S04]  /*4b390*/  STL [R1+0x113c], R170 ;  /* 0x00113caa01007387 */ /* 0x000fe80000100800 */
[----:B------:R-:W2:Y:S01]  /*4b3a0*/  LDL.64 R172, [R1+0x16b8] ;  /* 0x0016b80001ac7983 */ /* 0x000ea20000100a00 */
[----:B-1----:R-:W-:-:S03]  /*4b3b0*/  IMAD.MOV.U32 R0, RZ, RZ, R171 ;  /* 0x000000ffff007224 */ /* 0x002fc600078e00ab */
[----:B------:R-:W2:Y:S04]  /*4b3c0*/  LDL.64 R174, [R1+0x16c0] ;  /* 0x0016c00001ae7983 */ /* 0x000ea80000100a00 */
[----:B------:R1:W-:Y:S04]  /*4b3d0*/  STL [R1+0x1138], R0 ;  /* 0x0011380001007387 */ /* 0x0003e80000100800 */
[----:B---3--:R3:W-:Y:S04]  /*4b3e0*/  STL [R1+0x1144], R58 ;  /* 0x0011443a01007387 */ /* 0x0087e80000100800 */
[----:B------:R-:W2:Y:S01]  /*4b3f0*/  LDL.LU.64 R168, [R1+0x16c8] ;  /* 0x0016c80001a87983 */ /* 0x000ea20000300a00 */
[----:B-1----:R-:W-:-:S03]  /*4b400*/  IMAD.MOV.U32 R0, RZ, RZ, R59 ;  /* 0x000000ffff007224 */ /* 0x002fc600078e003b */
[----:B---3--:R-:W3:Y:S04]  /*4b410*/  LDL.LU.64 R58, [R1+0x16d0] ;  /* 0x0016d000013a7983 */ /* 0x008ee80000300a00 */
[----:B------:R1:W-:Y:S04]  /*4b420*/  STL [R1+0x1140], R0 ;  /* 0x0011400001007387 */ /* 0x0003e80000100800 */
[----:B------:R4:W-:Y:S04]  /*4b430*/  STL [R1+0x114c], R164 ;  /* 0x00114ca401007387 */ /* 0x0009e80000100800 */
[----:B------:R-:W3:Y:S01]  /*4b440*/  LDL.LU.64 R170, [R1+0x16d8] ;  /* 0x0016d80001aa7983 */ /* 0x000ee20000300a00 */
[----:B-1----:R-:W-:-:S03]  /*4b450*/  IMAD.MOV.U32 R0, RZ, RZ, R165 ;  /* 0x000000ffff007224 */ /* 0x002fc600078e00a5 */
[----:B----4-:R-:W-:Y:S04]  /*4b460*/  STL [R1+0x1154], R166 ;  /* 0x001154a601007387 */ /* 0x010fe80000100800 */
[----:B------:R1:W-:Y:S04]  /*4b470*/  STL [R1+0x1148], R0 ;  /* 0x0011480001007387 */ /* 0x0003e80000100800 */
[----:B------:R-:W4:Y:S01]  /*4b480*/  LDL.LU.64 R164, [R1+0x16e0] ;  /* 0x0016e00001a47983 */ /* 0x000f220000300a00 */
        /* <DEDUP_REMOVED lines=8> */
[----:B-1----:R-:W-:-:S05]  /*4b510*/  IMAD.MOV.U32 R0, RZ, RZ, R163 ;  /* 0x000000ffff007224 */ /* 0x002fca00078e00a3 */
[----:B------:R1:W-:Y:S04]  /*4b520*/  STL [R1+0x1160], R0 ;  /* 0x0011600001007387 */ /* 0x0003e80000100800 */
[----:B------:R-:W-:Y:S04]  /*4b530*/  STL [R1+0x116c], R42 ;  /* 0x00116c2a01007387 */ /* 0x000fe80000100800 */
[----:B------:R-:W-:Y:S01]  /*4b540*/  STL [R1+0x1168], R43 ;  /* 0x0011682b01007387 */ /* 0x000fe20000100800 */
[----:B-1----:R-:W-:-:S03]  /*4b550*/  IMAD.MOV.U32 R0, RZ, RZ, R57 ;  /* 0x000000ffff007224 */ /* 0x002fc600078e0039 */
[----:B------:R1:W-:Y:S04]  /*4b560*/  STL [R1+0x1174], R56 ;  /* 0x0011743801007387 */ /* 0x0003e80000100800 */
[----:B------:R-:W5:Y:S04]  /*4b570*/  LDL.LU.64 R162, [R1+0x16f8] ;  /* 0x0016f80001a27983 */ /* 0x000f680000300a00 */
[----:B------:R-:W-:Y:S04]  /*4b580*/  STL [R1+0x117c], R246 ;  /* 0x00117cf601007387 */ /* 0x000fe80000100800 */
[----:B------:R1:W-:Y:S04]  /*4b590*/  STL [R1+0x1170], R0 ;  /* 0x0011700001007387 */ /* 0x0003e80000100800 */
[----:B-1----:R-:W5:Y:S01]  /*4b5a0*/  LDL.LU.64 R56, [R1+0x1700] ;  /* 0x0017000001387983 */ /* 0x002f620000300a00 */
[----:B------:R-:W-:-:S03]  /*4b5b0*/  IMAD.MOV.U32 R0, RZ, RZ, R247 ;  /* 0x000000ffff007224 */ /* 0x000fc600078e00f7 */
[----:B--2---:R-:W-:Y:S04]  /*4b5c0*/  STL [R1+0x1184], R176 ;  /* 0x001184b001007387 */ /* 0x004fe80000100800 */
[----:B------:R1:W-:Y:S04]  /*4b5d0*/  STL [R1+0x1178], R0 ;  /* 0x0011780001007387 */ /* 0x0003e80000100800 */
[----:B------:R-:W-:Y:S01]  /*4b5e0*/  STL [R1+0x118c], R178 ;  /* 0x00118cb201007387 */ /* 0x000fe20000100800 */
[----:B-1----:R-:W-:-:S05]  /*4b5f0*/  IMAD.MOV.U32 R0, RZ, RZ, R177 ;  /* 0x000000ffff007224 */ /* 0x002fca00078e00b1 */
[----:B------:R1:W-:Y:S04]  /*4b600*/  STL [R1+0x1180], R0 ;  /* 0x0011800001007387 */ /* 0x0003e80000100800 */
[----:B------:R-:W-:Y:S01]  /*4b610*/  STL [R1+0x1194], R172 ;  /* 0x001194ac01007387 */ /* 0x000fe20000100800 */
[----:B-1----:R-:W-:-:S05]  /*4b620*/  IMAD.MOV.U32 R0, RZ, RZ, R179 ;  /* 0x000000ffff007224 */ /* 0x002fca00078e00b3 */
[----:B------:R1:W-:Y:S04]  /*4b630*/  STL [R1+0x1188], R0 ;  /* 0x0011880001007387 */ /* 0x0003e80000100800 */
[----:B------:R-:W-:Y:S01]  /*4b640*/  STL [R1+0x119c], R174 ;  /* 0x00119cae01007387 */ /* 0x000fe20000100800 */
[----:B-1----:R-:W-:-:S05]  /*4b650*/  MOV R0, R173 ;  /* 0x000000ad00007202 */ /* 0x002fca0000000f00 */
[----:B------:R1:W-:Y:S02]  /*4b660*/  STL [R1+0x1190], R0 ;  /* 0x0011900001007387 */ /* 0x0003e40000100800 */
[----:B-1----:R-:W-:Y:S02]  /*4b670*/  IMAD.MOV.U32 R0, RZ, RZ, R175 ;  /* 0x000000ffff007224 */ /* 0x002fe400078e00af */
[----:B------:R-:W-:Y:S04]  /*4b680*/  STL [R1+0x11a4], R168 ;  /* 0x0011a4a801007387 */ /* 0x000fe80000100800 */
[----:B------:R1:W-:Y:S04]  /*4b690*/  STL [R1+0x1198], R0 ;  /* 0x0011980001007387 */ /* 0x0003e80000100800 */
[----:B---3--:R-:W-:Y:S01]  /*4b6a0*/  STL [R1+0x11ac], R58 ;  /* 0x0011ac3a01007387 */ /* 0x008fe20000100800 */
[----:B-1----:R-:W-:-:S05]  /*4b6b0*/  IMAD.MOV.U32 R0, RZ, RZ, R169 ;  /* 0x000000ffff007224 */ /* 0x002fca00078e00a9 */
[----:B------:R1:W-:Y:S04]  /*4b6c0*/  STL [R1+0x11a0], R0 ;  /* 0x0011a00001007387 */ /* 0x0003e80000100800 */
[----:B------:R-:W-:Y:S01]  /*4b6d0*/  STL [R1+0x11b4], R170 ;  /* 0x0011b4aa01007387 */ /* 0x000fe20000100800 */
[----:B-1----:R-:W-:-:S05]  /*4b6e0*/  IMAD.MOV.U32 R0, RZ, RZ, R59 ;  /* 0x000000ffff007224 */ /* 0x002fca00078e003b */
[----:B------:R1:W-:Y:S04]  /*4b6f0*/  STL [R1+0x11a8], R0 ;  /* 0x0011a80001007387 */ /* 0x0003e80000100800 */
[----:B------:R-:W2:Y:S01]  /*4b700*/  LDL.LU.64 R58, [R1+0x1708] ;  /* 0x00170800013a7983 */ /* 0x000ea20000300a00 */
[----:B-1----:R-:W-:-:S03]  /*4b710*/  IMAD.MOV.U32 R0, RZ, RZ, R171 ;  /* 0x000000ffff007224 */ /* 0x002fc600078e00ab */
[----:B----4-:R-:W-:Y:S04]  /*4b720*/  STL [R1+0x11bc], R164 ;  /* 0x0011bca401007387 */ /* 0x010fe80000100800 */
[----:B------:R1:W-:Y:S04]  /*4b730*/  STL [R1+0x11b0], R0 ;  /* 0x0011b00001007387 */ /* 0x0003e80000100800 */
[----:B------:R-:W3:Y:S01]  /*4b740*/  LDL.LU.64 R246, [R1+0x1710] ;  /* 0x0017100001f67983 */ /* 0x000ee20000300a00 */
[----:B-1----:R-:W-:-:S05]  /*4b750*/  IMAD.MOV.U32 R0, RZ, RZ, R165 ;  /* 0x000000ffff007224 */ /* 0x002fca00078e00a5 */
[----:B------:R1:W-:Y:S04]  /*4b760*/  STL [R1+0x11b8], R0 ;  /* 0x0011b80001007387 */ /* 0x0003e80000100800 */
[----:B-----5:R-:W-:Y:S04]  /*4b770*/  STL [R1+0x11c4], R166 ;  /* 0x0011c4a601007387 */ /* 0x020fe80000100800 */
[----:B------:R-:W4:Y:S01]  /*4b780*/  LDL.LU.64 R176, [R1+0x1718] ;  /* 0x0017180001b07983 */ /* 0x000f220000300a00 */
[----:B-1----:R-:W-:-:S03]  /*4b790*/  IMAD.MOV.U32 R0, RZ, RZ, R167 ;  /* 0x000000ffff007224 */ /* 0x002fc600078e00a7 */
[----:B------:R-:W4:Y:S04]  /*4b7a0*/  LDL.LU.64 R168, [R1+0x1720] ;  /* 0x0017200001a87983 */ /* 0x000f280000300a00 */
[----:B------:R1:W-:Y:S04]  /*4b7b0*/  STL [R1+0x11c0], R0 ;  /* 0x0011c00001007387 */ /* 0x0003e80000100800 */
[----:B------:R-:W-:Y:S04]  /*4b7c0*/  STL [R1+0x11cc], R160 ;  /* 0x0011cca001007387 */ /* 0x000fe80000100800 */
[----:B------:R-:W4:Y:S01]  /*4b7d0*/  LDL.LU.64 R170, [R1+0x1728] ;  /* 0x0017280001aa7983 */ /* 0x000f220000300a00 */
[----:B-1----:R-:W-:-:S03]  /*4b7e0*/  MOV R0, R161 ;  /* 0x000000a100007202 */ /* 0x002fc60000000f00 */
[----:B------:R-:W4:Y:S04]  /*4b7f0*/  LDL.LU.64 R164, [R1+0x1730] ;  /* 0x0017300001a47983 */ /* 0x000f280000300a00 */
[----:B------:R1:W-:Y:S04]  /*4b800*/  STL [R1+0x11c8], R0 ;  /* 0x0011c80001007387 */ /* 0x0003e80000100800 */
[----:B------:R-:W-:Y:S01]  /*4b810*/  STL [R1+0x11d4], R162 ;  /* 0x0011d4a201007387 */ /* 0x000fe20000100800 */
[----:B-1----:R-:W-:-:S03]  /*4b820*/  IMAD.MOV.U32 R0, RZ, RZ, R163 ;  /* 0x000000ffff007224 */ /* 0x002fc600078e00a3 */
[----:B------:R-:W4:Y:S04]  /*4b830*/  LDL.LU.64 R166, [R1+0x1738] ;  /* 0x0017380001a67983 */ /* 0x000f280000300a00 */
[----:B------:R-:W-:Y:S04]  /*4b840*/  STL [R1+0x11dc], R56 ;  /* 0x0011dc3801007387 */ /* 0x000fe80000100800 */
[----:B------:R1:W-:Y:S04]  /*4b850*/  STL [R1+0x11d0], R0 ;  /* 0x0011d00001007387 */ /* 0x0003e80000100800 */
[----:B------:R-:W4:Y:S01]  /*4b860*/  LDL.LU.64 R160, [R1+0x1740] ;  /* 0x0017400001a07983 */ /* 0x000f220000300a00 */
[----:B-1----:R-:W-:-:S05]  /*4b870*/  IMAD.MOV.U32 R0, RZ, RZ, R57 ;  /* 0x000000ffff007224 */ /* 0x002fca00078e0039 */
[----:B------:R1:W-:Y:S04]  /*4b880*/  STL [R1+0x11d8], R0 ;  /* 0x0011d80001007387 */ /* 0x0003e80000100800 */
[----:B------:R-:W-:Y:S04]  /*4b890*/  STL [R1+0x11e4], R72 ;  /* 0x0011e44801007387 */ /* 0x000fe80000100800 */
[----:B------:R-:W-:Y:S04]  /*4b8a0*/  STL [R1+0x11e0], R73 ;  /* 0x0011e04901007387 */ /* 0x000fe80000100800 */
[----:B------:R-:W-:Y:S04]  /*4b8b0*/  STL [R1+0x11ec], R74 ;  /* 0x0011ec4a01007387 */ /* 0x000fe80000100800 */
[----:B------:R-:W4:Y:S04]  /*4b8c0*/  LDL.LU.64 R162, [R1+0x1748] ;  /* 0x0017480001a27983 */ /* 0x000f280000300a00 */
[----:B------:R-:W-:Y:S04]  /*4b8d0*/  STL [R1+0x11e8], R75 ;  /* 0x0011e84b01007387 */ /* 0x000fe80000100800 */
[----:B------:R-:W-:Y:S04]  /*4b8e0*/  STL [R1+0x11f4], R76 ;  /* 0x0011f44c01007387 */ /* 0x000fe80000100800 */
[----:B------:R-:W-:Y:S04]  /*4b8f0*/  STL [R1+0x11f0], R77 ;  /* 0x0011f04d01007387 */ /* 0x000fe80000100800 */
[----:B------:R-:W4:Y:S04]  /*4b900*/  LDL.LU.64 R178, [R1+0x1750] ;  /* 0x0017500001b27983 */ /* 0x000f280000300a00 */
[----:B------:R-:W-:Y:S04]  /*4b910*/  STL [R1+0x11fc], R78 ;  /* 0x0011fc4e01007387 */ /* 0x000fe80000100800 */
[----:B------:R-:W4:Y:S04]  /*4b920*/  LDL.LU.64 R172, [R1+0x1758] ;  /* 0x0017580001ac7983 */ /* 0x000f280000300a00 */
[----:B------:R-:W-:Y:S04]  /*4b930*/  STL [R1+0x11f8], R79 ;  /* 0x0011f84f01007387 */ /* 0x000fe80000100800 */
[----:B------:R-:W4:Y:S04]  /*4b940*/  LDL.LU.64 R174, [R1+0x1760] ;  /* 0x0017600001ae7983 */ /* 0x000f280000300a00 */
[----:B--2---:R2:W-:Y:S04]  /*4b950*/  STL [R1+0x1204], R58 ;  /* 0x0012043a01007387 */ /* 0x0045e80000100800 */
[----:B------:R-:W5:Y:S01]  /*4b960*/  LDL.LU.64 R56, [R1+0x1768] ;  /* 0x0017680001387983 */ /* 0x000f620000300a00 */
[----:B-1----:R-:W-:-:S03]  /*4b970*/  IMAD.MOV.U32 R0, RZ, RZ, R59 ;  /* 0x000000ffff007224 */ /* 0x002fc600078e003b */
[----:B--2---:R-:W2:Y:S04]  /*4b980*/  LDL.LU.64 R58, [R1+0x1770] ;  /* 0x00177000013a7983 */ /* 0x004ea80000300a00 */
[----:B------:R1:W-:Y:S04]  /*4b990*/  STL [R1+0x1200], R0 ;  /* 0x0012000001007387 */ /* 0x0003e80000100800 */
[----:B---3--:R-:W-:Y:S01]  /*4b9a0*/  STL [R1+0x120c], R246 ;  /* 0x00120cf601007387 */ /* 0x008fe20000100800 */
[----:B-1----:R-:W-:-:S03]  /*4b9b0*/  IMAD.MOV.U32 R0, RZ, RZ, R247 ;  /* 0x000000ffff007224 */ /* 0x002fc600078e00f7 */
[----:B----4-:R-:W-:Y:S04]  /*4b9c0*/  STL [R1+0x1214], R176 ;  /* 0x001214b001007387 */ /* 0x010fe80000100800 */
        /* <DEDUP_REMOVED lines=9> */
[----:B------:R1:W-:Y:S04]  /*4ba60*/  STL [R1+0x1220], R0 ;  /* 0x0012200001007387 */ /* 0x0003e80000100800 */
[----:B------:R-:W-:Y:S01]  /*4ba70*/  STL [R1+0x1234], R166 ;  /* 0x001234a601007387 */ /* 0x000fe20000100800 */
[----:B-1----:R-:W-:-:S05]  /*4ba80*/  IMAD.MOV.U32 R0, RZ, RZ, R165 ;  /* 0x000000ffff007224 */ /* 0x002fca00078e00a5 */
[----:B------:R1:W-:Y:S04]  /*4ba90*/  STL [R1+0x1228], R0 ;  /* 0x0012280001007387 */ /* 0x0003e80000100800 */
[----:B------:R-:W3:Y:S04]  /*4baa0*/  LDL.LU.64 R168, [R1+0x1778] ;  /* 0x0017780001a87983 */ /* 0x000ee80000300a00 */
[----:B------:R-:W4:Y:S01]  /*4bab0*/  LDL.LU.64 R170, [R1+0x1780] ;  /* 0x0017800001aa7983 */ /* 0x000f220000300a00 */
[----:B-1----:R-:W-:-:S05]  /*4bac0*/  IMAD.MOV.U32 R0, RZ, RZ, R167 ;  /* 0x000000ffff007224 */ /* 0x002fca00078e00a7 */
[----:B------:R1:W-:Y:S04]  /*4bad0*/  STL [R1+0x1230], R0 ;  /* 0x0012300001007387 */ /* 0x0003e80000100800 */
[----:B------:R1:W-:Y:S04]  /*4bae0*/  STL [R1+0x123c], R160 ;  /* 0x00123ca001007387 */ /* 0x0003e80000100800 */
[----:B------:R-:W4:Y:S01]  /*4baf0*/  LDL.LU.64 R164, [R1+0x1788] ;  /* 0x0017880001a47983 */ /* 0x000f220000300a00 */
[----:B-1----:R-:W-:-:S03]  /*4bb00*/  IMAD.MOV.U32 R0, RZ, RZ, R161 ;  /* 0x000000ffff007224 */ /* 0x002fc600078e00a1 */
[----:B------:R-:W4:Y:S04]  /*4bb10*/  LDL.LU.64 R166, [R1+0x1790] ;  /* 0x0017900001a67983 */ /* 0x000f280000300a00 */
[----:B------:R1:W-:Y:S04]  /*4bb20*/  STL [R1+0x1238], R0 ;  /* 0x0012380001007387 */ /* 0x0003e80000100800 */
[----:B------:R1:W-:Y:S04]  /*4bb30*/  STL [R1+0x1244], R162 ;  /* 0x001244a201007387 */ /* 0x0003e80000100800 */
[----:B------:R-:W4:Y:S01]  /*4bb40*/  LDL.LU.64 R160, [R1+0x1798] ;  /* 0x0017980001a07983 */ /* 0x000f220000300a00 */
[----:B-1----:R-:W-:-:S03]  /*4bb50*/  IMAD.MOV.U32 R0, RZ, RZ, R163 ;  /* 0x000000ffff007224 */ /* 0x002fc600078e00a3 */
[----:B------:R-:W4:Y:S04]  /*4bb60*/  LDL.LU.64 R162, [R1+0x17a0] ;  /* 0x0017a00001a27983 */ /* 0x000f280000300a00 */
[----:B------:R1:W-:Y:S04]  /*4bb70*/  STL [R1+0x1240], R0 ;  /* 0x0012400001007387 */ /* 0x0003e80000100800 */
[----:B------:R-:W-:Y:S01]  /*4bb80*/  STL [R1+0x124c], R178 ;  /* 0x00124cb201007387 */ /* 0x000fe20000100800 */
[----:B-1----:R-:W-:-:S03]  /*4bb90*/  IMAD.MOV.U32 R0, RZ, RZ, R179 ;  /* 0x000000ffff007224 */ /* 0x002fc600078e00b3 */
[----:B------:R-:W-:Y:S04]  /*4bba0*/  STL [R1+0x1254], R172 ;  /* 0x001254ac01007387 */ /* 0x000fe80000100800 */
[----:B------:R1:W-:Y:S04]  /*4bbb0*/  STL [R1+0x1248], R0 ;  /* 0x0012480001007387 */ /* 0x0003e80000100800 */
[----:B------:R-:W-:Y:S01]  /*4bbc0*/  STL [R1+0x125c], R174 ;  /* 0x00125cae01007387 */ /* 0x000fe20000100800 */
[----:B-1----:R-:W-:-:S05]  /*4bbd0*/  IMAD.MOV.U32 R0, RZ, RZ, R173 ;  /* 0x000000ffff007224 */ /* 0x002fca00078e00ad */
[----:B------:R1:W-:Y:S02]  /*4bbe0*/  STL [R1+0x1250], R0 ;  /* 0x0012500001007387 */ /* 0x0003e40000100800 */
[----:B-1----:R-:W-:Y:S02]  /*4bbf0*/  MOV R0, R175 ;  /* 0x000000af00007202 */ /* 0x002fe40000000f00 */
[----:B-----5:R-:W-:Y:S04]  /*4bc00*/  STL [R1+0x1264], R56 ;  /* 0x0012643801007387 */ /* 0x020fe80000100800 */
[----:B------:R1:W-:Y:S04]  /*4bc10*/  STL [R1+0x1258], R0 ;  /* 0x0012580001007387 */ /* 0x0003e80000100800 */
[----:B--2---:R-:W-:Y:S01]  /*4bc20*/  STL [R1+0x126c], R58 ;  /* 0x00126c3a01007387 */ /* 0x004fe20000100800 */
[----:B-1----:R-:W-:-:S05]  /*4bc30*/  IMAD.MOV.U32 R0, RZ, RZ, R57 ;  /* 0x000000ffff007224 */ /* 0x002fca00078e0039 */
[----:B------:R1:W-:Y:S04]  /*4bc40*/  STL [R1+0x1260], R0 ;  /* 0x0012600001007387 */ /* 0x0003e80000100800 */
[----:B------:R-:W-:Y:S01]  /*4bc50*/  STL [R1+0x1274], R108 ;  /* 0x0012746c01007387 */ /* 0x000fe20000100800 */
[----:B-1----:R-:W-:-:S05]  /*4bc60*/  IMAD.MOV.U32 R0, RZ, RZ, R59 ;  /* 0x000000ffff007224 */ /* 0x002fca00078e003b */
[----:B------:R3:W-:Y:S04]  /*4bc70*/  STL [R1+0x1268], R0 ;  /* 0x0012680001007387 */ /* 0x0007e80000100800 */
[----:B------:R-:W-:Y:S04]  /*4bc80*/  STL [R1+0x1270], R109 ;  /* 0x0012706d01007387 */ /* 0x000fe80000100800 */
[----:B------:R-:W-:Y:S04]  /*4bc90*/  STL [R1+0x127c], R110 ;  /* 0x00127c6e01007387 */ /* 0x000fe80000100800 */
[----:B------:R-:W-:Y:S04]  /*4bca0*/  STL [R1+0x1278], R111 ;  /* 0x0012786f01007387 */ /* 0x000fe80000100800 */
[----:B------:R-:W-:Y:S04]  /*4bcb0*/  STL [R1+0x1284], R112 ;  /* 0x0012847001007387 */ /* 0x000fe80000100800 */
[----:B------:R-:W2:Y:S04]  /*4bcc0*/  LDL.LU.64 R56, [R1+0x17a8] ;  /* 0x0017a80001387983 */ /* 0x000ea80000300a00 */
[----:B------:R-:W-:Y:S04]  /*4bcd0*/  STL [R1+0x1280], R113 ;  /* 0x0012807101007387 */ /* 0x000fe80000100800 */
[----:B------:R-:W-:Y:S04]  /*4bce0*/  STL [R1+0x128c], R114 ;  /* 0x00128c7201007387 */ /* 0x000fe80000100800 */
[----:B------:R-:W-:Y:S04]  /*4bcf0*/  STL [R1+0x1288], R115 ;  /* 0x0012887301007387 */ /* 0x000fe80000100800 */
[----:B------:R-:W5:Y:S01]  /*4bd00*/  LDL.LU.64 R58, [R1+0x17b0] ;  /* 0x0017b000013a7983 */ /* 0x000f620000300a00 */
[----:B---3--:R-:W-:-:S03]  /*4bd10*/  IMAD.MOV.U32 R0, RZ, RZ, R169 ;  /* 0x000000ffff007224 */ /* 0x008fc600078e00a9 */
[----:B------:R-:W-:Y:S04]  /*4bd20*/  STL [R1+0x1294], R168 ;  /* 0x001294a801007387 */ /* 0x000fe80000100800 */
[----:B----4-:R-:W-:Y:S04]  /*4bd30*/  STL [R1+0x129c], R170 ;  /* 0x00129caa01007387 */ /* 0x010fe80000100800 */
[----:B------:R1:W-:Y:S02]  /*4bd40*/  STL [R1+0x1290], R0 ;  /* 0x0012900001007387 */ /* 0x0003e40000100800 */
[----:B-1----:R-:W-:-:S02]  /*4bd50*/  IMAD.MOV.U32 R0, RZ, RZ, R171 ;  /* 0x000000ffff007224 */ /* 0x002fc400078e00ab */
[----:B------:R-:W-:Y:S04]  /*4bd60*/  STL [R1+0x12a4], R164 ;  /* 0x0012a4a401007387 */ /* 0x000fe80000100800 */
        /* <DEDUP_REMOVED lines=23> */
[----:B------:R-:W3:Y:S04]  /*4bee0*/  LDL.LU.64 R172, [R1+0x17b8] ;  /* 0x0017b80001ac7983 */ /* 0x000ee80000300a00 */
[----:B------:R-:W-:Y:S04]  /*4bef0*/  STL [R1+0x12e8], R139 ;  /* 0x0012e88b01007387 */ /* 0x000fe80000100800 */
[----:B------:R-:W4:Y:S04]  /*4bf00*/  LDL.LU.64 R174, [R1+0x17c0] ;  /* 0x0017c00001ae7983 */ /* 0x000f280000300a00 */
[----:B--2---:R-:W-:Y:S04]  /*4bf10*/  STL [R1+0x12f4], R56 ;  /* 0x0012f43801007387 */ /* 0x004fe80000100800 */
[----:B------:R-:W2:Y:S01]  /*4bf20*/  LDL.LU.64 R168, [R1+0x17c8] ;  /* 0x0017c80001a87983 */ /* 0x000ea20000300a00 */
[----:B-1----:R-:W-:-:S03]  /*4bf30*/  IMAD.MOV.U32 R0, RZ, RZ, R57 ;  /* 0x000000ffff007224 */ /* 0x002fc600078e0039 */
[----:B------:R-:W2:Y:S04]  /*4bf40*/  LDL.LU.64 R170, [R1+0x17d0] ;  /* 0x0017d00001aa7983 */ /* 0x000ea80000300a00 */
[----:B------:R1:W-:Y:S04]  /*4bf50*/  STL [R1+0x12f0], R0 ;  /* 0x0012f00001007387 */ /* 0x0003e80000100800 */
[----:B-----5:R5:W-:Y:S04]  /*4bf60*/  STL [R1+0x12fc], R58 ;  /* 0x0012fc3a01007387 */ /* 0x020be80000100800 */
[----:B------:R-:W2:Y:S01]  /*4bf70*/  LDL.LU.64 R164, [R1+0x17d8] ;  /* 0x0017d80001a47983 */ /* 0x000ea20000300a00 */
[----:B-1----:R-:W-:-:S03]  /*4bf80*/  IMAD.MOV.U32 R0, RZ, RZ, R59 ;  /* 0x000000ffff007224 */ /* 0x002fc600078e003b */
[----:B------:R-:W2:Y:S04]  /*4bf90*/  LDL.LU.64 R166, [R1+0x17e0] ;  /* 0x0017e00001a67983 */ /* 0x000ea80000300a00 */
[----:B------:R3:W-:Y:S04]  /*4bfa0*/  STL [R1+0x12f8], R0 ;  /* 0x0012f80001007387 */ /* 0x0007e80000100800 */
[----:B------:R-:W-:Y:S04]  /*4bfb0*/  STL [R1+0x1304], R144 ;  /* 0x0013049001007387 */ /* 0x000fe80000100800 */
[----:B------:R-:W2:Y:S04]  /*4bfc0*/  LDL.LU.64 R160, [R1+0x17e8] ;  /* 0x0017e80001a07983 */ /* 0x000ea80000300a00 */
[----:B------:R-:W-:Y:S04]  /*4bfd0*/  STL [R1+0x1300], R145 ;  /* 0x0013009101007387 */ /* 0x000fe80000100800 */
[----:B------:R-:W2:Y:S04]  /*4bfe0*/  LDL.LU.64 R162, [R1+0x17f0] ;  /* 0x0017f00001a27983 */ /* 0x000ea80000300a00 */
[----:B------:R-:W-:Y:S04]  /*4bff0*/  STL [R1+0x130c], R146 ;  /* 0x00130c9201007387 */ /* 0x000fe80000100800 */
[----:B------:R-:W2:Y:S04]  /*4c000*/  LDL.LU.64 R56, [R1+0x17f8] ;  /* 0x0017f80001387983 */ /* 0x000ea80000300a00 */
[----:B------:R-:W-:Y:S04]  /*4c010*/  STL [R1+0x1308], R147 ;  /* 0x0013089301007387 */ /* 0x000fe80000100800 */
[----:B-----5:R-:W5:Y:S04]  /*4c020*/  LDL.LU.64 R58, [R1+0x1800] ;  /* 0x00180000013a7983 */ /* 0x020f680000300a00 */
        /* <DEDUP_REMOVED lines=11> */
[----:B------:R-:W-:Y:S01]  /*4c0e0*/  STL [R1+0x1338], R159 ;  /* 0x0013389f01007387 */ /* 0x000fe20000100800 */
[----:B---3--:R-:W-:-:S03]  /*4c0f0*/  IMAD.MOV.U32 R0, RZ, RZ, R173 ;  /* 0x000000ffff007224 */ /* 0x008fc600078e00ad */
[----:B------:R-:W-:Y:S04]  /*4c100*/  STL [R1+0x1344], R172 ;  /* 0x001344ac01007387 */ /* 0x000fe80000100800 */
[----:B----4-:R-:W-:Y:S04]  /*4c110*/  STL [R1+0x134c], R174 ;  /* 0x00134cae01007387 */ /* 0x010fe80000100800 */
[----:B------:R1:W-:Y:S02]  /*4c120*/  STL [R1+0x1340], R0 ;  /* 0x0013400001007387 */ /* 0x0003e40000100800 */
[----:B-1----:R-:W-:-:S02]  /*4c130*/  IMAD.MOV.U32 R0, RZ, RZ, R175 ;  /* 0x000000ffff007224 */ /* 0x002fc400078e00af */
[----:B--2---:R-:W-:Y:S04]  /*4c140*/  STL [R1+0x1354], R168 ;  /* 0x001354a801007387 */ /* 0x004fe80000100800 */
        /* <DEDUP_REMOVED lines=19> */
[----:B-----5:R-:W-:Y:S01]  /*4c280*/  STL [R1+0x138c], R58 ;  /* 0x00138c3a01007387 */ /* 0x020fe20000100800 */
        /* <DEDUP_REMOVED lines=22> */
[----:B------:R-:W1:Y:S04]  /*4c3f0*/  LDL.LU.64 R174, [R1+0x1808] ;  /* 0x0018080001ae7983 */ /* 0x000e680000300a00 */
[----:B------:R-:W-:Y:S04]  /*4c400*/  STL [R1+0x13dc], R198 ;  /* 0x0013dcc601007387 */ /* 0x000fe80000100800 */
[----:B------:R-:W2:Y:S04]  /*4c410*/  LDL.LU.64 R168, [R1+0x1810] ;  /* 0x0018100001a87983 */ /* 0x000ea80000300a00 */
        /* <DEDUP_REMOVED lines=12> */
[----:B------:R-:W-:Y:S04]  /*4c4e0*/  STL [R1+0x1400], R209 ;  /* 0x001400d101007387 */ /* 0x000fe80000100800 */
[----:B------:R-:W5:Y:S04]  /*4c4f0*/  LDL.LU.64 R166, [R1+0x1828] ;  /* 0x0018280001a67983 */ /* 0x000f680000300a00 */
        /* <DEDUP_REMOVED lines=9> */
[----:B------:R-:W-:Y:S04]  /*4c590*/  STL [R1+0x1418], R215 ;  /* 0x001418d701007387 */ /* 0x000fe80000100800 */
[----:B------:R-:W-:Y:S04]  /*4c5a0*/  STL [R1+0x1424], R216 ;  /* 0x001424d801007387 */ /* 0x000fe80000100800 */
[----:B------:R-:W-:Y:S04]  /*4c5b0*/  STL [R1+0x1420], R217 ;  /* 0x001420d901007387 */ /* 0x000fe80000100800 */
[----:B------:R-:W-:Y:S04]  /*4c5c0*/  STL [R1+0x142c], R218 ;  /* 0x00142cda01007387 */ /* 0x000fe80000100800 */
[----:B------:R-:W-:Y:S01]  /*4c5d0*/  STL [R1+0x1428], R219 ;  /* 0x001428db01007387 */ /* 0x000fe20000100800 */
[----:B-1----:R-:W-:-:S03]  /*4c5e0*/  MOV R0, R175 ;  /* 0x000000af00007202 */ /* 0x002fc60000000f00 */
[----:B------:R-:W-:Y:S04]  /*4c5f0*/  STL [R1+0x1434], R174 ;  /* 0x001434ae01007387 */ /* 0x000fe80000100800 */
[----:B--2---:R-:W-:Y:S04]  /*4c600*/  STL [R1+0x143c], R168 ;  /* 0x00143ca801007387 */ /* 0x004fe80000100800 */
        /* <DEDUP_REMOVED lines=8> */
[----:B------:R-:W-:Y:S01]  /*4c690*/  STL [R1+0x1450], R229 ;  /* 0x001450e501007387 */ /* 0x000fe20000100800 */
[----:B---3--:R-:W-:-:S03]  /*4c6a0*/  IMAD.MOV.U32 R0, RZ, RZ, R171 ;  /* 0x000000ffff007224 */ /* 0x008fc600078e00ab */
[----:B------:R-:W-:Y:S04]  /*4c6b0*/  STL [R1+0x145c], R230 ;  /* 0x00145ce601007387 */ /* 0x000fe80000100800 */
[----:B------:R-:W-:Y:S04]  /*4c6c0*/  STL [R1+0x1458], R231 ;  /* 0x001458e701007387 */ /* 0x000fe80000100800 */
[----:B------:R-:W-:Y:S04]  /*4c6d0*/  STL [R1+0x1464], R170 ;  /* 0x001464aa01007387 */ /* 0x000fe80000100800 */
[----:B----4-:R-:W-:Y:S04]  /*4c6e0*/  STL [R1+0x146c], R164 ;  /* 0x00146ca401007387 */ /* 0x010fe80000100800 */
[----:B------:R1:W-:Y:S04]  /*4c6f0*/  STL [R1+0x1460], R0 ;  /* 0x0014600001007387 */ /* 0x0003e80000100800 */
[----:B-----5:R-:W-:Y:S01]  /*4c700*/  STL [R1+0x1474], R166 ;  /* 0x001474a601007387 */ /* 0x020fe20000100800 */
        /* <DEDUP_REMOVED lines=13> */
[----:B------:R-:W-:Y:S04]  /*4c7e0*/  STL [R1+0x1488], R0 ;  /* 0x0014880001007387 */ /* 0x000fe80000100800 */
[----:B------:R1:W-:Y:S04]  /*4c7f0*/  STL [R1+0x149c], R250 ;  /* 0x00149cfa01007387 */ /* 0x0003e80000100800 */
[----:B-1----:R-:W1:Y:S01]  /*4c800*/  S2R R250, SR_TID.X ;  /* 0x0000000000fa7919 */ /* 0x002e620000002100 */
[----:B------:R-:W-:-:S05]  /*4c810*/  IMAD.MOV.U32 R0, RZ, RZ, R59 ;  /* 0x000000ffff007224 */ /* 0x000fca00078e003b */
[----:B------:R2:W-:Y:S02]  /*4c820*/  STL [R1+0x1490], R0 ;  /* 0x0014900001007387 */ /* 0x0005e40000100800 */
[----:B--2---:R-:W-:-:S05]  /*4c830*/  IMAD.MOV.U32 R0, RZ, RZ, R251 ;  /* 0x000000ffff007224 */ /* 0x004fca00078e00fb */
[----:B------:R2:W-:Y:S01]  /*4c840*/  STL [R1+0x1498], R0 ;  /* 0x0014980001007387 */ /* 0x0005e20000100800 */
[C---:B-1----:R-:W-:Y:S01]  /*4c850*/  LOP3.LUT R2, R250.reuse, 0x7, RZ, 0xc0, !PT ;  /* 0x00000007fa027812 */ /* 0x042fe200078ec0ff */
[C---:B------:R-:W-:Y:S02]  /*4c860*/  IMAD.SHL.U32 R5, R250.reuse, 0x2, RZ ;  /* 0x00000002fa057824 */ /* 0x040fe400078e00ff */
[----:B--2---:R-:W-:Y:S02]  /*4c870*/  IMAD.SHL.U32 R0, R250, 0x80, RZ ;  /* 0x00000080fa007824 */ /* 0x004fe400078e00ff */
[----:B------:R-:W-:-:S03]  /*4c880*/  IMAD.SHL.U32 R4, R2, 0x10, RZ ;  /* 0x0000001002047824 */ /* 0x000fc600078e00ff */
[----:B------:R-:W-:-:S05]  /*4c890*/  LOP3.LUT R0, R0, 0x3000, RZ, 0xc0, !PT ;  /* 0x0000300000007812 */ /* 0x000fca00078ec0ff */
[----:B------:R-:W-:Y:S01]  /*4c8a0*/  IMAD R2, R2, 0x200, R0 ;  /* 0x0000020002027824 */ /* 0x000fe200078e0200 */
[----:B------:R-:W-:Y:S01]  /*4c8b0*/  LOP3.LUT R0, R4, 0x30, R5, 0x78, !PT ;  /* 0x0000003004007812 */ /* 0x000fe200078e7805 */
[----:B------:R1:W-:Y:S03]  /*4c8c0*/  STL [R1+0x14a4], R248 ;  /* 0x0014a4f801007387 */ /* 0x0003e60000100800 */
[----:B------:R-:W-:Y:S01]  /*4c8d0*/  IADD3 R36, R2, R0, RZ ;  /* 0x0000000002247210 */ /* 0x000fe20007ffe0ff */
[----:B------:R1:W-:Y:S04]  /*4c8e0*/  STL [R1+0x14a0], R249 ;  /* 0x0014a0f901007387 */ /* 0x0003e80000100800 */
[----:B------:R1:W-:Y:S04]  /*4c8f0*/  STL [R1+0xc0], RZ ;  /* 0x0000c0ff01007387 */ /* 0x0003e80000100800 */
[----:B------:R1:W-:Y:S04]  /*4c900*/  STL [R1+0xc4], RZ ;  /* 0x0000c4ff01007387 */ /* 0x0003e80000100800 */
[----:B------:R1:W-:Y:S04]  /*4c910*/  STL [R1+0x16ac], R36 ;  /* 0x0016ac2401007387 */ /* 0x0003e80000100800 */
        /* <DEDUP_REMOVED lines=92> */
[----:B------:R1:W-:Y:S01]  /*4cee0*/  STL [R1+0x228], RZ ;  /* 0x000228ff01007387 */ /* 0x0003e20000100800 */
[----:B------:R-:W-:-:S03]  /*4cef0*/  SHF.R.S32.HI R3, RZ, 0x1f, R252 ;  /* 0x0000001fff037819 */ /* 0x000fc600000114fc */
[----:B------:R1:W-:Y:S01]  /*4cf00*/  STL [R1+0x22c], RZ ;  /* 0x00022cff01007387 */ /* 0x0003e20000100800 */
[----:B------:R-:W-:-:S03]  /*4cf10*/  LOP3.LUT R7, R250, 0x3, RZ, 0xc0, !PT ;  /* 0x00000003fa077812 */ /* 0x000fc600078ec0ff */
[----:B------:R1:W-:Y:S01]  /*4cf20*/  STL [R1+0x210], RZ ;  /* 0x000210ff01007387 */ /* 0x0003e20000100800 */
[----:B------:R-:W-:-:S03]  /*4cf30*/  LOP3.LUT R6, R250, 0x1c, RZ, 0xc0, !PT ;  /* 0x0000001cfa067812 */ /* 0x000fc600078ec0ff */
[----:B------:R1:W-:Y:S04]  /*4cf40*/  STL [R1+0x214], RZ ;  /* 0x000214ff01007387 */ /* 0x0003e80000100800 */
[----:B------:R1:W-:Y:S01]  /*4cf50*/  STL [R1+0x218], RZ ;  /* 0x000218ff01007387 */ /* 0x0003e20000100800 */
[----:B------:R-:W-:-:S03]  /*4cf60*/  LEA.HI R3, R3, R252, RZ, 0x7 ;  /* 0x000000fc03037211 */ /* 0x000fc600078f38ff */
[----:B------:R1:W-:Y:S04]  /*4cf70*/  STL [R1+0x21c], RZ ;  /* 0x00021cff01007387 */ /* 0x0003e80000100800 */
[----:B------:R1:W-:Y:S01]  /*4cf80*/  STL [R1+0x200], RZ ;  /* 0x000200ff01007387 */ /* 0x0003e20000100800 */
[----:B------:R-:W-:-:S03]  /*4cf90*/  IMAD R7, R7, 0x120, R6 ;  /* 0x0000012007077824 */ /* 0x000fc600078e0206 */
[----:B------:R1:W-:Y:S04]  /*4cfa0*/  STL [R1+0x204], RZ ;  /* 0x000204ff01007387 */ /* 0x0003e80000100800 */
[----:B------:R1:W-:Y:S01]  /*4cfb0*/  STL [R1+0x208], RZ ;  /* 0x000208ff01007387 */ /* 0x0003e20000100800 */
[----:B------:R-:W-:-:S03]  /*4cfc0*/  SHF.R.S32.HI R0, RZ, 0x7, R3 ;  /* 0x00000007ff007819 */ /* 0x000fc60000011403 */
[----:B------:R1:W-:Y:S04]  /*4cfd0*/  STL [R1+0x20c], RZ ;  /* 0x00020cff01007387 */ /* 0x0003e80000100800 */
[----:B------:R1:W-:Y:S04]  /*4cfe0*/  STL [R1+0x150], RZ ;  /* 0x000150ff01007387 */ /* 0x0003e80000100800 */
[----:B------:R1:W-:Y:S01]  /*4cff0*/  STL [R1+0x154], RZ ;  /* 0x000154ff01007387 */ /* 0x0003e20000100800 */
[----:B------:R-:W-:-:S03]  /*4d000*/  LOP3.LUT R2, R7, 0x20, RZ, 0x3c, !PT ;  /* 0x0000002007027812 */ /* 0x000fc600078e3cff */
[----:B------:R1:W-:Y:S01]  /*4d010*/  STL [R1+0x158], RZ ;  /* 0x000158ff01007387 */ /* 0x0003e20000100800 */
[----:B------:R-:W-:-:S03]  /*4d020*/  IADD3 R2, R0, -0x2, RZ ;  /* 0xfffffffe00027810 */ /* 0x000fc60007ffe0ff */
[----:B------:R1:W-:Y:S01]  /*4d030*/  STL [R1+0x15c], RZ ;  /* 0x00015cff01007387 */ /* 0x0003e20000100800 */
[----:B------:R-:W-:-:S03]  /*4d040*/  LOP3.LUT R0, R36, 0x40, RZ, 0x3c, !PT ;  /* 0x0000004024007812 */ /* 0x000fc600078e3cff */
        /* <DEDUP_REMOVED lines=8> */
[----:B------:R1:W-:Y:S01]  /*4d0d0*/  STL [R1+0x16b4], R0 ;  /* 0x0016b40001007387 */ /* 0x0003e20000100800 */
[----:B------:R-:W-:Y:S01]  /*4d0e0*/  USHF.R.S32.HI UR9, URZ, 0x1f, UR5 ;  /* 0x0000001f3f097899 */ /* 0x000fe20008011405 */
[----:B------:R-:W-:Y:S01]  /*4d0f0*/  CS2R R140, SRZ ;  /* 0x00000000008c7805 */ /* 0x000fe2000001ff00 */
[----:B------:R-:W-:Y:S01]  /*4d100*/  USHF.R.S32.HI UR10, URZ, 0x1f, UR6 ;  /* 0x0000001f3f0a7899 */ /* 0x000fe20008011406 */
        /* <DEDUP_REMOVED lines=69> */
[----:B------:R-:W-:-:S02]  /*4d560*/  LOP3.LUT R4, R7, 0x40, RZ, 0x3c, !PT ;  /* 0x0000004007047812 */ /* 0x000fc400078e3cff */
[----:B------:R-:W-:Y:S01]  /*4d570*/  LOP3.LUT R3, R7, 0x60, RZ, 0x3c, !PT ;  /* 0x0000006007037812 */ /* 0x000fe200078e3cff */
[----:B------:R-:W-:Y:S02]  /*4d580*/  UIADD3 UR7, UR4, -0x100, URZ ;  /* 0xffffff0004077890 */ /* 0x000fe4000fffe03f */
[----:B------:R-:W-:Y:S02]  /*4d590*/  USHF.L.U32 UR14, UR5, 0x2, URZ ;  /* 0x00000002050e7899 */ /* 0x000fe4000800063f */
[----:B------:R-:W-:Y:S02]  /*4d5a0*/  USHF.L.U64.HI UR9, UR5, 0x2, UR9 ;  /* 0x0000000205097899 */ /* 0x000fe40008010209 */
[----:B------:R-:W-:Y:S02]  /*4d5b0*/  USHF.L.U32 UR11, UR6, 0x2, URZ ;  /* 0x00000002060b7899 */ /* 0x000fe4000800063f */
[----:B------:R-:W-:Y:S02]  /*4d5c0*/  UMOV UR4, URZ ;  /* 0x0000003f00047c82 */ /* 0x000fe40008000000 */
[----:B------:R-:W-:-:S02]  /*4d5d0*/  UMOV UR8, 0x1 ;  /* 0x0000000100087882 */ /* 0x000fc40000000000 */
[----:B------:R-:W-:Y:S02]  /*4d5e0*/  USHF.L.U64.HI UR10, UR6, 0x2, UR10 ;  /* 0x00000002060a7899 */ /* 0x000fe4000801020a */
[----:B-1----:R-:W-:Y:S02]  /*4d5f0*/  UMOV UR5, 0xffffffff ;  /* 0xffffffff00057882 */ /* 0x002fe40000000000 */
.L_x_1:
[----:B------:R-:W2:Y:S01]  /*4d600*/  LDL R5, [R1+0x16ac] ;  /* 0x0016ac0001057983 */ /* 0x000ea20000100800 */
[----:B------:R-:W-:Y:S01]  /*4d610*/  UIADD3 UR5, UR5, 0x1, URZ ;  /* 0x0000000105057890 */ /* 0x000fe2000fffe03f */
[----:B------:R-:W-:-:S04]  /*4d620*/  DEPBAR.LE SB0, 0x2 ;  /* 0x000080800000791a */ /* 0x000fc80000000000 */
[----:B------:R-:W3:Y:S04]  /*4d630*/  LDL.LU.64 R76, [R1+0xc0] ;  /* 0x0000c000014c7983 */ /* 0x000ee80000300a00 */
[----:B------:R-:W3:Y:S01]  /*4d640*/  LDL.LU.64 R78, [R1+0xc8] ;  /* 0x0000c800014e7983 */ /* 0x000ee20000300a00 */
[----:B------:R-:W-:-:S03]  /*4d650*/  UISETP.GT.AND UP0, UPT, UR5, 0x1, UPT ;  /* 0x000000010500788c */ /* 0x000fc6000bf04270 */
[----:B------:R-:W-:Y:S01]  /*4d660*/  STL.64 [R1+0x2538], R162 ;  /* 0x002538a201007387 */ /* 0x000fe20000100a00 */
[----:B------:R-:W-:-:S03]  /*4d670*/  USEL UR5, UR5, URZ, !UP0 ;  /* 0x0000003f05057287 */ /* 0x000fc6000c000000 */
[----:B------:R-:W-:Y:S03]  /*4d680*/  STL.64 [R1+0x2530], R160 ;  /* 0x002530a001007387 */ /* 0x000fe60000100a00 */
[----:B------:R-:W-:Y:S01]  /*4d690*/  IMAD.U32 R3, RZ, RZ, UR5 ;  /* 0x00000005ff037e24 */ /* 0x000fe2000f8e00ff */
[----:B------:R-:W-:Y:S04]  /*4d6a0*/  STL.64 [R1+0x2528], R58 ;  /* 0x0025283a01007387 */ /* 0x000fe80000100a00 */
[----:B------:R1:W-:Y:S04]  /*4d6b0*/  STL.64 [R1+0x2520], R56 ;  /* 0x0025203801007387 */ /* 0x0003e80000100a00 */
[----:B------:R-:W4:Y:S04]  /*4d6c0*/  S2R R0, SR_TID.X ;  /* 0x0000000000007919 */ /* 0x000f280000002100 */
[----:B-1----:R-:W5:Y:S04]  /*4d6d0*/  LDL.LU.64 R56, [R1+0xa0] ;  /* 0x0000a00001387983 */ /* 0x002f680000300a00 */
[----:B------:R-:W5:Y:S01]  /*4d6e0*/  LDL.LU.64 R58, [R1+0xa8] ;  /* 0x0000a800013a7983 */ /* 0x000f620000300a00 */
[----:B----4-:R-:W-:-:S02]  /*4d6f0*/  LOP3.LUT R4, R0, 0x1c, RZ, 0xc0, !PT ;  /* 0x0000001c00047812 */ /* 0x010fc400078ec0ff */
[C---:B------:R-:W-:Y:S02]  /*4d700*/  LOP3.LUT R2, R0.reuse, 0x3, RZ, 0xc0, !PT ;  /* 0x0000000300027812 */ /* 0x040fe400078ec0ff */
[C---:B------:R-:W-:Y:S02]  /*4d710*/  LOP3.LUT R7, R0.reuse, 0x1c, RZ, 0xc0, !PT ;  /* 0x0000001c00077812 */ /* 0x040fe400078ec0ff */
[----:B------:R-:W-:Y:S01]  /*4d720*/  LOP3.LUT R6, R0, 0x3, RZ, 0xc0, !PT ;  /* 0x0000000300067812 */ /* 0x000fe200078ec0ff */
[----:B------:R-:W-:Y:S02]  /*4d730*/  IMAD R2, R2, 0x120, R4 ;  /* 0x0000012002027824 */ /* 0x000fe400078e0204 */
[----:B------:R-:W-:Y:S02]  /*4d740*/  IMAD.U32 R0, RZ, RZ, UR5 ;  /* 0x00000005ff007e24 */ /* 0x000fe4000f8e00ff */
[----:B------:R-:W-:Y:S01]  /*4d750*/  IMAD R6, R6, 0x120, R7 ;  /* 0x0000012006067824 */ /* 0x000fe200078e0207 */
[----:B------:R-:W-:Y:S01]  /*4d760*/  LOP3.LUT R2, R2, 0x20, RZ, 0x3c, !PT ;  /* 0x0000002002027812 */ /* 0x000fe200078e3cff */
[----:B------:R-:W-:-:S02]  /*4d770*/  IMAD.U32 R4, RZ, RZ, UR5 ;  /* 0x00000005ff047e24 */ /* 0x000fc4000f8e00ff */
[----:B------:R-:W-:Y:S01]  /*4d780*/  IMAD R3, R3, 0x8000, R6 ;  /* 0x0000800003037824 */ /* 0x000fe200078e0206 */
[----:B------:R-:W-:Y:S01]  /*4d790*/  BAR.SYNC.DEFER_BLOCKING 0x0 ;  /* 0x0000000000007b1d */ /* 0x000fe20000010000 */
[----:B------:R-:W-:-:S05]  /*4d7a0*/  IMAD R252, R0, 0x8000, R2 ;  /* 0x0000800000fc7824 */ /* 0x000fca00078e0202 */
[----:B------:R-:W1:Y:S04]  /*4d7b0*/  S2R R2, SR_TID.X ;  /* 0x0000000000027919 */ /* 0x000e680000002100 */
[----:B------:R-:W-:Y:S04]  /*4d7c0*/  LDS R216, [R3+0x80000] ;  /* 0x0800000003d87984 */ /* 0x000fe80000000800 */
[----:B------:R-:W-:Y:S01]  /*4d7d0*/  LDS R218, [R3+0x80400] ;  /* 0x0804000003da7984 */ /* 0x000fe20000000800 */
[C---:B-1----:R-:W-:Y:S02]  /*4d7e0*/  LOP3.LUT R37, R2.reuse, 0x1c, RZ, 0xc0, !PT ;  /* 0x0000001c02257812 */ /* 0x042fe400078ec0ff */
[----:B------:R-:W-:Y:S01]  /*4d7f0*/  LOP3.LUT R36, R2, 0x3, RZ, 0xc0, !PT ;  /* 0x0000000302247812 */ /* 0x000fe200078ec0ff */
[----:B------:R-:W-:Y:S04]  /*4d800*/  LDS R217, [R252+0x80000] ;  /* 0x08000000fcd97984 */ /* 0x000fe80000000800 */
[----:B------:R-:W-:Y:S01]  /*4d810*/  IMAD R36, R36, 0x120, R37 ;  /* 0x0000012024247824 */ /* 0x000fe200078e0225 */
[----:B------:R-:W-:Y:S04]  /*4d820*/  LDS R219, [R252+0x80400] ;  /* 0x08040000fcdb7984 */ /* 0x000fe80000000800 */
[----:B------:R-:W-:Y:S01]  /*4d830*/  LOP3.LUT R36, R36, 0x40, RZ, 0x3c, !PT ;  /* 0x0000004024247812 */ /* 0x000fe200078e3cff */
[----:B------:R-:W-:Y:S03]  /*4d840*/  LDS R72, [R3+0x80080] ;  /* 0x0800800003487984 */ /* 0x000fe60000000800 */
[----:B------:R-:W-:Y:S01]  /*4d850*/  LEA R160, R4, R36, 0xf ;  /* 0x0000002404a07211 */ /* 0x000fe200078e78ff */
[----:B------:R-:W-:Y:S01]  /*4d860*/  LDS R74, [R3+0x80480] ;  /* 0x08048000034a7984 */ /* 0x000fe20000000800 */
[----:B------:R-:W-:-:S02]  /*4d870*/  LOP3.LUT R7, R2, 0x1c, RZ, 0xc0, !PT ;  /* 0x0000001c02077812 */ /* 0x000fc400078ec0ff */
[----:B------:R-:W-:Y:S01]  /*4d880*/  LOP3.LUT R6, R2, 0x3, RZ, 0xc0, !PT ;  /* 0x0000000302067812 */ /* 0x000fe200078ec0ff */
[----:B------:R-:W-:Y:S04]  /*4d890*/  LDS R224, [R160+0x80000] ;  /* 0x08000000a0e07984 */ /* 0x000fe80000000800 */
[----:B------:R-:W-:Y:S01]  /*4d8a0*/  IMAD R6, R6, 0x120, R7 ;  /* 0x0000012006067824 */ /* 0x000fe200078e0207 */
[----:B------:R-:W-:Y:S01]  /*4d8b0*/  LDS R226, [R160+0x80400] ;  /* 0x08040000a0e27984 */ /* 0x000fe20000000800 */
[----:B------:R-:W-:-:S03]  /*4d8c0*/  IMAD.U32 R2, RZ, RZ, UR5 ;  /* 0x00000005ff027e24 */ /* 0x000fc6000f8e00ff */
[----:B------:R-:W-:Y:S01]  /*4d8d0*/  LOP3.LUT R6, R6, 0x60, RZ, 0x3c, !PT ;  /* 0x0000006006067812 */ /* 0x000fe200078e3cff */
[----:B------:R-:W-:Y:S04]  /*4d8e0*/  LDS R40, [R160+0x80080] ;  /* 0x08008000a0287984 */ /* 0x000fe80000000800 */
[----:B------:R-:W-:Y:S01]  /*4d8f0*/  IMAD R2, R2, 0x8000, R6 ;  /* 0x0000800002027824 */ /* 0x000fe200078e0206 */
[----:B------:R-:W-:Y:S04]  /*4d900*/  LDS R42, [R160+0x80480] ;  /* 0x08048000a02a7984 */ /* 0x000fe80000000800 */
[----:B------:R-:W-:Y:S04]  /*4d910*/  LDS R225, [R2+0x80000] ;  /* 0x0800000002e17984 */ /* 0x000fe80000000800 */
[----:B------:R-:W-:Y:S04]  /*4d920*/  LDS R227, [R2+0x80400] ;  /* 0x0804000002e37984 */ /* 0x000fe80000000800 */
[----:B------:R-:W-:Y:S04]  /*4d930*/  LDS R41, [R2+0x80080] ;  /* 0x0800800002297984 */ /* 0x000fe80000000800 */
[----:B------:R-:W-:Y:S04]  /*4d940*/  LDS R43, [R2+0x80480] ;  /* 0x08048000022b7984 */ /* 0x000fe80000000800 */
[----:B------:R-:W-:Y:S04]  /*4d950*/  LDS R73, [R252+0x80080] ;  /* 0x08008000fc497984 */ /* 0x000fe80000000800 */
[----:B------:R-:W-:Y:S04]  /*4d960*/  LDS R75, [R252+0x80480] ;  /* 0x08048000fc4b7984 */ /* 0x000fe80000000800 */
[----:B------:R-:W-:Y:S04]  /*4d970*/  STL [R1+0x470], R160 ;  /* 0x000470a001007387 */ /* 0x000fe80000100800 */
[----:B------:R-:W-:Y:S01]  /*4d980*/  STL [R1+0x474], R2 ;  /* 0x0004740201007387 */ /* 0x000fe20000100800 */
[----:B--2---:R-:W-:-:S05]  /*4d990*/  IMAD R0, R0, 0x40000, R5 ;  /* 0x0004000000007824 */ /* 0x004fca00078e0205 */
[----:B------:R-:W3:Y:S04]  /*4d9a0*/  LDSM.16.M88.4 R36, [R0] ;  /* 0x000000000024783b */ /* 0x000ee80000000200 */
[----:B------:R-:W5:Y:S04]  /*4d9b0*/  LDSM.16.M88.4 R4, [R0+0x4000] ;  /* 0x004000000004783b */ /* 0x000f680000000200 */
[----:B------:R-:W1:Y:S04]  /*4d9c0*/  LDSM.16.M88.4 R212, [R0+0x8000] ;  /* 0x0080000000d4783b */ /* 0x000e680000000200 */
[----:B------:R-:W-:Y:S04]  /*4d9d0*/  LDSM.16.M88.4 R188, [R0+0x28000] ;  /* 0x0280000000bc783b */ /* 0x000fe80000000200 */
[----:B------:R-:W-:Y:S04]  /*4d9e0*/  LDSM.16.M88.4 R148, [R0+0x3c000] ;  /* 0x03c000000094783b */ /* 0x000fe80000000200 */
[----:B------:R-:W-:Y:S04]  /*4d9f0*/  LDSM.16.M88.4 R208, [R0+0xc000] ;  /* 0x00c0000000d0783b */ /* 0x000fe80000000200 */
[----:B------:R-:W2:Y:S04]  /*4da00*/  LDSM.16.M88.4 R112, [R0+0x10000] ;  /* 0x010000000070783b */ /* 0x000ea80000000200 */
[----:B------:R-:W4:Y:S04]  /*4da10*/  LDSM.16.M88.4 R108, [R0+0x14000] ;  /* 0x01400000006c783b */ /* 0x000f280000000200 */
[----:B------:R-:W1:Y:S04]  /*4da20*/  LDSM.16.M88.4 R204, [R0+0x18000] ;  /* 0x0180000000cc783b */ /* 0x000e680000000200 */
[----:B------:R-:W1:Y:S01]  /*4da30*/  LDSM.16.M88.4 R200, [R0+0x1c000] ;  /* 0x01c0000000c8783b */ /* 0x000e620000000200 */
[-C--:B---3--:R-:W-:Y:S03]  /*4da40*/  HMMA.1688.F32.TF32 R76, R216, R36.reuse, R76 ;  /* 0x00000024d84c723c */ /* 0x088fe6000008104c */
[----:B------:R-:W3:Y:S04]  /*4da50*/  LDSM.16.M88.4 R196, [R0+0x20000] ;  /* 0x0200000000c4783b */ /* 0x000ee80000000200 */
[----:B------:R-:W1:Y:S01]  /*4da60*/  LDSM.16.M88.4 R192, [R0+0x24000] ;  /* 0x0240000000c0783b */ /* 0x000e620000000200 */
[-C--:B------:R-:W-:Y:S03]  /*4da70*/  HMMA.1688.F32.TF32 R96, R224, R36.reuse, R96 ;  /* 0x00000024e060723c */ /* 0x080fe60000081060 */
[----:B------:R-:W-:Y:S04]  /*4da80*/  LDSM.16.M88.4 R180, [R0+0x30000] ;  /* 0x0300000000b4783b */ /* 0x000fe80000000200 */
[----:B------:R-:W1:Y:S01]  /*4da90*/  LDSM.16.M88.4 R184, [R0+0x2c000] ;  /* 0x02c0000000b8783b */ /* 0x000e620000000200 */
[-C--:B------:R-:W-:Y:S03]  /*4daa0*/  HMMA.1688.F32.TF32 R52, R72, R36.reuse, R52 ;  /* 0x000000244834723c */ /* 0x080fe60000081034 */
[----:B------:R-:W1:Y:S04]  /*4dab0*/  LDSM.16.M88.4 R156, [R0+0x34000] ;  /* 0x03400000009c783b */ /* 0x000e680000000200 */
[----:B------:R-:W1:Y:S04]  /*4dac0*/  LDSM.16.M88.4 R152, [R0+0x38000] ;  /* 0x038000000098783b */ /* 0x000e680000000200 */
[----:B------:R-:W-:Y:S04]  /*4dad0*/  STL.64 [R1+0x10], R76 ;  /* 0x0000104c01007387 */ /* 0x000fe80000100a00 */
[----:B------:R2:W-:Y:S02]  /*4dae0*/  STL.64 [R1+0x18], R78 ;  /* 0x0000184e01007387 */ /* 0x0005e40000100a00 */
[----:B--2---:R-:W-:Y:S02]  /*4daf0*/  HMMA.1688.F32.TF32 R76, R40, R36, R104 ;  /* 0x00000024284c723c */ /* 0x004fe40000081068 */
[----:B------:R-:W-:Y:S04]  /*4db00*/  STL.64 [R1+0x120], R96 ;  /* 0x0001206001007387 */ /* 0x000fe80000100a00 */
[----:B------:R-:W-:Y:S11]  /*4db10*/  STL.64 [R1+0x128], R98 ;  /* 0x0001286201007387 */ /* 0x000ff60000100a00 */
[----:B------:R-:W-:Y:S06]  /*4db20*/  @!UPT UIADD3 URZ, URZ, URZ, URZ ;  /* 0x0000003f3f3ff290 */ /* 0x000fec000fffe03f */
[----:B------:R-:W-:Y:S01]  /*4db30*/  STL.64 [R1+0x330], R76 ;  /* 0x0003304c01007387 */ /* 0x000fe20000100a00 */
[----:B------:R-:W-:-:S03]  /*4db40*/  IMAD.MOV.U32 R2, RZ, RZ, R79 ;  /* 0x000000ffff027224 */ /* 0x000fc600078e004f */
[----:B------:R-:W-:Y:S04]  /*4db50*/  STL.64 [R1+0xd0], R52 ;  /* 0x0000d03401007387 */ /* 0x000fe80000100a00 */
[----:B------:R5:W-:Y:S04]  /*4db60*/  STL.64 [R1+0xd8], R54 ;  /* 0x0000d83601007387 */ /* 0x000be80000100a00 */
[----:B------:R2:W-:Y:S01]  /*4db70*/  STL [R1+0x338], R78 ;  /* 0x0003384e01007387 */ /* 0x0005e20000100800 */
[-C--:B-----5:R-:W-:Y:S08]  /*4db80*/  HMMA.1688.F32.TF32 R52, R216, R4.reuse, R56 ;  /* 0x00000004d834723c */ /* 0x0a0ff00000081038 */
[-C--:B--2---:R-:W-:Y:S08]  /*4db90*/  HMMA.1688.F32.TF32 R76, R224, R4.reuse, R92 ;  /* 0x00000004e04c723c */ /* 0x084ff0000008105c */
[-C--:B------:R-:W-:Y:S08]  /*4dba0*/  HMMA.1688.F32.TF32 R56, R72, R4.reuse, R48 ;  /* 0x000000044838723c */ /* 0x080ff00000081030 */
[----:B------:R-:W-:Y:S01]  /*4dbb0*/  HMMA.1688.F32.TF32 R48, R40, R4, R100 ;  /* 0x000000042830723c */ /* 0x000fe20000081064 */
[----:B------:R-:W-:Y:S06]  /*4dbc0*/  STL [R1+0x2518], R2 ;  /* 0x0025180201007387 */ /* 0x000fec0000100800 */
[----:B------:R-:W-:Y:S04]  /*4dbd0*/  STL.64 [R1+0x110], R76 ;  /* 0x0001104c01007387 */ /* 0x000fe80000100a00 */
[----:B------:R-:W-:Y:S04]  /*4dbe0*/  STL.64 [R1+0x118], R78 ;  /* 0x0001184e01007387 */ /* 0x000fe80000100a00 */
[----:B------:R-:W2:Y:S04]  /*4dbf0*/  LDL.LU.64 R144, [R1+0x1f0] ;  /* 0x0001f00001907983 */ /* 0x000ea80000300a00 */
[----:B------:R-:W-:Y:S04]  /*4dc00*/  STL.64 [R1+0x50], R56 ;  /* 0x0000503801007387 */ /* 0x000fe80000100a00 */
[----:B------:R-:W-:Y:S04]  /*4dc10*/  STL.64 [R1+0x58], R58 ;  /* 0x0000583a01007387 */ /* 0x000fe80000100a00 */
[----:B------:R-:W2:Y:S04]  /*4dc20*/  LDL.LU.64 R146, [R1+0x1f8] ;  /* 0x0001f80001927983 */ /* 0x000ea80000300a00 */
[----:B------:R5:W-:Y:S04]  /*4dc30*/  STL.64 [R1+0x130], R48 ;  /* 0x0001303001007387 */ /* 0x000be80000100a00 */
[----:B------:R1:W-:Y:S04]  /*4dc40*/  STL.64 [R1+0x138], R50 ;  /* 0x0001383201007387 */ /* 0x0003e80000100a00 */
[----:B------:R-:W3:Y:S04]  /*4dc50*/  LDL.LU.64 R128, [R1+0x1e0] ;  /* 0x0001e00001807983 */ /* 0x000ee80000300a00 */
[----:B------:R-:W3:Y:S04]  /*4dc60*/  LDL.LU.64 R130, [R1+0x1e8] ;  /* 0x0001e80001827983 */ /* 0x000ee80000300a00 */
[----:B------:R-:W3:Y:S04]  /*4dc70*/  LDL.LU.64 R132, [R1+0x1d0] ;  /* 0x0001d00001847983 */ /* 0x000ee80000300a00 */
[----:B------:R-:W3:Y:S04]  /*4dc80*/  LDL.LU.64 R134, [R1+0x1d8] ;  /* 0x0001d80001867983 */ /* 0x000ee80000300a00 */
[----:B------:R-:W3:Y:S04]  /*4dc90*/  LDL.LU.64 R96, [R1+0x1c0] ;  /* 0x0001c00001607983 */ /* 0x000ee80000300a00 */
[----:B------:R-:W3:Y:S04]  /*4dca0*/  LDL.LU.64 R98, [R1+0x1c8] ;  /* 0x0001c80001627983 */ /* 0x000ee80000300a00 */
[----:B-----5:R-:W5:Y:S04]  /*4dcb0*/  LDL.LU.64 R48, [R1+0x1b0] ;  /* 0x0001b00001307983 */ /* 0x020f680000300a00 */
[----:B-1----:R-:W5:Y:S04]  /*4dcc0*/  LDL.LU.64 R50, [R1+0x1b8] ;  /* 0x0001b80001327983 */ /* 0x002f680000300a00 */
        /* <DEDUP_REMOVED lines=8> */
[----:B------:R-:W4:Y:S04]  /*4dd50*/  LDL.LU.64 R56, [R1+0x160] ;  /* 0x0001600001387983 */ /* 0x000f280000300a00 */
[----:B------:R-:W4:Y:S01]  /*4dd60*/  LDL.LU.64 R58, [R1+0x168] ;  /* 0x00016800013a7983 */ /* 0x000f220000300a00 */
[C---:B------:R-:W-:Y:S08]  /*4dd70*/  HMMA.1688.F32.TF32 R88, R224.reuse, R212, R88 ;  /* 0x000000d4e058723c */ /* 0x040ff00000081058 */
[----:B------:R-:W-:Y:S01]  /*4dd80*/  HMMA.1688.F32.TF32 R16, R224, R112, R16 ;  /* 0x00000070e010723c */ /* 0x000fe20000081010 */
[----:B------:R-:W-:Y:S11]  /*4dd90*/  STL [R1+0x2424], R0 ;  /* 0x0024240001007387 */ /* 0x000ff60000100800 */
[----:B------:R-:W-:Y:S03]  /*4dda0*/  @!UPT UIADD3 URZ, URZ, URZ, URZ ;  /* 0x0000003f3f3ff290 */ /* 0x000fe6000fffe03f */
[----:B------:R-:W-:Y:S04]  /*4ddb0*/  STL.64 [R1+0xc0], R88 ;  /* 0x0000c05801007387 */ /* 0x000fe80000100a00 */
[----:B------:R-:W-:Y:S01]  /*4ddc0*/  STL.64 [R1+0xc8], R90 ;  /* 0x0000c85a01007387 */ /* 0x000fe20000100a00 */
[C---:B--2---:R-:W-:Y:S08]  /*4ddd0*/  HMMA.1688.F32.TF32 R100, R216.reuse, R212, R144 ;  /* 0x000000d4d864723c */ /* 0x044ff00000081090 */
[C---:B---3--:R-:W-:Y:S08]  /*4dde0*/  HMMA.1688.F32.TF32 R144, R216.reuse, R188, R92 ;  /* 0x000000bcd890723c */ /* 0x048ff0000008105c */
[----:B----4-:R-:W-:Y:S08]  /*4ddf0*/  HMMA.1688.F32.TF32 R92, R216, R148, R56 ;  /* 0x00000094d85c723c */ /* 0x010ff00000081038 */
[C---:B------:R-:W-:Y:S11]  /*4de00*/  HMMA.1688.F32.TF32 R56, R224.reuse, R208, R64 ;  /* 0x000000d0e038723c */ /* 0x040ff60000081040 */
[----:B------:R-:W-:Y:S11]  /*4de10*/  @!UPT UIADD3 URZ, URZ, URZ, URZ ;  /* 0x0000003f3f3ff290 */ /* 0x000ff6000fffe03f */
[----:B------:R-:W-:Y:S01]  /*4de20*/  @!UPT UIADD3 URZ, URZ, URZ, URZ ;  /* 0x0000003f3f3ff290 */ /* 0x000fe2000fffe03f */
[----:B------:R1:W-:Y:S04]  /*4de30*/  STL.64 [R1+0xb0], R56 ;  /* 0x0000b03801007387 */ /* 0x0003e80000100a00 */
[----:B------:R2:W-:Y:S04]  /*4de40*/  STL.64 [R1+0xb8], R58 ;  /* 0x0000b83a01007387 */ /* 0x0005e80000100a00 */
[----:B-1----:R-:W3:Y:S04]  /*4de50*/  LDL.LU.64 R56, [R1+0x300] ;  /* 0x0003000001387983 */ /* 0x002ee80000300a00 */
[----:B------:R-:W-:Y:S04]  /*4de60*/  STL.64 [R1+0xa0], R16 ;  /* 0x0000a01001007387 */ /* 0x000fe80000100a00 */
[----:B------:R-:W-:Y:S04]  /*4de70*/  STL.64 [R1+0xa8], R18 ;  /* 0x0000a81201007387 */ /* 0x000fe80000100a00 */
[----:B--2---:R-:W3:Y:S01]  /*4de80*/  LDL.LU.64 R58, [R1+0x308] ;  /* 0x00030800013a7983 */ /* 0x004ee20000300a00 */
[C---:B------:R-:W-:Y:S11]  /*4de90*/  HMMA.1688.F32.TF32 R8, R224.reuse, R108, R8 ;  /* 0x0000006ce008723c */ /* 0x040ff60000081008 */
[----:B------:R-:W-:Y:S11]  /*4dea0*/  @!UPT UIADD3 URZ, URZ, URZ, URZ ;  /* 0x0000003f3f3ff290 */ /* 0x000ff6000fffe03f */
[----:B------:R-:W-:Y:S01]  /*4deb0*/  @!UPT UIADD3 URZ, URZ, URZ, URZ ;  /* 0x0000003f3f3ff290 */ /* 0x000fe2000fffe03f */
[----:B------:R-:W-:Y:S04]  /*4dec0*/  STL.64 [R1+0x90], R8 ;  /* 0x0000900801007387 */ /* 0x000fe80000100a00 */
[----:B------:R1:W-:Y:S04]  /*4ded0*/  STL.64 [R1+0x98], R10 ;  /* 0x0000980a01007387 */ /* 0x0003e80000100a00 */
[----:B------:R-:W2:Y:S04]  /*4dee0*/  LDL.LU.64 R64, [R1+0x2f0] ;  /* 0x0002f00001407983 */ /* 0x000ea80000300a00 */
[----:B------:R-:W2:Y:S01]  /*4def0*/  LDL.LU.64 R66, [R1+0x2f8] ;  /* 0x0002f80001427983 */ /* 0x000ea20000300a00 */
[C---:B-1----:R-:W-:Y:S11]  /*4df00*/  HMMA.1688.F32.TF32 R8, R224.reuse, R204, R68 ;  /* 0x000000cce008723c */ /* 0x042ff60000081044 */
[----:B------:R-:W-:Y:S11]  /*4df10*/  @!UPT UIADD3 URZ, URZ, URZ, URZ ;  /* 0x0000003f3f3ff290 */ /* 0x000ff6000fffe03f */
[----:B------:R-:W-:Y:S01]  /*4df20*/  @!UPT UIADD3 URZ, URZ, URZ, URZ ;  /* 0x0000003f3f3ff290 */ /* 0x000fe2000fffe03f */
[----:B------:R-:W-:Y:S04]  /*4df30*/  STL.64 [R1+0x80], R8 ;  /* 0x0000800801007387 */ /* 0x000fe80000100a00 */
[----:B------:R1:W-:Y:S04]  /*4df40*/  STL.64 [R1+0x88], R10 ;  /* 0x0000880a01007387 */ /* 0x0003e80000100a00 */
[----:B------:R-:W4:Y:S04]  /*4df50*/  LDL.LU.64 R16, [R1+0x2c0] ;  /* 0x0002c00001107983 */ /* 0x000f280000300a00 */
[----:B------:R-:W4:Y:S01]  /*4df60*/  LDL.LU.64 R18, [R1+0x2c8] ;  /* 0x0002c80001127983 */ /* 0x000f220000300a00 */
[C---:B-1----:R-:W-:Y:S08]  /*4df70*/  HMMA.1688.F32.TF32 R8, R224.reuse, R200, R20 ;  /* 0x000000c8e008723c */ /* 0x042ff00000081014 */
[C---:B------:R-:W-:Y:S11]  /*4df80*/  HMMA.1688.F32.TF32 R20, R224.reuse, R196, R80 ;  /* 0x000000c4e014723c */ /* 0x040ff60000081050 */
[----:B------:R-:W-:Y:S04]  /*4df90*/  @!UPT UIADD3 URZ, URZ, URZ, URZ ;  /* 0x0000003f3f3ff290 */ /* 0x000fe8000fffe03f */
[----:B------:R-:W-:Y:S04]  /*4dfa0*/  STL.64 [R1+0x70], R8 ;  /* 0x0000700801007387 */ /* 0x000fe80000100a00 */
[----:B------:R1:W-:Y:S02]  /*4dfb0*/  STL.64 [R1+0x78], R10 ;  /* 0x0000780a01007387 */ /* 0x0003e40000100a00 */
[C---:B-1----:R-:W-:Y:S02]  /*4dfc0*/  HMMA.1688.F32.TF32 R8, R224.reuse, R192, R44 ;  /* 0x000000c0e008723c */ /* 0x042fe4000008102c */
[----:B------:R-:W-:Y:S04]  /*4dfd0*/  STL.64 [R1+0x60], R20 ;  /* 0x0000601401007387 */ /* 0x000fe80000100a00 */
[----:B------:R1:W-:Y:S02]  /*4dfe0*/  STL.64 [R1+0x68], R22 ;  /* 0x0000681601007387 */ /* 0x0003e40000100a00 */
[C---:B------:R-:W-:Y:S08]  /*4dff0*/  HMMA.1688.F32.TF32 R44, R224.reuse, R188, R84 ;  /* 0x000000bce02c723c */ /* 0x040ff00000081054 */
[C---:B-1----:R-:W-:Y:S07]  /*4e000*/  HMMA.1688.F32.TF32 R20, R224.reuse, R184, R60 ;  /* 0x000000b8e014723c */ /* 0x042fee000008103c */
[----:B------:R-:W-:Y:S04]  /*4e010*/  STL.64 [R1+0x40], R8 ;  /* 0x0000400801007387 */ /* 0x000fe80000100a00 */
[----:B------:R1:W-:Y:S02]  /*4e020*/  STL.64 [R1+0x48], R10 ;  /* 0x0000480a01007387 */ /* 0x0003e40000100a00 */
[----:B-1----:R-:W-:Y:S02]  /*4e030*/  HMMA.1688.F32.TF32 R8, R224, R180, R24 ;  /* 0x000000b4e008723c */ /* 0x002fe40000081018 */
[----:B------:R-:W-:Y:S04]  /*4e040*/  STL.64 [R1+0x30], R44 ;  /* 0x0000302c01007387 */ /* 0x000fe80000100a00 */
[----:B------:R-:W-:Y:S11]  /*4e050*/  STL.64 [R1+0x38], R46 ;  /* 0x0000382e01007387 */ /* 0x000ff60000100a00 */
[----:B------:R-:W-:Y:S06]  /*4e060*/  @!UPT UIADD3 URZ, URZ, URZ, URZ ;  /* 0x0000003f3f3ff290 */ /* 0x000fec000fffe03f */
[----:B------:R-:W-:Y:S01]  /*4e070*/  STL [R1], R8 ;  /* 0x0000000801007387 */ /* 0x000fe20000100800 */
[----:B------:R-:W-:-:S03]  /*4e080*/  IMAD.MOV.U32 R2, RZ, RZ, R9 ;  /* 0x000000ffff027224 */ /* 0x000fc600078e0009 */
[----:B------:R-:W-:Y:S04]  /*4e090*/  STL.64 [R1+0x20], R20 ;  /* 0x0000201401007387 */ /* 0x000fe80000100a00 */
[----:B------:R-:W-:Y:S04]  /*4e0a0*/  STL.64 [R1+0x28], R22 ;  /* 0x0000281601007387 */ /* 0x000fe80000100a00 */
[----:B------:R3:W-:Y:S02]  /*4e0b0*/  STL.64 [R1+0x8], R10 ;  /* 0x0000080a01007387 */ /* 0x0007e40000100a00 */
[----:B---3--:R-:W-:Y:S02]  /*4e0c0*/  HMMA.1688.F32.TF32 R8, R72, R212, R56 ;  /* 0x000000d44808723c */ /* 0x008fe40000081038 */
[----:B------:R-:W3:Y:S04]  /*4e0d0*/  LDL.LU.64 R56, [R1+0x2a0] ;  /* 0x0002a00001387983 */ /* 0x000ee80000300a00 */
[----:B------:R-:W3:Y:S04]  /*4e0e0*/  LDL.LU.64 R58, [R1+0x2a8] ;  /* 0x0002a800013a7983 */ /* 0x000ee80000300a00 */
[----:B------:R-:W3:Y:S01]  /*4e0f0*/  LDL.LU.64 R24, [R1+0x290] ;  /* 0x0002900001187983 */ /* 0x000ee20000300a00 */
[C---:B------:R-:W-:Y:S03]  /*4e100*/  HMMA.1688.F32.TF32 R248, R224.reuse, R156, R28 ;  /* 0x0000009ce0f8723c */ /* 0x040fe6000008101c */
[----:B------:R-:W3:Y:S04]  /*4e110*/  LDL.LU.64 R26, [R1+0x298] ;  /* 0x00029800011a7983 */ /* 0x000ee80000300a00 */
[----:B------:R-:W3:Y:S04]  /*4e120*/  LDL.LU.64 R68, [R1+0x280] ;  /* 0x0002800001447983 */ /* 0x000ee80000300a00 */
[----:B------:R-:W3:Y:S04]  /*4e130*/  LDL.LU.64 R70, [R1+0x288] ;  /* 0x0002880001467983 */ /* 0x000ee80000300a00 */
[----:B------:R-:W3:Y:S04]  /*4e140*/  LDL.LU.64 R28, [R1+0x270] ;  /* 0x00027000011c7983 */ /* 0x000ee80000300a00 */
[----:B------:R-:W3:Y:S04]  /*4e150*/  LDL.LU.64 R30, [R1+0x278] ;  /* 0x00027800011e7983 */ /* 0x000ee80000300a00 */
[----:B------:R-:W3:Y:S01]  /*4e160*/  LDL.LU.64 R84, [R1+0x260] ;  /* 0x0002600001547983 */ /* 0x000ee20000300a00 */
[----:B------:R-:W-:Y:S03]  /*4e170*/  HMMA.1688.F32.TF32 R228, R224, R152, R32 ;  /* 0x00000098e0e4723c */ /* 0x000fe60000081020 */
[----:B------:R-:W3:Y:S04]  /*4e180*/  LDL.LU.64 R86, [R1+0x268] ;  /* 0x0002680001567983 */ /* 0x000ee80000300a00 */
[----:B------:R-:W3:Y:S04]  /*4e190*/  LDL.LU.64 R44, [R1+0x250] ;  /* 0x00025000012c7983 */ /* 0x000ee80000300a00 */
[----:B------:R-:W3:Y:S04]  /*4e1a0*/  LDL.LU.64 R46, [R1+0x258] ;  /* 0x00025800012e7983 */ /* 0x000ee80000300a00 */
[----:B------:R-:W3:Y:S04]  /*4e1b0*/  LDL.LU.64 R80, [R1+0x240] ;  /* 0x0002400001507983 */ /* 0x000ee80000300a00 */
[----:B------:R-:W3:Y:S01]  /*4e1c0*/  LDL.LU.64 R82, [R1+0x248] ;  /* 0x0002480001527983 */ /* 0x000ee20000300a00 */
[----:B------:R-:W-:Y:S01]  /*4e1d0*/  HMMA.1688.F32.TF32 R128, R216, R208, R128 ;  /* 0x000000d0d880723c */ /* 0x000fe20000081080 */
[----:B------:R-:W-:-:S07]  /*4e1e0*/  IMAD.MOV.U32 R37, RZ, RZ, R160 ;  /* 0x000000ffff257224 */ /* 0x000fce00078e00a0 */
[-C--:B------:R-:W-:Y:S08]  /*4e1f0*/  HMMA.1688.F32.TF32 R132, R216, R112.reuse, R132 ;  /* 0x00000070d884723c */ /* 0x080ff00000081084 */
[----:B----4-:R-:W-:Y:S01]  /*4e200*/  HMMA.1688.F32.TF32 R32, R72, R112, R16 ;  /* 0x000000704820723c */ /* 0x010fe20000081010 */
[----:B------:R-:W4:Y:S04]  /*4e210*/  LDL.LU.64 R16, [R1+0x230] ;  /* 0x0002300001107983 */ /* 0x000f280000300a00 */
[----:B------:R-:W4:Y:S04]  /*4e220*/  LDL.LU.64 R18, [R1+0x238] ;  /* 0x0002380001127983 */ /* 0x000f280000300a00 */
[----:B------:R-:W4:Y:S04]  /*4e230*/  LDL.LU.64 R60, [R1+0x220] ;  /* 0x00022000013c7983 */ /* 0x000f280000300a00 */
[----:B------:R-:W4:Y:S01]  /*4e240*/  LDL.LU.64 R62, [R1+0x228] ;  /* 0x00022800013e7983 */ /* 0x000f220000300a00 */
[C---:B------:R-:W-:Y:S03]  /*4e250*/  HMMA.1688.F32.TF32 R96, R216.reuse, R108, R96 ;  /* 0x0000006cd860723c */ /* 0x040fe60000081060 */
[----:B------:R-:W4:Y:S04]  /*4e260*/  LDL.LU.64 R20, [R1+0x210] ;  /* 0x0002100001147983 */ /* 0x000f280000300a00 */
[----:B------:R-:W4:Y:S01]  /*4e270*/  LDL.LU.64 R22, [R1+0x218] ;  /* 0x0002180001167983 */ /* 0x000f220000300a00 */
[C---:B-----5:R-:W-:Y:S03]  /*4e280*/  HMMA.1688.F32.TF32 R48, R216.reuse, R204, R48 ;  /* 0x000000ccd830723c */ /* 0x060fe60000081030 */
[----:B------:R-:W5:Y:S04]  /*4e290*/  LDL.LU.64 R88, [R1+0x200] ;  /* 0x0002000001587983 */ /* 0x000f680000300a00 */
[----:B------:R-:W5:Y:S01]  /*4e2a0*/  LDL.LU.64 R90, [R1+0x208] ;  /* 0x00020800015a7983 */ /* 0x000f620000300a00 */
[C---:B------:R-:W-:Y:S08]  /*4e2b0*/  HMMA.1688.F32.TF32 R104, R216.reuse, R200, R104 ;  /* 0x000000c8d868723c */ /* 0x040ff00000081068 */
[C---:B------:R-:W-:Y:S08]  /*4e2c0*/  HMMA.1688.F32.TF32 R76, R216.reuse, R196, R76 ;  /* 0x000000c4d84c723c */ /* 0x040ff0000008104c */
[C---:B------:R-:W-:Y:S08]  /*4e2d0*/  HMMA.1688.F32.TF32 R136, R216.reuse, R192, R136 ;  /* 0x000000c0d888723c */ /* 0x040ff00000081088 */
[C---:B------:R-:W-:Y:S08]  /*4e2e0*/  HMMA.1688.F32.TF32 R140, R216.reuse, R184, R140 ;  /* 0x000000b8d88c723c */ /* 0x040ff0000008108c */
[C---:B------:R-:W-:Y:S08]  /*4e2f0*/  HMMA.1688.F32.TF32 R116, R216.reuse, R180, R116 ;  /* 0x000000b4d874723c */ /* 0x040ff00000081074 */
[C---:B------:R-:W-:Y:S08]  /*4e300*/  HMMA.1688.F32.TF32 R124, R216.reuse, R156, R124 ;  /* 0x0000009cd87c723c */ /* 0x040ff0000008107c */
[----:B------:R-:W-:Y:S01]  /*4e310*/  HMMA.1688.F32.TF32 R120, R216, R152, R120 ;  /* 0x00000098d878723c */ /* 0x000fe20000081078 */
[----:B------:R-:W4:Y:S04]  /*4e320*/  LDL.LU.64 R216, [R1+0x150] ;  /* 0x0001500001d87983 */ /* 0x000f280000300a00 */
[----:B------:R-:W4:Y:S03]  /*4e330*/  LDL.LU.64 R218, [R1+0x158] ;  /* 0x0001580001da7983 */ /* 0x000f260000300a00 */
[----:B------:R-:W-:Y:S01]  /*4e340*/  HMMA.1688.F32.TF32 R224, R224, R148, R12 ;  /* 0x00000094e0e0723c */ /* 0x000fe2000008100c */
[----:B------:R-:W4:Y:S04]  /*4e350*/  LDL.LU.64 R160, [R1+0x140] ;  /* 0x0001400001a07983 */ /* 0x000f280000300a00 */
[----:B------:R-:W4:Y:S03]  /*4e360*/  LDL.LU.64 R162, [R1+0x148] ;  /* 0x0001480001a27983 */ /* 0x000f260000300a00 */
[C---:B--2---:R-:W-:Y:S08]  /*4e370*/  HMMA.1688.F32.TF32 R12, R72.reuse, R208, R64 ;  /* 0x000000d0480c723c */ /* 0x044ff00000081040 */
[----:B---3--:R-:W-:Y:S01]  /*4e380*/  HMMA.1688.F32.TF32 R64, R72, R108, R56 ;  /* 0x0000006c4840723c */ /* 0x008fe20000081038 */
[----:B------:R-:W2:Y:S04]  /*4e390*/  LDL.LU.64 R56, [R1+0xe0] ;  /* 0x0000e00001387983 */ /* 0x000ea80000300a00 */
[----:B------:R-:W2:Y:S03]  /*4e3a0*/  LDL.LU.64 R58, [R1+0xe8] ;  /* 0x0000e800013a7983 */ /* 0x000ea60000300a00 */
[C---:B----4-:R-:W-:Y:S11]  /*4e3b0*/  HMMA.1688.F32.TF32 R160, R40.reuse, R112, R160 ;  /* 0x0000007028a0723c */ /* 0x050ff600000810a0 */
[----:B------:R-:W-:Y:S11]  /*4e3c0*/  @!UPT UIADD3 URZ, URZ, URZ, URZ ;  /* 0x0000003f3f3ff290 */ /* 0x000ff6000fffe03f */
[----:B------:R-:W-:Y:S01]  /*4e3d0*/  @!UPT UIADD3 URZ, URZ, URZ, URZ ;  /* 0x0000003f3f3ff290 */ /* 0x000fe2000fffe03f */
[----:B------:R-:W-:Y:S04]  /*4e3e0*/  STL.64 [R1+0x100], R160 ;  /* 0x000100a001007387 */ /* 0x000fe80000100a00 */
[----:B------:R1:W-:Y:S04]  /*4e3f0*/  STL.64 [R1+0x108], R162 ;  /* 0x000108a201007387 */ /* 0x0003e80000100a00 */
[----:B-1----:R-:W3:Y:S04]  /*4e400*/  LDL.LU.64 R162, [R1+0x2538] ;  /* 0x0025380001a27983 */ /* 0x002ee80000300a00 */
[----:B------:R-:W3:Y:S01]  /*4e410*/  LDL.LU.64 R160, [R1+0x2530] ;  /* 0x0025300001a07983 */ /* 0x000ee20000300a00 */
[C---:B--2---:R-:W-:Y:S11]  /*4e420*/  HMMA.1688.F32.TF32 R56, R40.reuse, R108, R56 ;  /* 0x0000006c2838723c */ /* 0x044ff60000081038 */
[----:B------:R-:W-:Y:S11]  /*4e430*/  @!UPT UIADD3 URZ, URZ, URZ, URZ ;  /* 0x0000003f3f3ff290 */ /* 0x000ff6000fffe03f */
[----:B------:R-:W-:Y:S01]  /*4e440*/  @!UPT UIADD3 URZ, URZ, URZ, URZ ;  /* 0x0000003f3f3ff290 */ /* 0x000fe2000fffe03f */
[----:B------:R-:W-:Y:S04]  /*4e450*/  STL.64 [R1+0xf0], R56 ;  /* 0x0000f03801007387 */ /* 0x000fe80000100a00 */
[----:B------:R1:W-:Y:S04]  /*4e460*/  STL.64 [R1+0xf8], R58 ;  /* 0x0000f83a01007387 */ /* 0x0003e80000100a00 */
[----:B-1----:R-:W2:Y:S04]  /*4e470*/  LDL.LU.64 R58, [R1+0x2528] ;  /* 0x00252800013a7983 */ /* 0x002ea80000300a00 */
[----:B------:R-:W2:Y:S01]  /*4e480*/  LDL.LU.64 R56, [R1+0x2520] ;  /* 0x0025200001387983 */ /* 0x000ea20000300a00 */
[-C--:B------:R-:W-:Y:S08]  /*4e490*/  HMMA.1688.F32.TF32 R232, R40, R204.reuse, R232 ;  /* 0x000000cc28e8723c */ /* 0x080ff000000810e8 */
[C---:B------:R-:W-:Y:S08]  /*4e4a0*/  HMMA.1688.F32.TF32 R24, R72.reuse, R204, R24 ;  /* 0x000000cc4818723c */ /* 0x040ff00000081018 */
        /* <DEDUP_REMOVED lines=8> */
[----:B-----5:R-:W-:Y:S08]  /*4e530*/  HMMA.1688.F32.TF32 R88, R72, R148, R88 ;  /* 0x000000944858723c */ /* 0x020ff00000081058 */
[C---:B------:R-:W-:Y:S01]  /*4e540*/  HMMA.1688.F32.TF32 R72, R40.reuse, R208, R216 ;  /* 0x000000d02848723c */ /* 0x040fe200000810d8 */
[----:B------:R-:W-:Y:S04]  /*4e550*/  LDS R216, [R3+0x80800] ;  /* 0x0808000003d87984 */ /* 0x000fe80000000800 */
[----:B------:R-:W-:Y:S04]  /*4e560*/  LDS R218, [R3+0x80c00] ;  /* 0x080c000003da7984 */ /* 0x000fe80000000800 */
[----:B------:R-:W-:Y:S04]  /*4e570*/  LDS R217, [R252+0x80800] ;  /* 0x08080000fcd97984 */ /* 0x000fe80000000800 */
[----:B------:R-:W1:Y:S01]  /*4e580*/  LDS R219, [R252+0x80c00] ;  /* 0x080c0000fcdb7984 */ /* 0x000e620000000800 */
[----:B------:R-:W-:Y:S01]  /*4e590*/  MOV R36, R233 ;  /* 0x000000e900247202 */ /* 0x000fe20000000f00 */
[----:B------:R-:W-:Y:S01]  /*4e5a0*/  IMAD.MOV.U32 R5, RZ, RZ, R234 ;  /* 0x000000ffff057224 */ /* 0x000fe200078e00ea */
[----:B------:R-:W-:Y:S01]  /*4e5b0*/  HMMA.1688.F32.TF32 R220, R40, R212, R220 ;  /* 0x000000d428dc723c */ /* 0x000fe200000810dc */
[----:B------:R4:W-:Y:S01]  /*4e5c0*/  STL [R1+0xe0], R232 ;  /* 0x0000e0e801007387 */ /* 0x0009e20000100800 */
[----:B------:R-:W-:-:S06]  /*4e5d0*/  IMAD.MOV.U32 R4, RZ, RZ, R235 ;  /* 0x000000ffff047224 */ /* 0x000fcc00078e00eb */
[C---:B------:R-:W-:Y:S08]  /*4e5e0*/  HMMA.1688.F32.TF32 R236, R40.reuse, R200, R236 ;  /* 0x000000c828ec723c */ /* 0x040ff000000810ec */
[C---:B------:R-:W-:Y:S08]  /*4e5f0*/  HMMA.1688.F32.TF32 R240, R40.reuse, R196, R240 ;  /* 0x000000c428f0723c */ /* 0x040ff000000810f0 */
[C---:B------:R-:W-:Y:S08]  /*4e600*/  HMMA.1688.F32.TF32 R244, R40.reuse, R192, R244 ;  /* 0x000000c028f4723c */ /* 0x040ff000000810f4 */
[C---:B----4-:R-:W-:Y:S08]  /*4e610*/  HMMA.1688.F32.TF32 R232, R40.reuse, R188, R176 ;  /* 0x000000bc28e8723c */ /* 0x050ff000000810b0 */
[C---:B------:R-:W-:Y:S08]  /*4e620*/  HMMA.1688.F32.TF32 R172, R40.reuse, R184, R172 ;  /* 0x000000b828ac723c */ /* 0x040ff000000810ac */
[C---:B------:R-:W-:Y:S08]  /*4e630*/  HMMA.1688.F32.TF32 R168, R40.reuse, R180, R168 ;  /* 0x000000b428a8723c */ /* 0x040ff000000810a8 */
[C---:B------:R-:W-:Y:S01]  /*4e640*/  HMMA.1688.F32.TF32 R164, R40.reuse, R156, R164 ;  /* 0x0000009c28a4723c */ /* 0x040fe200000810a4 */
[----:B------:R-:W-:Y:S01]  /*4e650*/  IMAD.MOV.U32 R0, RZ, RZ, R37 ;  /* 0x000000ffff007224 */ /* 0x000fe200078e0025 */
[----:B------:R-:W-:Y:S04]  /*4e660*/  LDS R176, [R3+0x80880] ;  /* 0x0808800003b07984 */ /* 0x000fe80000000800 */
[----:B------:R-:W-:Y:S02]  /*4e670*/  LDS R178, [R3+0x80c80] ;  /* 0x080c800003b27984 */ /* 0x000fe40000000800 */
[----:B---3--:R-:W-:Y:S02]  /*4e680*/  HMMA.1688.F32.TF32 R160, R40, R152, R160 ;  /* 0x0000009828a0723c */ /* 0x008fe400000810a0 */
[----:B------:R-:W-:Y:S04]  /*4e690*/  LDS R177, [R252+0x80880] ;  /* 0x08088000fcb17984 */ /* 0x000fe80000000800 */
[----:B------:R-:W3:Y:S02]  /*4e6a0*/  LDS R179, [R252+0x80c80] ;  /* 0x080c8000fcb37984 */ /* 0x000ee40000000800 */
[C---:B-1----:R-:W-:Y:S08]  /*4e6b0*/  HMMA.1688.F32.TF32 R52, R216.reuse, R6, R52 ;  /* 0x00000006d834723c */ /* 0x042ff00000081034 */
[C---:B------:R-:W-:Y:S08]  /*4e6c0*/  HMMA.1688.F32.TF32 R100, R216.reuse, R214, R100 ;  /* 0x000000d6d864723c */ /* 0x040ff00000081064 */
[----:B------:R-:W-:Y:S11]  /*4e6d0*/  HMMA.1688.F32.TF32 R48, R216, R206, R48 ;  /* 0x000000ced830723c */ /* 0x000ff60000081030 */
[----:B------:R-:W-:Y:S11]  /*4e6e0*/  @!UPT UIADD3 URZ, URZ, URZ, URZ ;  /* 0x0000003f3f3ff290 */ /* 0x000ff6000fffe03f */
[----:B------:R-:W-:Y:S02]  /*4e6f0*/  @!UPT UIADD3 URZ, URZ, URZ, URZ ;  /* 0x0000003f3f3ff290 */ /* 0x000fe4000fffe03f */
[----:B------:R-:W-:Y:S02]  /*4e700*/  IMAD.MOV.U32 R108, RZ, RZ, R48 ;  /* 0x000000ffff6c7224 */ /* 0x000fe400078e0030 */
[----:B------:R-:W-:Y:S01]  /*4e710*/  IMAD.MOV.U32 R109, RZ, RZ, R49 ;  /* 0x000000ffff6d7224 */ /* 0x000fe200078e0031 */
[----:B--2---:R-:W-:Y:S01]  /*4e720*/  HMMA.1688.F32.TF32 R56, R40, R148, R56 ;  /* 0x000000942838723c */ /* 0x004fe20000081038 */
[----:B------:R-:W2:Y:S04]  /*4e730*/  LDL.LU R40, [R1+0x10] ;  /* 0x0000100001287983 */ /* 0x000ea80000300800 */
[----:B------:R-:W2:Y:S04]  /*4e740*/  LDL.LU R41, [R1+0x14] ;  /* 0x0000140001297983 */ /* 0x000ea80000300800 */
[----:B------:R-:W2:Y:S04]  /*4e750*/  LDL.LU R42, [R1+0x18] ;  /* 0x00001800012a7983 */ /* 0x000ea80000300800 */
[----:B------:R-:W2:Y:S04]  /*4e760*/  LDL.LU R43, [R1+0x1c] ;  /* 0x00001c00012b7983 */ /* 0x000ea80000300800 */
[----:B------:R-:W-:Y:S04]  /*4e770*/  STL [R1+0x2514], R52 ;  /* 0x0025143401007387 */ /* 0x000fe80000100800 */
[----:B------:R-:W-:Y:S04]  /*4e780*/  STL [R1+0x2510], R53 ;  /* 0x0025103501007387 */ /* 0x000fe80000100800 */
[----:B------:R-:W-:Y:S04]  /*4e790*/  STL [R1+0x250c], R54 ;  /* 0x00250c3601007387 */ /* 0x000fe80000100800 */
[----:B------:R-:W-:Y:S04]  /*4e7a0*/  STL [R1+0x2508], R55 ;  /* 0x0025083701007387 */ /* 0x000fe80000100800 */
[----:B------:R-:W-:Y:S04]  /*4e7b0*/  STL [R1+0x2504], R102 ;  /* 0x0025046601007387 */ /* 0x000fe80000100800 */
[----:B------:R-:W-:Y:S04]  /*4e7c0*/  STL [R1+0x2500], R103 ;  /* 0x0025006701007387 */ /* 0x000fe80000100800 */
[----:B------:R1:W-:Y:S02]  /*4e7d0*/  STL.64 [R1+0x228], R50 ;  /* 0x0002283201007387 */ /* 0x0003e40000100a00 */
[C---:B-1----:R-:W-:Y:S02]  /*4e7e0*/  HMMA.1688.F32.TF32 R48, R216.reuse, R202, R104 ;  /* 0x000000cad830723c */ /* 0x042fe40000081068 */
[----:B------:R-:W-:Y:S04]  /*4e7f0*/  STL [R1+0x24b4], R109 ;  /* 0x0024b46d01007387 */ /* 0x000fe80000100800 */
[----:B------:R-:W-:Y:S02]  /*4e800*/  STL [R1+0x24b0], R108 ;  /* 0x0024b06c01007387 */ /* 0x000fe40000100800 */
[----:B------:R-:W-:Y:S02]  /*4e810*/  HMMA.1688.F32.TF32 R128, R216, R210, R128 ;  /* 0x000000d2d880723c */ /* 0x000fe40000081080 */
[----:B------:R-:W-:Y:S04]  /*4e820*/  LDS R104, [R0+0x80880] ;  /* 0x0808800000687984 */ /* 0x000fe80000000800 */
[----:B------:R-:W-:Y:S09]  /*4e830*/  LDS R106, [R0+0x80c80] ;  /* 0x080c8000006a7984 */ /* 0x000ff20000000800 */
[----:B------:R1:W-:Y:S01]  /*4e840*/  STL.64 [R1+0x218], R50 ;  /* 0x0002183201007387 */ /* 0x0003e20000100a00 */
[----:B------:R-:W-:-:S02]  /*4e850*/  IMAD.MOV.U32 R180, RZ, RZ, R48 ;  /* 0x000000ffffb47224 */ /* 0x000fc400078e0030 */
[----:B------:R-:W-:Y:S02]  /*4e860*/  IMAD.MOV.U32 R181, RZ, RZ, R49 ;  /* 0x000000ffffb57224 */ /* 0x000fe400078e0031 */
[C---:B-1----:R-:W-:Y:S03]  /*4e870*/  HMMA.1688.F32.TF32 R48, R216.reuse, R198, R76 ;  /* 0x000000c6d830723c */ /* 0x042fe6000008104c */
[----:B------:R-:W-:Y:S04]  /*4e880*/  STL [R1+0x24bc], R181 ;  /* 0x0024bcb501007387 */ /* 0x000fe80000100800 */
[----:B------:R-:W-:Y:S11]  /*4e890*/  STL [R1+0x24b8], R180 ;  /* 0x0024b8b401007387 */ /* 0x000ff60000100800 */
[----:B------:R-:W-:Y:S05]  /*4e8a0*/  @!UPT UIADD3 URZ, URZ, URZ, URZ ;  /* 0x0000003f3f3ff290 */ /* 0x000fea000fffe03f */
[----:B------:R1:W-:Y:S01]  /*4e8b0*/  STL.64 [R1+0x208], R50 ;  /* 0x0002083201007387 */ /* 0x0003e20000100a00 */
[----:B------:R-:W-:Y:S02]  /*4e8c0*/  IMAD.MOV.U32 R196, RZ, RZ, R48 ;  /* 0x000000ffffc47224 */ /* 0x000fe400078e0030 */
[----:B------:R-:W-:Y:S02]  /*4e8d0*/  IMAD.MOV.U32 R197, RZ, RZ, R49 ;  /* 0x000000ffffc57224 */ /* 0x000fe400078e0031 */
[C---:B-1----:R-:W-:Y:S03]  /*4e8e0*/  HMMA.1688.F32.TF32 R48, R216.reuse, R194, R136 ;  /* 0x000000c2d830723c */ /* 0x042fe60000081088 */
[----:B------:R-:W-:Y:S04]  /*4e8f0*/  STL [R1+0x24c4], R197 ;  /* 0x0024c4c501007387 */ /* 0x000fe80000100800 */
[----:B------:R-:W-:Y:S11]  /*4e900*/  STL [R1+0x24c0], R196 ;  /* 0x0024c0c401007387 */ /* 0x000ff60000100800 */
[----:B------:R-:W-:Y:S05]  /*4e910*/  @!UPT UIADD3 URZ, URZ, URZ, URZ ;  /* 0x0000003f3f3ff290 */ /* 0x000fea000fffe03f */
[----:B------:R1:W-:Y:S01]  /*4e920*/  STL.64 [R1+0x1f8], R50 ;  /* 0x0001f83201007387 */ /* 0x0003e20000100a00 */
[----:B------:R-:W-:Y:S01]  /*4e930*/  MOV R188, R48 ;  /* 0x0000003000bc7202 */ /* 0x000fe20000000f00 */
[----:B------:R-:W-:Y:S02]  /*4e940*/  IMAD.MOV.U32 R189, RZ, RZ, R49 ;  /* 0x000000ffffbd7224 */ /* 0x000fe400078e0031 */
[C---:B-1----:R-:W-:Y:S03]  /*4e950*/  HMMA.1688.F32.TF32 R48, R216.reuse, R190, R144 ;  /* 0x000000bed830723c */ /* 0x042fe60000081090 */
[----:B------:R1:W-:Y:S04]  /*4e960*/  STL [R1+0x24cc], R189 ;  /* 0x0024ccbd01007387 */ /* 0x0003e80000100800 */
[----:B------:R4:W-:Y:S04]  /*4e970*/  STL [R1+0x24c8], R188 ;  /* 0x0024c8bc01007387 */ /* 0x0009e80000100800 */
[----:B------:R-:W5:Y:S01]  /*4e980*/  LDL R37, [R1+0x474] ;  /* 0x0004740001257983 */ /* 0x000f620000100800 */
[----:B------:R-:W-:Y:S01]  /*4e990*/  HMMA.1688.F32.TF32 R52, R216, R114, R132 ;  /* 0x00000072d834723c */ /* 0x000fe20000081084 */
[----:B------:R-:W-:-:S11]  /*4e9a0*/  IMAD.MOV.U32 R153, RZ, RZ, R128 ;  /* 0x000000ffff997224 */ /* 0x000fd600078e0080 */
[----:B------:R-:W-:Y:S02]  /*4e9b0*/  IMAD.MOV.U32 R108, RZ, RZ, R51 ;  /* 0x000000ffff6c7224 */ /* 0x000fe400078e0033 */
[----:B------:R-:W-:Y:S02]  /*4e9c0*/  IMAD.MOV.U32 R109, RZ, RZ, R50 ;  /* 0x000000ffff6d7224 */ /* 0x000fe400078e0032 */
[----:B------:R-:W-:Y:S02]  /*4e9d0*/  IMAD.MOV.U32 R181, RZ, RZ, R48 ;  /* 0x000000ffffb57224 */ /* 0x000fe400078e0030 */
[----:B------:R-:W-:Y:S01]  /*4e9e0*/  IMAD.MOV.U32 R180, RZ, RZ, R49 ;  /* 0x000000ffffb47224 */ /* 0x000fe200078e0031 */
[----:B------:R-:W-:Y:S04]  /*4e9f0*/  STL [R1+0x24dc], R108 ;  /* 0x0024dc6c01007387 */ /* 0x000fe80000100800 */
[----:B------:R-:W-:Y:S04]  /*4ea00*/  STL [R1+0x24d8], R109 ;  /* 0x0024d86d01007387 */ /* 0x000fe80000100800 */
[----:B------:R1:W-:Y:S04]  /*4ea10*/  STL [R1+0x24d4], R181 ;  /* 0x0024d4b501007387 */ /* 0x0003e80000100800 */
[----:B------:R1:W-:Y:S04]  /*4ea20*/  STL [R1+0x24d0], R180 ;  /* 0x0024d0b401007387 */ /* 0x0003e80000100800 */
[----:B------:R-:W5:Y:S01]  /*4ea30*/  LDL.LU R132, [R1+0xd0] ;  /* 0x0000d00001847983 */ /* 0x000f620000300800 */
[----:B------:R-:W-:-:S03]  /*4ea40*/  IMAD.MOV.U32 R152, RZ, RZ, R129 ;  /* 0x000000ffff987224 */ /* 0x000fc600078e0081 */
[----:B------:R-:W5:Y:S01]  /*4ea50*/  LDL.LU R133, [R1+0xd4] ;  /* 0x0000d40001857983 */ /* 0x000f620000300800 */
[----:B------:R-:W-:-:S03]  /*4ea60*/  IMAD.MOV.U32 R149, RZ, RZ, R130 ;  /* 0x000000ffff957224 */ /* 0x000fc600078e0082 */
[----:B------:R-:W5:Y:S01]  /*4ea70*/  LDL.LU R134, [R1+0xd8] ;  /* 0x0000d80001867983 */ /* 0x000f620000300800 */
[----:B------:R-:W-:-:S03]  /*4ea80*/  IMAD.MOV.U32 R148, RZ, RZ, R131 ;  /* 0x000000ffff947224 */ /* 0x000fc600078e0083 */
[----:B------:R-:W5:Y:S04]  /*4ea90*/  LDL.LU R135, [R1+0xdc] ;  /* 0x0000dc0001877983 */ /* 0x000f680000300800 */
[----:B------:R-:W5:Y:S04]  /*4eaa0*/  LDL.LU R128, [R1+0x50] ;  /* 0x0000500001807983 */ /* 0x000f680000300800 */
[----:B------:R-:W5:Y:S04]  /*4eab0*/  LDL.LU R129, [R1+0x54] ;  /* 0x0000540001817983 */ /* 0x000f680000300800 */
[----:B------:R-:W5:Y:S04]  /*4eac0*/  LDL.LU R130, [R1+0x58] ;  /* 0x0000580001827983 */ /* 0x000f680000300800 */
[----:B------:R-:W5:Y:S01]  /*4ead0*/  LDL.LU R131, [R1+0x5c] ;  /* 0x00005c0001837983 */ /* 0x000f620000300800 */
[C---:B------:R-:W-:Y:S11]  /*4eae0*/  HMMA.1688.F32.TF32 R48, R216.reuse, R186, R140 ;  /* 0x000000bad830723c */ /* 0x040ff6000008108c */
[----:B------:R-:W-:Y:S11]  /*4eaf0*/  @!UPT UIADD3 URZ, URZ, URZ, URZ ;  /* 0x0000003f3f3ff290 */ /* 0x000ff6000fffe03f */
[----:B------:R-:W-:Y:S02]  /*4eb00*/  @!UPT UIADD3 URZ, URZ, URZ, URZ ;  /* 0x0000003f3f3ff290 */ /* 0x000fe4000fffe03f */
[----:B-1----:R-:W-:Y:S01]  /*4eb10*/  IMAD.MOV.U32 R189, RZ, RZ, R48 ;  /* 0x000000ffffbd7224 */ /* 0x002fe200078e0030 */
[----:B----4-:R-:W-:Y:S01]  /*4eb20*/  MOV R188, R49 ;  /* 0x0000003100bc7202 */ /* 0x010fe20000000f00 */
[----:B------:R-:W-:Y:S02]  /*4eb30*/  IMAD.MOV.U32 R197, RZ, RZ, R50 ;  /* 0x000000ffffc57224 */ /* 0x000fe400078e0032 */
[----:B------:R-:W-:Y:S02]  /*4eb40*/  IMAD.MOV.U32 R196, RZ, RZ, R51 ;  /* 0x000000ffffc47224 */ /* 0x000fe400078e0033 */
[C---:B------:R-:W-:Y:S08]  /*4eb50*/  HMMA.1688.F32.TF32 R48, R216.reuse, R158, R124 ;  /* 0x0000009ed830723c */ /* 0x040ff0000008107c */
[C---:B------:R-:W-:Y:S08]  /*4eb60*/  HMMA.1688.F32.TF32 R76, R216.reuse, R182, R116 ;  /* 0x000000b6d84c723c */ /* 0x040ff00000081074 */
[----:B------:R-:W-:Y:S08]  /*4eb70*/  HMMA.1688.F32.TF32 R96, R216, R110, R96 ;  /* 0x0000006ed860723c */ /* 0x000ff00000081060 */
[----:B------:R-:W-:-:S02]  /*4eb80*/  IMAD.MOV.U32 R112, RZ, RZ, R48 ;  /* 0x000000ffff707224 */ /* 0x000fc400078e0030 */
[----:B------:R-:W-:Y:S02]  /*4eb90*/  IMAD.MOV.U32 R113, RZ, RZ, R49 ;  /* 0x000000ffff717224 */ /* 0x000fe400078e0031 */
[----:B------:R-:W-:Y:S02]  /*4eba0*/  IMAD.MOV.U32 R181, RZ, RZ, R50 ;  /* 0x000000ffffb57224 */ /* 0x000fe400078e0032 */
[----:B------:R-:W-:Y:S02]  /*4ebb0*/  IMAD.MOV.U32 R180, RZ, RZ, R51 ;  /* 0x000000ffffb47224 */ /* 0x000fe400078e0033 */
[----:B------:R-:W-:Y:S08]  /*4ebc0*/  HMMA.1688.F32.TF32 R48, R216, R154, R120 ;  /* 0x0000009ad830723c */ /* 0x000ff00000081078 */
[----:B---3--:R-:W-:Y:S08]  /*4ebd0*/  HMMA.1688.F32.TF32 R120, R176, R214, R8 ;  /* 0x000000d6b078723c */ /* 0x008ff00000081008 */
[C---:B--2---:R-:W-:Y:S08]  /*4ebe0*/  HMMA.1688.F32.TF32 R40, R216.reuse, R38, R40 ;  /* 0x00000026d828723c */ /* 0x044ff00000081028 */
[----:B------:R-:W-:Y:S01]  /*4ebf0*/  HMMA.1688.F32.TF32 R216, R216, R150, R92 ;  /* 0x00000096d8d8723c */ /* 0x000fe2000008105c */
[----:B------:R-:W-:Y:S07]  /*4ec00*/  STL [R1+0x24ec], R196 ;  /* 0x0024ecc401007387 */ /* 0x000fee0000100800 */
[C---:B------:R-:W-:Y:S01]  /*4ec10*/  HMMA.1688.F32.TF32 R8, R176.reuse, R210, R12 ;  /* 0x000000d2b008723c */ /* 0x040fe2000008100c */
[----:B------:R-:W-:Y:S04]  /*4ec20*/  STL [R1+0x24e8], R197 ;  /* 0x0024e8c501007387 */ /* 0x000fe80000100800 */
[----:B------:R-:W-:Y:S04]  /*4ec30*/  STL [R1+0x24e4], R188 ;  /* 0x0024e4bc01007387 */ /* 0x000fe80000100800 */
[----:B------:R-:W-:Y:S04]  /*4ec40*/  STL [R1+0x24e0], R189 ;  /* 0x0024e0bd01007387 */ /* 0x000fe80000100800 */
[----:B------:R-:W-:Y:S04]  /*4ec50*/  STL.64 [R1+0x1c0], R76 ;  /* 0x0001c04c01007387 */ /* 0x000fe80000100a00 */
[----:B------:R-:W-:Y:S04]  /*4ec60*/  STL.64 [R1+0x1c8], R78 ;  /* 0x0001c84e01007387 */ /* 0x000fe80000100a00 */
[----:B------:R-:W-:Y:S04]  /*4ec70*/  STL [R1+0x24fc], R180 ;  /* 0x0024fcb401007387 */ /* 0x000fe80000100800 */
[----:B------:R-:W-:Y:S04]  /*4ec80*/  STL [R1+0x24f8], R181 ;  /* 0x0024f8b501007387 */ /* 0x000fe80000100800 */
[----:B------:R-:W-:Y:S04]  /*4ec90*/  STL [R1+0x24f4], R113 ;  /* 0x0024f47101007387 */ /* 0x000fe80000100800 */
[----:B------:R-:W-:Y:S01]  /*4eca0*/  STL [R1+0x24f0], R112 ;  /* 0x0024f07001007387 */ /* 0x000fe20000100800 */
[C---:B------:R-:W-:Y:S03]  /*4ecb0*/  HMMA.1688.F32.TF32 R32, R176.reuse, R114, R32 ;  /* 0x00000072b020723c */ /* 0x040fe60000081020 */
[----:B------:R-:W-:Y:S04]  /*4ecc0*/  STL [R1+0x24ac], R216 ;  /* 0x0024acd801007387 */ /* 0x000fe80000100800 */
[----:B------:R-:W-:Y:S01]  /*4ecd0*/  STL [R1+0x24a8], R217 ;  /* 0x0024a8d901007387 */ /* 0x000fe20000100800 */
[----:B------:R-:W-:Y:S03]  /*4ece0*/  HMMA.1688.F32.TF32 R12, R176, R110, R64 ;  /* 0x0000006eb00c723c */ /* 0x000fe60000081040 */
[----:B------:R-:W-:Y:S04]  /*4ecf0*/  STL [R1+0x24a4], R218 ;  /* 0x0024a4da01007387 */ /* 0x000fe80000100800 */
[----:B------:R-:W-:Y:S04]  /*4ed00*/  STL [R1+0x24a0], R219 ;  /* 0x0024a0db01007387 */ /* 0x000fe80000100800 */
[----:B------:R-:W-:Y:S04]  /*4ed10*/  STL.64 [R1+0x320], R8 ;  /* 0x0003200801007387 */ /* 0x000fe80000100a00 */
[----:B------:R1:W-:Y:S01]  /*4ed20*/  STL.64 [R1+0x328], R10 ;  /* 0x0003280a01007387 */ /* 0x0003e20000100a00 */
[----:B------:R-:W-:Y:S01]  /*4ed30*/  MOV R102, R52 ;  /* 0x0000003400667202 */ /* 0x000fe20000000f00 */
[----:B------:R-:W-:-:S02]  /*4ed40*/  IMAD.MOV.U32 R103, RZ, RZ, R53 ;  /* 0x000000ffff677224 */ /* 0x000fc400078e0035 */
[----:B------:R-:W-:Y:S01]  /*4ed50*/  IMAD.MOV.U32 R157, RZ, RZ, R54 ;  /* 0x000000ffff9d7224 */ /* 0x000fe200078e0036 */
[----:B------:R-:W-:Y:S01]  /*4ed60*/  LDS R92, [R0+0x80800] ;  /* 0x08080000005c7984 */ /* 0x000fe20000000800 */
[----:B------:R-:W-:Y:S02]  /*4ed70*/  IMAD.MOV.U32 R156, RZ, RZ, R55 ;  /* 0x000000ffff9c7224 */ /* 0x000fe400078e0037 */
[----:B------:R-:W-:Y:S01]  /*4ed80*/  IMAD.MOV.U32 R108, RZ, RZ, R50 ;  /* 0x000000ffff6c7224 */ /* 0x000fe200078e0032 */
[----:B------:R-:W-:Y:S01]  /*4ed90*/  LDS R94, [R0+0x80c00] ;  /* 0x080c0000005e7984 */ /* 0x000fe20000000800 */
[----:B-1----:R-:W-:Y:S03]  /*4eda0*/  HMMA.1688.F32.TF32 R8, R176, R206, R24 ;  /* 0x000000ceb008723c */ /* 0x002fe60000081018 */
[----:B------:R-:W-:Y:S04]  /*4edb0*/  STL.64 [R1+0x310], R32 ;  /* 0x0003102001007387 */ /* 0x000fe80000100a00 */
[----:B------:R-:W-:Y:S04]  /*4edc0*/  STL.64 [R1+0x318], R34 ;  /* 0x0003182201007387 */ /* 0x000fe80000100a00 */
[----:B------:R-:W-:Y:S04]  /*4edd0*/  STL.64 [R1+0x300], R12 ;  /* 0x0003000c01007387 */ /* 0x000fe80000100a00 */
[----:B------:R-:W-:Y:S08]  /*4ede0*/  STL.64 [R1+0x308], R14 ;  /* 0x0003080e01007387 */ /* 0x000ff00000100a00 */
[----:B------:R1:W-:Y:S01]  /*4edf0*/  STL [R1+0x2f8], R10 ;  /* 0x0002f80a01007387 */ /* 0x0003e20000100800 */
[----:B------:R-:W-:-:S02]  /*4ee00*/  IMAD.MOV.U32 R204, RZ, RZ, R8 ;  /* 0x000000ffffcc7224 */ /* 0x000fc400078e0008 */
[----:B------:R-:W-:Y:S02]  /*4ee10*/  IMAD.MOV.U32 R205, RZ, RZ, R9 ;  /* 0x000000ffffcd7224 */ /* 0x000fe400078e0009 */
[----:B------:R-:W-:Y:S02]  /*4ee20*/  IMAD.MOV.U32 R216, RZ, RZ, R11 ;  /* 0x000000ffffd87224 */ /* 0x000fe400078e000b */
[C---:B-1----:R-:W-:Y:S11]  /*4ee30*/  HMMA.1688.F32.TF32 R8, R176.reuse, R198, R28 ;  /* 0x000000c6b008723c */ /* 0x042ff6000008101c */
[----:B------:R-:W-:Y:S11]  /*4ee40*/  @!UPT UIADD3 URZ, URZ, URZ, URZ ;  /* 0x0000003f3f3ff290 */ /* 0x000ff6000fffe03f */
[----:B------:R-:W-:Y:S02]  /*4ee50*/  @!UPT UIADD3 URZ, URZ, URZ, URZ ;  /* 0x0000003f3f3ff290 */ /* 0x000fe4000fffe03f */
[----:B------:R-:W-:Y:S01]  /*4ee60*/  MOV R208, R8 ;  /* 0x0000000800d07202 */ /* 0x000fe20000000f00 */
[----:B------:R-:W-:Y:S02]  /*4ee70*/  IMAD.MOV.U32 R209, RZ, RZ, R9 ;  /* 0x000000ffffd17224 */ /* 0x000fe400078e0009 */
[----:B------:R-:W-:Y:S02]  /*4ee80*/  IMAD.MOV.U32 R196, RZ, RZ, R10 ;  /* 0x000000ffffc47224 */ /* 0x000fe400078e000a */
[----:B------:R-:W-:Y:S02]  /*4ee90*/  IMAD.MOV.U32 R197, RZ, RZ, R11 ;  /* 0x000000ffffc57224 */ /* 0x000fe400078e000b */
[C---:B------:R-:W-:Y:S01]  /*4eea0*/  HMMA.1688.F32.TF32 R8, R176.reuse, R194, R84 ;  /* 0x000000c2b008723c */ /* 0x040fe20000081054 */
[----:B------:R-:W-:Y:S01]  /*4eeb0*/  IMAD.MOV.U32 R52, RZ, RZ, R96 ;  /* 0x000000ffff347224 */ /* 0x000fe200078e0060 */
[----:B------:R-:W-:Y:S01]  /*4eec0*/  MOV R55, R99 ;  /* 0x0000006300377202 */ /* 0x000fe20000000f00 */
[----:B------:R-:W-:Y:S01]  /*4eed0*/  IMAD.MOV.U32 R53, RZ, RZ, R97 ;  /* 0x000000ffff357224 */ /* 0x000fe200078e0061 */
[----:B------:R-:W-:Y:S01]  /*4eee0*/  MOV R188, R48 ;  /* 0x0000003000bc7202 */ /* 0x000fe20000000f00 */
[----:B------:R-:W-:Y:S01]  /*4eef0*/  IMAD.MOV.U32 R54, RZ, RZ, R98 ;  /* 0x000000ffff367224 */ /* 0x000fe200078e0062 */
[----:B-----5:R-:W-:Y:S02]  /*4ef00*/  LDS R105, [R37+0x80880] ;  /* 0x0808800025697984 */ /* 0x020fe40000000800 */
[----:B------:R-:W-:Y:S01]  /*4ef10*/  HMMA.1688.F32.TF32 R12, R176, R202, R68 ;  /* 0x000000cab00c723c */ /* 0x000fe20000081044 */
[----:B------:R-:W-:Y:S01]  /*4ef20*/  IMAD.MOV.U32 R189, RZ, RZ, R49 ;  /* 0x000000ffffbd7224 */ /* 0x000fe200078e0031 */
[----:B------:R-:W1:Y:S01]  /*4ef30*/  LDS R107, [R37+0x80c80] ;  /* 0x080c8000256b7984 */ /* 0x000e620000000800 */
[----:B------:R-:W-:-:S03]  /*4ef40*/  IMAD.MOV.U32 R109, RZ, RZ, R51 ;  /* 0x000000ffff6d7224 */ /* 0x000fc600078e0033 */
[----:B------:R-:W-:Y:S04]  /*4ef50*/  LDS R93, [R37+0x80800] ;  /* 0x08080000255d7984 */ /* 0x000fe80000000800 */
[----:B------:R-:W2:Y:S04]  /*4ef60*/  LDS R95, [R37+0x80c00] ;  /* 0x080c0000255f7984 */ /* 0x000ea80000000800 */
[----:B------:R-:W-:Y:S02]  /*4ef70*/  LDS R84, [R3+0x81080] ;  /* 0x0810800003547984 */ /* 0x000fe40000000800 */
[----:B------:R-:W-:Y:S01]  /*4ef80*/  IMAD.MOV.U32 R180, RZ, RZ, R8 ;  /* 0x000000ffffb47224 */ /* 0x000fe200078e0008 */
[----:B------:R-:W-:Y:S01]  /*4ef90*/  MOV R112, R11 ;  /* 0x0000000b00707202 */ /* 0x000fe20000000f00 */
[----:B------:R-:W-:Y:S01]  /*4efa0*/  IMAD.MOV.U32 R181, RZ, RZ, R9 ;  /* 0x000000ffffb57224 */ /* 0x000fe200078e0009 */
[----:B------:R-:W-:Y:S01]  /*4efb0*/  LDS R86, [R3+0x81480] ;  /* 0x0814800003567984 */ /* 0x000fe20000000800 */
[----:B------:R-:W-:-:S02]  /*4efc0*/  IMAD.MOV.U32 R113, RZ, RZ, R10 ;  /* 0x000000ffff717224 */ /* 0x000fc400078e000a */
[----:B------:R-:W-:Y:S01]  /*4efd0*/  HMMA.1688.F32.TF32 R8, R176, R190, R44 ;  /* 0x000000beb008723c */ /* 0x000fe2000008102c */
[----:B------:R-:W-:Y:S04]  /*4efe0*/  STL.64 [R1+0x2e0], R12 ;  /* 0x0002e00c01007387 */ /* 0x000fe80000100a00 */
[----:B------:R-:W-:Y:S04]  /*4eff0*/  STL.64 [R1+0x2e8], R14 ;  /* 0x0002e80e01007387 */ /* 0x000fe80000100a00 */
[----:B------:R-:W-:Y:S04]  /*4f000*/  LDS R85, [R252+0x81080] ;  /* 0x08108000fc557984 */ /* 0x000fe80000000800 */
[----:B------:R-:W-:Y:S10]  /*4f010*/  LDS R87, [R252+0x81480] ;  /* 0x08148000fc577984 */ /* 0x000ff40000000800 */
[----:B------:R3:W-:Y:S04]  /*4f020*/  STL [R1+0x2bc], R11 ;  /* 0x0002bc0b01007387 */ /* 0x0007e80000100800 */
[----:B------:R-:W4:Y:S04]  /*4f030*/  LDL.LU R136, [R1+0x130] ;  /* 0x0001300001887983 */ /* 0x000f280000300800 */
[----:B------:R-:W4:Y:S04]  /*4f040*/  LDL.LU R137, [R1+0x134] ;  /* 0x0001340001897983 */ /* 0x000f280000300800 */
[----:B------:R-:W4:Y:S04]  /*4f050*/  LDL.LU R138, [R1+0x138] ;  /* 0x00013800018a7983 */ /* 0x000f280000300800 */
[----:B------:R-:W4:Y:S04]  /*4f060*/  LDL.LU R139, [R1+0x13c] ;  /* 0x00013c00018b7983 */ /* 0x000f280000300800 */
[----:B------:R-:W2:Y:S04]  /*4f070*/  LDL.LU R76, [R1+0x20] ;  /* 0x00002000014c7983 */ /* 0x000ea80000300800 */
[----:B------:R-:W2:Y:S04]  /*4f080*/  LDL.LU R77, [R1+0x24] ;  /* 0x00002400014d7983 */ /* 0x000ea80000300800 */
[----:B------:R-:W2:Y:S04]  /*4f090*/  LDL.LU R78, [R1+0x28] ;  /* 0x00002800014e7983 */ /* 0x000ea80000300800 */
[----:B------:R-:W2:Y:S01]  /*4f0a0*/  LDL.LU R79, [R1+0x2c] ;  /* 0x00002c00014f7983 */ /* 0x000ea20000300800 */
        /* <DEDUP_REMOVED lines=9> */
[----:B------:R-:W5:Y:S04]  /*4f140*/  LDL.LU R10, [R1+0x48] ;  /* 0x00004800010a7983 */ /* 0x000f680000300800 */
        /* <DEDUP_REMOVED lines=17> */
[C---:B------:R-:W-:Y:S03]  /*4f260*/  HMMA.1688.F32.TF32 R96, R176.reuse, R38, R132 ;  /* 0x00000026b060723c */ /* 0x040fe60000081084 */
[----:B------:R-:W3:Y:S04]  /*4f270*/  LDL.LU R124, [R1+0xc0] ;  /* 0x0000c000017c7983 */ /* 0x000ee80000300800 */
[----:B------:R-:W3:Y:S04]  /*4f280*/  LDL.LU R125, [R1+0xc4] ;  /* 0x0000c400017d7983 */ /* 0x000ee80000300800 */
[----:B------:R-:W3:Y:S04]  /*4f290*/  LDL.LU R126, [R1+0xc8] ;  /* 0x0000c800017e7983 */ /* 0x000ee80000300800 */
[----:B------:R-:W3:Y:S01]  /*4f2a0*/  LDL.LU R127, [R1+0xcc] ;  /* 0x0000cc00017f7983 */ /* 0x000ee20000300800 */
[----:B------:R-:W-:Y:S03]  /*4f2b0*/  HMMA.1688.F32.TF32 R116, R176, R6, R128 ;  /* 0x00000006b074723c */ /* 0x000fe60000081080 */
        /* <DEDUP_REMOVED lines=13> */
[----:B------:R-:W-:-:S03]  /*4f390*/  IMAD.MOV.U32 R49, RZ, RZ, R2 ;  /* 0x000000ffff317224 */ /* 0x000fc600078e0002 */
[----:B------:R-:W3:Y:S04]  /*4f3a0*/  LDL.LU R13, [R1+0x64] ;  /* 0x00006400010d7983 */ /* 0x000ee80000300800 */
[----:B------:R-:W3:Y:S04]  /*4f3b0*/  LDL.LU R14, [R1+0x68] ;  /* 0x00006800010e7983 */ /* 0x000ee80000300800 */
[----:B------:R-:W3:Y:S04]  /*4f3c0*/  LDL.LU R15, [R1+0x6c] ;  /* 0x00006c00010f7983 */ /* 0x000ee80000300800 */
[----:B------:R-:W3:Y:S04]  /*4f3d0*/  LDL.LU R48, [R1] ;  /* 0x0000000001307983 */ /* 0x000ee80000300800 */
[----:B------:R-:W3:Y:S04]  /*4f3e0*/  LDL.LU R2, [R1+0x2518] ;  /* 0x0025180001027983 */ /* 0x000ee80000300800 */
[----:B------:R-:W3:Y:S04]  /*4f3f0*/  LDL.LU R50, [R1+0x8] ;  /* 0x0000080001327983 */ /* 0x000ee80000300800 */
[----:B------:R-:W3:Y:S04]  /*4f400*/  LDL.LU R51, [R1+0xc] ;  /* 0x00000c0001337983 */ /* 0x000ee80000300800 */
[----:B------:R-:W3:Y:S04]  /*4f410*/  LDL.LU R144, [R1+0x330] ;  /* 0x0003300001907983 */ /* 0x000ee80000300800 */
[----:B------:R-:W3:Y:S04]  /*4f420*/  LDL.LU R145, [R1+0x334] ;  /* 0x0003340001917983 */ /* 0x000ee80000300800 */
[----:B------:R-:W3:Y:S01]  /*4f430*/  LDL.LU R146, [R1+0x338] ;  /* 0x0003380001927983 */ /* 0x000ee20000300800 */
[C---:B------:R-:W-:Y:S08]  /*4f440*/  HMMA.1688.F32.TF32 R44, R176.reuse, R186, R80 ;  /* 0x000000bab02c723c */ /* 0x040ff00000081050 */
[C---:B------:R-:W-:Y:S08]  /*4f450*/  HMMA.1688.F32.TF32 R80, R176.reuse, R182, R16 ;  /* 0x000000b6b050723c */ /* 0x040ff00000081010 */
[----:B------:R-:W-:Y:S07]  /*4f460*/  HMMA.1688.F32.TF32 R16, R176, R154, R20 ;  /* 0x0000009ab010723c */ /* 0x000fee0000081014 */
[----:B------:R1:W-:Y:S01]  /*4f470*/  STL.64 [R1+0x2a8], R46 ;  /* 0x0002a82e01007387 */ /* 0x0003e20000100a00 */
[----:B------:R-:W-:Y:S01]  /*4f480*/  IMAD.MOV.U32 R212, RZ, RZ, R44 ;  /* 0x000000ffffd47224 */ /* 0x000fe200078e002c */
[----:B------:R-:W-:-:S02]  /*4f490*/  MOV R213, R45 ;  /* 0x0000002d00d57202 */ /* 0x000fc40000000f00 */
[----:B-1----:R-:W-:Y:S03]  /*4f4a0*/  HMMA.1688.F32.TF32 R44, R176, R158, R60 ;  /* 0x0000009eb02c723c */ /* 0x002fe6000008103c */
[----:B------:R1:W-:Y:S04]  /*4f4b0*/  STL [R1+0x2494], R213 ;  /* 0x002494d501007387 */ /* 0x0003e80000100800 */
[----:B------:R1:W-:Y:S04]  /*4f4c0*/  STL [R1+0x2490], R212 ;  /* 0x002490d401007387 */ /* 0x0003e80000100800 */
[----:B------:R-:W-:Y:S04]  /*4f4d0*/  STL.64 [R1+0x290], R80 ;  /* 0x0002905001007387 */ /* 0x000fe80000100a00 */
[----:B------:R-:W-:Y:S01]  /*4f4e0*/  STL.64 [R1+0x298], R82 ;  /* 0x0002985201007387 */ /* 0x000fe20000100a00 */
[----:B-1----:R-:W-:-:S02]  /*4f4f0*/  IMAD.MOV.U32 R213, RZ, RZ, R17 ;  /* 0x000000ffffd57224 */ /* 0x002fc400078e0011 */
[----:B------:R-:W-:Y:S01]  /*4f500*/  IMAD.MOV.U32 R212, RZ, RZ, R18 ;  /* 0x000000ffffd47224 */ /* 0x000fe200078e0012 */
[----:B------:R-:W-:Y:S01]  /*4f510*/  HMMA.1688.F32.TF32 R72, R104, R210, R72 ;  /* 0x000000d26848723c */ /* 0x000fe20000081048 */
[----:B------:R-:W-:Y:S04]  /*4f520*/  LDS R81, [R37+0x81080] ;  /* 0x0810800025517984 */ /* 0x000fe80000000800 */
[----:B------:R-:W-:Y:S04]  /*4f530*/  LDS R83, [R37+0x81480] ;  /* 0x0814800025537984 */ /* 0x000fe80000000800 */
[----:B------:R-:W-:Y:S04]  /*4f540*/  STL.64 [R1+0x280], R44 ;  /* 0x0002802c01007387 */ /* 0x000fe80000100a00 */
[----:B------:R-:W-:Y:S04]  /*4f550*/  STL.64 [R1+0x288], R46 ;  /* 0x0002882e01007387 */ /* 0x000fe80000100a00 */
[----:B------:R-:W-:Y:S04]  /*4f560*/  STL [R1+0x270], R16 ;  /* 0x0002701001007387 */ /* 0x000fe80000100800 */
[----:B------:R1:W-:Y:S04]  /*4f570*/  STL [R1+0x27c], R19 ;  /* 0x00027c1301007387 */ /* 0x0003e80000100800 */
[----:B------:R-:W-:Y:S01]  /*4f580*/  LDS R82, [R0+0x81480] ;  /* 0x0814800000527984 */ /* 0x000fe20000000800 */
[----:B-1----:R-:W-:Y:S03]  /*4f590*/  HMMA.1688.F32.TF32 R16, R176, R150, R88 ;  /* 0x00000096b010723c */ /* 0x002fe60000081058 */
[----:B------:R-:W-:Y:S04]  /*4f5a0*/  STL [R1+0x249c], R212 ;  /* 0x00249cd401007387 */ /* 0x000fe80000100800 */
[----:B------:R-:W-:Y:S04]  /*4f5b0*/  STL [R1+0x2498], R213 ;  /* 0x002498d501007387 */ /* 0x000fe80000100800 */
[----:B------:R-:W-:Y:S01]  /*4f5c0*/  LDS R89, [R37+0x81000] ;  /* 0x0810000025597984 */ /* 0x000fe20000000800 */
[----:B--2---:R-:W-:Y:S03]  /*4f5d0*/  HMMA.1688.F32.TF32 R76, R92, R186, R76 ;  /* 0x000000ba5c4c723c */ /* 0x004fe6000008104c */
[----:B------:R-:W-:Y:S04]  /*4f5e0*/  LDS R91, [R37+0x81400] ;  /* 0x08140000255b7984 */ /* 0x000fe80000000800 */
[----:B------:R-:W-:Y:S01]  /*4f5f0*/  LDS R88, [R0+0x81000] ;  /* 0x0810000000587984 */ /* 0x000fe20000000800 */
[----:B----4-:R-:W-:Y:S03]  /*4f600*/  HMMA.1688.F32.TF32 R136, R104, R6, R136 ;  /* 0x000000066888723c */ /* 0x010fe60000081088 */
[----:B------:R-:W-:Y:S04]  /*4f610*/  LDS R90, [R0+0x81400] ;  /* 0x08140000005a7984 */ /* 0x000fe80000000800 */
[----:B------:R-:W-:Y:S04]  /*4f620*/  STL.64 [R1+0x260], R16 ;  /* 0x0002601001007387 */ /* 0x000fe80000100a00 */
[----:B------:R1:W-:Y:S04]  /*4f630*/  STL.64 [R1+0x268], R18 ;  /* 0x0002681201007387 */ /* 0x0003e80000100a00 */
[----:B------:R-:W2:Y:S04]  /*4f640*/  LDL R80, [R1+0x16b4] ;  /* 0x0016b40001507983 */ /* 0x000ea80000100800 */
[----:B------:R-:W-:Y:S04]  /*4f650*/  STL.64 [R1+0x1a0], R72 ;  /* 0x0001a04801007387 */ /* 0x000fe80000100a00 */
[----:B------:R-:W-:Y:S04]  /*4f660*/  STL.64 [R1+0x1a8], R74 ;  /* 0x0001a84a01007387 */ /* 0x000fe80000100a00 */
[----:B------:R-:W4:Y:S04]  /*4f670*/  LDL.LU R176, [R1+0xf0] ;  /* 0x0000f00001b07983 */ /* 0x000f280000300800 */
[----:B------:R-:W4:Y:S04]  /*4f680*/  LDL.LU R177, [R1+0xf4] ;  /* 0x0000f40001b17983 */ /* 0x000f280000300800 */
[----:B------:R-:W4:Y:S04]  /*4f690*/  LDL.LU R178, [R1+0xf8] ;  /* 0x0000f80001b27983 */ /* 0x000f280000300800 */
[----:B------:R-:W4:Y:S01]  /*4f6a0*/  LDL.LU R179, [R1+0xfc] ;  /* 0x0000fc0001b37983 */ /* 0x000f220000300800 */
[C---:B-----5:R-:W-:Y:S08]  /*4f6b0*/  HMMA.1688.F32.TF32 R44, R92.reuse, R190, R140 ;  /* 0x000000be5c2c723c */ /* 0x060ff0000008108c */
[C---:B---3--:R-:W-:Y:S08]  /*4f6c0*/  HMMA.1688.F32.TF32 R60, R92.reuse, R114, R68 ;  /* 0x000000725c3c723c */ /* 0x048ff00000081044 */
[C---:B------:R-:W-:Y:S08]  /*4f6d0*/  HMMA.1688.F32.TF32 R68, R92.reuse, R198, R12 ;  /* 0x000000c65c44723c */ /* 0x040ff0000008100c */
[----:B------:R-:W-:Y:S01]  /*4f6e0*/  HMMA.1688.F32.TF32 R12, R92, R158, R248 ;  /* 0x0000009e5c0c723c */ /* 0x000fe200000810f8 */
[----:B------:R-:W-:Y:S01]  /*4f6f0*/  IMAD.MOV.U32 R147, RZ, RZ, R2 ;  /* 0x000000ffff937224 */ /* 0x000fe200078e0002 */
[----:B------:R-:W3:Y:S04]  /*4f700*/  LDL.LU R248, [R1+0x100] ;  /* 0x0001000001f87983 */ /* 0x000ee80000300800 */
[----:B------:R-:W3:Y:S04]  /*4f710*/  LDL.LU R249, [R1+0x104] ;  /* 0x0001040001f97983 */ /* 0x000ee80000300800 */
[----:B------:R-:W3:Y:S04]  /*4f720*/  LDL.LU R250, [R1+0x108] ;  /* 0x0001080001fa7983 */ /* 0x000ee80000300800 */
[----:B------:R-:W3:Y:S01]  /*4f730*/  LDL.LU R251, [R1+0x10c] ;  /* 0x00010c0001fb7983 */ /* 0x000ee20000300800 */
[----:B------:R-:W-:Y:S03]  /*4f740*/  HMMA.1688.F32.TF32 R140, R104, R38, R144 ;  /* 0x00000026688c723c */ /* 0x000fe60000081090 */
[----:B------:R-:W5:Y:S01]  /*4f750*/  LDL.LU R144, [R1+0xe0] ;  /* 0x0000e00001907983 */ /* 0x000f620000300800 */
[----:B------:R-:W-:-:S04]  /*4f760*/  IMAD.U32 R2, RZ, RZ, UR5 ;  /* 0x00000005ff027e24 */ /* 0x000fc8000f8e00ff */
[C---:B------:R-:W-:Y:S08]  /*4f770*/  HMMA.1688.F32.TF32 R20, R92.reuse, R110, R24 ;  /* 0x0000006e5c14723c */ /* 0x040ff00000081018 */
[C---:B-1----:R-:W-:Y:S08]  /*4f780*/  HMMA.1688.F32.TF32 R16, R92.reuse, R210, R28 ;  /* 0x000000d25c10723c */ /* 0x042ff0000008101c */
        /* <DEDUP_REMOVED lines=8> */
[----:B------:R-:W-:Y:S01]  /*4f810*/  HMMA.1688.F32.TF32 R8, R92, R150, R224 ;  /* 0x000000965c08723c */ /* 0x000fe200000810e0 */
[----:B------:R-:W-:Y:S04]  /*4f820*/  LDS R92, [R3+0x81000] ;  /* 0x08100000035c7984 */ /* 0x000fe80000000800 */
[----:B------:R-:W-:Y:S04]  /*4f830*/  LDS R94, [R3+0x81400] ;  /* 0x08140000035e7984 */ /* 0x000fe80000000800 */
[----:B------:R-:W-:Y:S04]  /*4f840*/  LDS R93, [R252+0x81000] ;  /* 0x08100000fc5d7984 */ /* 0x000fe80000000800 */
[----:B------:R-:W-:Y:S01]  /*4f850*/  LDS R95, [R252+0x81400] ;  /* 0x08140000fc5f7984 */ /* 0x000fe20000000800 */
[----:B------:R-:W-:Y:S01]  /*4f860*/  IMAD.MOV.U32 R145, RZ, RZ, R36 ;  /* 0x000000ffff917224 */ /* 0x000fe200078e0024 */
[----:B------:R-:W-:Y:S01]  /*4f870*/  MOV R147, R4 ;  /* 0x0000000400937202 */ /* 0x000fe20000000f00 */
[----:B--2---:R-:W-:-:S02]  /*4f880*/  IMAD R2, R2, 0x40000, R80 ;  /* 0x0004000002027824 */ /* 0x004fc400078e0250 */
[----:B------:R-:W-:Y:S01]  /*4f890*/  IMAD.MOV.U32 R146, RZ, RZ, R5 ;  /* 0x000000ffff927224 */ /* 0x000fe200078e0005 */
[----:B------:R-:W-:Y:S04]  /*4f8a0*/  LDS R80, [R0+0x81080] ;  /* 0x0810800000507984 */ /* 0x000fe80000000800 */
[----:B------:R-:W1:Y:S04]  /*4f8b0*/  LDSM.16.M88.4 R72, [R2] ;  /* 0x000000000248783b */ /* 0x000e680000000200 */
[----:B------:R-:W2:Y:S04]  /*4f8c0*/  LDSM.16.M88.4 R36, [R2+0x4000] ;  /* 0x004000000224783b */ /* 0x000ea80000000200 */
[----:B------:R-:W2:Y:S01]  /*4f8d0*/  LDSM.16.M88.4 R4, [R2+0x8000] ;  /* 0x008000000204783b */ /* 0x000ea20000000200 */
[C---:B------:R-:W-:Y:S08]  /*4f8e0*/  HMMA.1688.F32.TF32 R220, R104.reuse, R214, R220 ;  /* 0x000000d668dc723c */ /* 0x040ff000000810dc */
[C---:B----4-:R-:W-:Y:S08]  /*4f8f0*/  HMMA.1688.F32.TF32 R212, R104.reuse, R110, R176 ;  /* 0x0000006e68d4723c */ /* 0x050ff000000810b0 */
[C---:B------:R-:W-:Y:S01]  /*4f900*/  HMMA.1688.F32.TF32 R176, R104.reuse, R202, R236 ;  /* 0x000000ca68b0723c */ /* 0x040fe200000810ec */
[----:B------:R4:W-:Y:S07]  /*4f910*/  STL [R1+0x246c], R3 ;  /* 0x00246c0301007387 */ /* 0x0009ee0000100800 */
[----:B------:R-:W-:Y:S01]  /*4f920*/  HMMA.1688.F32.TF32 R200, R104, R198, R240 ;  /* 0x000000c668c8723c */ /* 0x000fe200000810f0 */
[----:B------:R2:W-:Y:S07]  /*4f930*/  STL [R1+0x2468], R252 ;  /* 0x002468fc01007387 */ /* 0x0005ee0000100800 */
[-C--:B-1----:R-:W-:Y:S01]  /*4f940*/  HMMA.1688.F32.TF32 R40, R92, R72.reuse, R40 ;  /* 0x000000485c28723c */ /* 0x082fe20000081028 */
[----:B------:R-:W-:Y:S04]  /*4f950*/  STL [R1+0x2470], R0 ;  /* 0x0024700001007387 */ /* 0x000fe80000100800 */
[----:B------:R-:W-:Y:S04]  /*4f960*/  STL [R1+0x2478], R74 ;  /* 0x0024784a01007387 */ /* 0x000fe80000100800 */
[----:B------:R-:W-:Y:S04]  /*4f970*/  STL [R1+0x2474], R75 ;  /* 0x0024744b01007387 */ /* 0x000fe80000100800 */
[----:B--2---:R-:W-:Y:S04]  /*4f980*/  STL [R1+0x2480], R38 ;  /* 0x0024802601007387 */ /* 0x004fe80000100800 */
[----:B------:R-:W-:Y:S04]  /*4f990*/  STL [R1+0x247c], R39 ;  /* 0x00247c2701007387 */ /* 0x000fe80000100800 */
[----:B------:R-:W-:Y:S04]  /*4f9a0*/  STL [R1+0x2488], R6 ;  /* 0x0024880601007387 */ /* 0x000fe80000100800 */
[----:B------:R-:W-:Y:S01]  /*4f9b0*/  STL [R1+0x2484], R7 ;  /* 0x0024840701007387 */ /* 0x000fe20000100800 */
[----:B------:R-:W-:Y:S01]  /*4f9c0*/  HMMA.1688.F32.TF32 R96, R84, R72, R96 ;  /* 0x000000485460723c */ /* 0x000fe20000081060 */
[----:B----4-:R-:W-:Y:S01]  /*4f9d0*/  MOV R3, R40 ;  /* 0x0000002800037202 */ /* 0x010fe20000000f00 */
[----:B------:R-:W-:Y:S01]  /*4f9e0*/  IMAD.MOV.U32 R252, RZ, RZ, R41 ;  /* 0x000000fffffc7224 */ /* 0x000fe200078e0029 */
[----:B------:R-:W-:Y:S01]  /*4f9f0*/  LDSM.16.M88.4 R236, [R2+0x3c000] ;  /* 0x03c0000002ec783b */ /* 0x000fe20000000200 */
[----:B------:R-:W-:-:S02]  /*4fa00*/  IMAD.MOV.U32 R228, RZ, RZ, R102 ;  /* 0x000000ffffe47224 */ /* 0x000fc400078e0066 */
[----:B------:R-:W-:Y:S02]  /*4fa10*/  IMAD.MOV.U32 R229, RZ, RZ, R103 ;  /* 0x000000ffffe57224 */ /* 0x000fe400078e0067 */
[C---:B---3--:R-:W-:Y:S08]  /*4fa20*/  HMMA.1688.F32.TF32 R224, R104.reuse, R114, R248 ;  /* 0x0000007268e0723c */ /* 0x048ff000000810f8 */
[C---:B-----5:R-:W-:Y:S11]  /*4fa30*/  HMMA.1688.F32.TF32 R144, R104.reuse, R206, R144 ;  /* 0x000000ce6890723c */ /* 0x060ff60000081090 */
[----:B------:R-:W-:Y:S04]  /*4fa40*/  @!UPT UIADD3 URZ, URZ, URZ, URZ ;  /* 0x0000003f3f3ff290 */ /* 0x000fe8000fffe03f */
[----:B------:R-:W-:Y:S04]  /*4fa50*/  STL.64 [R1+0x190], R224 ;  /* 0x000190e001007387 */ /* 0x000fe80000100a00 */
[----:B------:R-:W-:Y:S04]  /*4fa60*/  STL.64 [R1+0x198], R226 ;  /* 0x000198e201007387 */ /* 0x000fe80000100a00 */
[----:B------:R-:W-:Y:S04]  /*4fa70*/  STL.64 [R1+0x180], R212 ;  /* 0x000180d401007387 */ /* 0x000fe80000100a00 */
[----:B------:R-:W-:Y:S04]  /*4fa80*/  STL.64 [R1+0x188], R214 ;  /* 0x000188d601007387 */ /* 0x000fe80000100a00 */
[----:B------:R-:W-:Y:S04]  /*4fa90*/  STL [R1+0x248c], R179 ;  /* 0x00248cb301007387 */ /* 0x000fe80000100800 */
[----:B------:R-:W-:Y:S04]  /*4faa0*/  STL.64 [R1+0x170], R144 ;  /* 0x0001709001007387 */ /* 0x000fe80000100a00 */
[----:B------:R1:W-:Y:S04]  /*4fab0*/  STL.64 [R1+0x178], R146 ;  /* 0x0001789201007387 */ /* 0x0003e80000100a00 */
[----:B------:R-:W-:Y:S04]  /*4fac0*/  STL.64 [R1+0x160], R200 ;  /* 0x000160c801007387 */ /* 0x000fe80000100a00 */
[----:B------:R2:W-:Y:S01]  /*4fad0*/  STL.64 [R1+0x168], R202 ;  /* 0x000168ca01007387 */ /* 0x0005e20000100a00 */
[C---:B-1----:R-:W-:Y:S08]  /*4fae0*/  HMMA.1688.F32.TF32 R144, R104.reuse, R194, R244 ;  /* 0x000000c26890723c */ /* 0x042ff000000810f4 */
[----:B--2---:R-:W-:Y:S01]  /*4faf0*/  HMMA.1688.F32.TF32 R200, R104, R150, R56 ;  /* 0x0000009668c8723c */ /* 0x004fe20000081038 */
[----:B------:R-:W-:-:S02]  /*4fb00*/  IMAD.MOV.U32 R247, RZ, RZ, R42 ;  /* 0x000000fffff77224 */ /* 0x000fc400078e002a */
[----:B------:R-:W-:-:S05]  /*4fb10*/  IMAD.MOV.U32 R246, RZ, RZ, R43 ;  /* 0x000000fffff67224 */ /* 0x000fca00078e002b */
[-C--:B------:R-:W-:Y:S01]  /*4fb20*/  HMMA.1688.F32.TF32 R56, R88, R72.reuse, R132 ;  /* 0x000000485838723c */ /* 0x080fe20000081084 */
[----:B------:R-:W-:Y:S07]  /*4fb30*/  STL.64 [R1+0xe0], R96 ;  /* 0x0000e06001007387 */ /* 0x000fee0000100a00 */
[----:B------:R-:W-:Y:S01]  /*4fb40*/  HMMA.1688.F32.TF32 R40, R80, R72, R140 ;  /* 0x000000485028723c */ /* 0x000fe2000008108c */
[----:B------:R-:W-:Y:S01]  /*4fb50*/  STL.64 [R1+0xe8], R98 ;  /* 0x0000e86201007387 */ /* 0x000fe20000100a00 */
[----:B------:R-:W-:-:S02]  /*4fb60*/  IMAD.MOV.U32 R248, RZ, RZ, R52 ;  /* 0x000000fffff87224 */ /* 0x000fc400078e0034 */
[----:B------:R-:W-:Y:S01]  /*4fb70*/  IMAD.MOV.U32 R249, RZ, RZ, R53 ;  /* 0x000000fffff97224 */ /* 0x000fe200078e0035 */
[----:B------:R-:W-:Y:S01]  /*4fb80*/  MOV R251, R55 ;  /* 0x0000003700fb7202 */ /* 0x000fe20000000f00 */
[----:B------:R-:W-:Y:S01]  /*4fb90*/  IMAD.MOV.U32 R250, RZ, RZ, R54 ;  /* 0x000000fffffa7224 */ /* 0x000fe200078e0036 */
[----:B------:R-:W-:Y:S01]  /*4fba0*/  LDSM.16.M88.4 R140, [R2+0x14000] ;  /* 0x01400000028c783b */ /* 0x000fe20000000200 */
[----:B------:R-:W-:Y:S02]  /*4fbb0*/  IMAD.MOV.U32 R184, RZ, RZ, R144 ;  /* 0x000000ffffb87224 */ /* 0x000fe400078e0090 */
[----:B------:R-:W-:Y:S02]  /*4fbc0*/  IMAD.MOV.U32 R185, RZ, RZ, R145 ;  /* 0x000000ffffb97224 */ /* 0x000fe400078e0091 */
[----:B------:R-:W-:Y:S02]  /*4fbd0*/  IMAD.MOV.U32 R230, RZ, RZ, R157 ;  /* 0x000000ffffe67224 */ /* 0x000fe400078e009d */
[----:B------:R-:W-:Y:S01]  /*4fbe0*/  IMAD.MOV.U32 R231, RZ, RZ, R156 ;  /* 0x000000ffffe77224 */ /* 0x000fe200078e009c */
[----:B------:R-:W-:Y:S04]  /*4fbf0*/  STL.64 [R1+0xf0], R56 ;  /* 0x0000f03801007387 */ /* 0x000fe80000100a00 */
[----:B------:R1:W-:Y:S04]  /*4fc00*/  STL.64 [R1+0xf8], R58 ;  /* 0x0000f83a01007387 */ /* 0x0003e80000100a00 */
[----:B------:R-:W2:Y:S04]  /*4fc10*/  LDL.LU R52, [R1+0x2514] ;  /* 0x0025140001347983 */ /* 0x000ea80000300800 */
[----:B------:R-:W-:Y:S04]  /*4fc20*/  STL.64 [R1+0x350], R40 ;  /* 0x0003502801007387 */ /* 0x000fe80000100a00 */
[----:B------:R2:W-:Y:S04]  /*4fc30*/  STL.64 [R1+0x358], R42 ;  /* 0x0003582a01007387 */ /* 0x0005e80000100a00 */
[----:B------:R-:W2:Y:S04]  /*4fc40*/  LDL.LU R53, [R1+0x2510] ;  /* 0x0025100001357983 */ /* 0x000ea80000300800 */
[----:B------:R-:W2:Y:S04]  /*4fc50*/  LDL.LU R54, [R1+0x250c] ;  /* 0x00250c0001367983 */ /* 0x000ea80000300800 */
[----:B------:R-:W2:Y:S04]  /*4fc60*/  LDL.LU R55, [R1+0x2508] ;  /* 0x0025080001377983 */ /* 0x000ea80000300800 */
[----:B------:R-:W3:Y:S04]  /*4fc70*/  LDL.LU R102, [R1+0x2504] ;  /* 0x0025040001667983 */ /* 0x000ee80000300800 */
[----:B------:R-:W3:Y:S01]  /*4fc80*/  LDL.LU R103, [R1+0x2500] ;  /* 0x0025000001677983 */ /* 0x000ee20000300800 */
[----:B------:R-:W-:-:S02]  /*4fc90*/  IMAD.MOV.U32 R215, RZ, RZ, R146 ;  /* 0x000000ffffd77224 */ /* 0x000fc400078e0092 */
[----:B------:R-:W-:Y:S01]  /*4fca0*/  IMAD.MOV.U32 R214, RZ, RZ, R147 ;  /* 0x000000ffffd67224 */ /* 0x000fe200078e0093 */
[C---:B------:R-:W-:Y:S01]  /*4fcb0*/  HMMA.1688.F32.TF32 R192, R104.reuse, R158, R164 ;  /* 0x0000009e68c0723c */ /* 0x040fe200000810a4 */
[----:B------:R-:W-:Y:S02]  /*4fcc0*/  IMAD.MOV.U32 R210, RZ, RZ, R196 ;  /* 0x000000ffffd27224 */ /* 0x000fe400078e00c4 */
[----:B------:R-:W-:Y:S01]  /*4fcd0*/  IMAD.MOV.U32 R211, RZ, RZ, R197 ;  /* 0x000000ffffd37224 */ /* 0x000fe200078e00c5 */
[----:B------:R-:W-:Y:S01]  /*4fce0*/  MOV R226, R149 ;  /* 0x0000009500e27202 */ /* 0x000fe20000000f00 */
[----:B------:R-:W-:Y:S01]  /*4fcf0*/  IMAD.MOV.U32 R227, RZ, RZ, R148 ;  /* 0x000000ffffe37224 */ /* 0x000fe200078e0094 */
[----:B------:R-:W-:Y:S02]  /*4fd00*/  LDSM.16.M88.4 R132, [R2+0x1c000] ;  /* 0x01c000000284783b */ /* 0x000fe40000000200 */
[----:B------:R-:W-:Y:S02]  /*4fd10*/  HMMA.1688.F32.TF32 R144, R104, R190, R232 ;  /* 0x000000be6890723c */ /* 0x000fe400000810e8 */
[----:B------:R-:W4:Y:S01]  /*4fd20*/  LDSM.16.M88.4 R148, [R2+0xc000] ;  /* 0x00c000000294783b */ /* 0x000f220000000200 */
[----:B------:R-:W-:-:S02]  /*4fd30*/  IMAD.MOV.U32 R224, RZ, RZ, R153 ;  /* 0x000000ffffe07224 */ /* 0x000fc400078e0099 */
[----:B------:R-:W-:Y:S01]  /*4fd40*/  IMAD.MOV.U32 R225, RZ, RZ, R152 ;  /* 0x000000ffffe17224 */ /* 0x000fe200078e0098 */
[----:B------:R-:W-:Y:S11]  /*4fd50*/  LDSM.16.M88.4 R156, [R2+0x34000] ;  /* 0x03400000029c783b */ /* 0x000ff60000000200 */
[----:B------:R-:W-:Y:S07]  /*4fd60*/  @!UPT UIADD3 URZ, URZ, URZ, URZ ;  /* 0x0000003f3f3ff290 */ /* 0x000fee000fffe03f */
[----:B------:R-:W-:Y:S01]  /*4fd70*/  IMAD.MOV.U32 R243, RZ, RZ, R144 ;  /* 0x000000fffff37224 */ /* 0x000fe200078e0090 */
[----:B------:R-:W-:Y:S01]  /*4fd80*/  MOV R241, R146 ;  /* 0x0000009200f17202 */ /* 0x000fe20000000f00 */
[----:B------:R-:W-:Y:S02]  /*4fd90*/  IMAD.MOV.U32 R242, RZ, RZ, R145 ;  /* 0x000000fffff27224 */ /* 0x000fe400078e0091 */
[----:B------:R-:W-:Y:S02]  /*4fda0*/  IMAD.MOV.U32 R240, RZ, RZ, R147 ;  /* 0x000000fffff07224 */ /* 0x000fe400078e0093 */
[----:B------:R-:W-:Y:S08]  /*4fdb0*/  HMMA.1688.F32.TF32 R144, R104, R186, R172 ;  /* 0x000000ba6890723c */ /* 0x000ff000000810ac */
[----:B-1----:R-:W-:Y:S01]  /*4fdc0*/  HMMA.1688.F32.TF32 R56, R88, R36, R128 ;  /* 0x000000245838723c */ /* 0x002fe20000081080 */
[----:B------:R-:W-:Y:S11]  /*4fdd0*/  LDSM.16.M88.4 R128, [R2+0x20000] ;  /* 0x020000000280783b */ /* 0x000ff60000000200 */
[----:B------:R-:W-:Y:S04]  /*4fde0*/  @!UPT UIADD3 URZ, URZ, URZ, URZ ;  /* 0x0000003f3f3ff290 */ /* 0x000fe8000fffe03f */
[----:B------:R-:W-:Y:S02]  /*4fdf0*/  IMAD.MOV.U32 R179, RZ, RZ, R144 ;  /* 0x000000ffffb37224 */ /* 0x000fe400078e0090 */
[----:B------:R-:W-:Y:S02]  /*4fe00*/  IMAD.MOV.U32 R6, RZ, RZ, R145 ;  /* 0x000000ffff067224 */ /* 0x000fe400078e0091 */
[----:B------:R-:W-:Y:S02]  /*4fe10*/  IMAD.MOV.U32 R7, RZ, RZ, R146 ;  /* 0x000000ffff077224 */ /* 0x000fe400078e0092 */
[----:B------:R-:W-:Y:S02]  /*4fe20*/  IMAD.MOV.U32 R38, RZ, RZ, R147 ;  /* 0x000000ffff267224 */ /* 0x000fe400078e0093 */
[----:B------:R-:W-:Y:S01]  /*4fe30*/  HMMA.1688.F32.TF32 R144, R104, R182, R168 ;  /* 0x000000b66890723c */ /* 0x000fe200000810a8 */
[----:B------:R-:W-:Y:S04]  /*4fe40*/  STL.64 [R1+0xd0], R56 ;  /* 0x0000d03801007387 */ /* 0x000fe80000100a00 */
[----:B------:R-:W-:Y:S03]  /*4fe50*/  STL.64 [R1+0xd8], R58 ;  /* 0x0000d83a01007387 */ /* 0x000fe60000100a00 */
[C---:B--2---:R-:W-:Y:S08]  /*4fe60*/  HMMA.1688.F32.TF32 R40, R92.reuse, R36, R52 ;  /* 0x000000245c28723c */ /* 0x044ff00000081034 */
[----:B---3--:R-:W-:Y:S08]  /*4fe70*/  HMMA.1688.F32.TF32 R100, R92, R4, R100 ;  /* 0x000000045c64723c */ /* 0x008ff00000081064 */
[----:B------:R-:W-:Y:S01]  /*4fe80*/  IMAD.MOV.U32 R212, RZ, RZ, R144 ;  /* 0x000000ffffd47224 */ /* 0x000fe200078e0090 */
[----:B------:R-:W-:Y:S01]  /*4fe90*/  MOV R213, R145 ;  /* 0x0000009100d57202 */ /* 0x000fe20000000f00 */
[----:B------:R-:W-:Y:S01]  /*4fea0*/  IMAD.MOV.U32 R187, RZ, RZ, R146 ;  /* 0x000000ffffbb7224 */ /* 0x000fe200078e0092 */
[----:B------:R-:W-:Y:S01]  /*4feb0*/  LDSM.16.M88.4 R56, [R2+0x28000] ;  /* 0x028000000238783b */ /* 0x000fe20000000200 */
[----:B------:R-:W-:Y:S04]  /*4fec0*/  HMMA.1688.F32.TF32 R52, R84, R36, R116 ;  /* 0x000000245434723c */ /* 0x000fe80000081074 */
[----:B------:R-:W-:-:S02]  /*4fed0*/  IMAD.MOV.U32 R245, RZ, RZ, R40 ;  /* 0x000000fffff57224 */ /* 0x000fc400078e0028 */
[----:B------:R-:W-:Y:S02]  /*4fee0*/  IMAD.MOV.U32 R244, RZ, RZ, R41 ;  /* 0x000000fffff47224 */ /* 0x000fe400078e0029 */
[----:B------:R-:W-:Y:S02]  /*4fef0*/  IMAD.MOV.U32 R73, RZ, RZ, R42 ;  /* 0x000000ffff497224 */ /* 0x000fe400078e002a */
[----:B------:R-:W-:Y:S02]  /*4ff00*/  IMAD.MOV.U32 R72, RZ, RZ, R43 ;  /* 0x000000ffff487224 */ /* 0x000fe400078e002b */
[----:B------:R-:W-:Y:S01]  /*4ff10*/  HMMA.1688.F32.TF32 R40, R80, R36, R136 ;  /* 0x000000245028723c */ /* 0x000fe20000081088 */
[----:B------:R-:W-:Y:S01]  /*4ff20*/  IMAD.MOV.U32 R186, RZ, RZ, R147 ;  /* 0x000000ffffba7224 */ /* 0x000fe200078e0093 */
[----:B------:R-:W-:Y:S06]  /*4ff30*/  LDSM.16.M88.4 R136, [R2+0x18000] ;  /* 0x018000000288783b */ /* 0x000fec0000000200 */
[----:B------:R-:W-:Y:S03]  /*4ff40*/  HMMA.1688.F32.TF32 R144, R104, R154, R160 ;  /* 0x0000009a6890723c */ /* 0x000fe600000810a0 */
[----:B------:R-:W-:Y:S04]  /*4ff50*/  STL.64 [R1+0xb0], R52 ;  /* 0x0000b03401007387 */ /* 0x000fe80000100a00 */
[----:B------:R-:W-:Y:S04]  /*4ff60*/  STL.64 [R1+0xb8], R54 ;  /* 0x0000b83601007387 */ /* 0x000fe80000100a00 */
[----:B------:R-:W-:Y:S01]  /*4ff70*/  STL.64 [R1+0x2450], R102 ;  /* 0x0024506601007387 */ /* 0x000fe20000100a00 */
[----:B------:R-:W-:Y:S01]  /*4ff80*/  HMMA.1688.F32.TF32 R160, R84, R4, R120 ;  /* 0x0000000454a0723c */ /* 0x000fe20000081078 */
[----:B------:R-:W-:-:S02]  /*4ff90*/  IMAD.MOV.U32 R207, RZ, RZ, R216 ;  /* 0x000000ffffcf7224 */ /* 0x000fc400078e00d8 */
[----:B------:R-:W-:Y:S04]  /*4ffa0*/  LDSM.16.M88.4 R52, [R2+0x2c000] ;  /* 0x02c000000234783b */ /* 0x000fe80000000200 */
[----:B------:R-:W-:Y:S04]  /*4ffb0*/  STL.64 [R1+0x340], R40 ;  /* 0x0003402801007387 */ /* 0x000fe80000100a00 */
[----:B------:R1:W-:Y:S01]  /*4ffc0*/  STL.64 [R1+0x348], R42 ;  /* 0x0003482a01007387 */ /* 0x0003e20000100a00 */
[----:B------:R-:W-:Y:S01]  /*4ffd0*/  IMAD.MOV.U32 R39, RZ, RZ, R144 ;  /* 0x000000ffff277224 */ /* 0x000fe200078e0090 */
[C---:B----4-:R-:W-:Y:S02]  /*4ffe0*/  HMMA.1688.F32.TF32 R16, R88.reuse, R148, R16 ;  /* 0x000000945810723c */ /* 0x050fe40000081010 */
[----:B------:R-:W-:Y:S06]  /*4fff0*/  LDSM.16.M88.4 R152, [R2+0x38000] ;  /* 0x038000000298783b */ /* 0x000fec0000000200 */
[----:B-1----:R-:W-:Y:S01]  /*50000*/  HMMA.1688.F32.TF32 R40, R88, R4, R124 ;  /* 0x000000045828723c */ /* 0x002fe2000008107c */
[----:B------:R-:W-:-:S02]  /*50010*/  IMAD.MOV.U32 R74, RZ, RZ, R145 ;  /* 0x000000ffff4a7224 */ /* 0x000fc400078e0091 */
[----:B------:R-:W-:Y:S02]  /*50020*/  IMAD.MOV.U32 R75, RZ, RZ, R146 ;  /* 0x000000ffff4b7224 */ /* 0x000fe400078e0092 */
[----:B------:R-:W-:Y:S01]  /*50030*/  IMAD.MOV.U32 R0, RZ, RZ, R147 ;  /* 0x000000ffff007224 */ /* 0x000fe200078e0093 */
[----:B------:R-:W-:Y:S04]  /*50040*/  STL.64 [R1+0x2448], R100 ;  /* 0x0024486401007387 */ /* 0x000fe80000100a00 */
[----:B------:R-:W1:Y:S04]  /*50050*/  LDSM.16.M88.4 R144, [R2+0x10000] ;  /* 0x010000000290783b */ /* 0x000e680000000200 */
[----:B------:R-:W-:Y:S01]  /*50060*/  STL.64 [R1+0x2460], R162 ;  /* 0x002460a201007387 */ /* 0x000fe20000100a00 */
[----:B------:R-:W-:Y:S03]  /*50070*/  HMMA.1688.F32.TF32 R120, R92, R140, R248 ;  /* 0x0000008c5c78723c */ /* 0x000fe600000810f8 */
[----:B------:R-:W2:Y:S05]  /*50080*/  LDSM.16.M88.4 R124, [R2+0x24000] ;  /* 0x02400000027c783b */ /* 0x000eaa0000000200 */
[----:B------:R-:W-:Y:S04]  /*50090*/  STL.64 [R1+0xc0], R40 ;  /* 0x0000c02801007387 */ /* 0x000fe80000100a00 */
[----:B------:R3:W-:Y:S02]  /*500a0*/  STL.64 [R1+0xc8], R42 ;  /* 0x0000c82a01007387 */ /* 0x0007e40000100a00 */
[----:B---3--:R-:W-:Y:S02]  /*500b0*/  HMMA.1688.F32.TF32 R40, R80, R4, R220 ;  /* 0x000000045028723c */ /* 0x008fe400000810dc */
[----:B------:R3:W-:Y:S06]  /*500c0*/  STL.64 [R1+0x2458], R160 ;  /* 0x002458a001007387 */ /* 0x0007ec0000100a00 */
[----:B-1----:R-:W-:Y:S07]  /*500d0*/  HMMA.1688.F32.TF32 R104, R92, R144, R228 ;  /* 0x000000905c68723c */ /* 0x002fee00000810e4 */
[----:B------:R-:W-:Y:S01]  /*500e0*/  IMAD.MOV.U32 R228, RZ, RZ, R180 ;  /* 0x000000ffffe47224 */ /* 0x000fe200078e00b4 */
[----:B------:R-:W-:-:S07]  /*500f0*/  MOV R229, R181 ;  /* 0x000000b500e57202 */ /* 0x000fce0000000f00 */
[----:B------:R-:W-:Y:S04]  /*50100*/  STL.64 [R1+0x330], R40 ;  /* 0x0003302801007387 */ /* 0x000fe80000100a00 */
[----:B------:R-:W-:Y:S04]  /*50110*/  STL.64 [R1+0x338], R42 ;  /* 0x0003382a01007387 */ /* 0x000fe80000100a00 */
[----:B------:R-:W-:Y:S04]  /*50120*/  STL [R1+0x21cc], R2 ;  /* 0x0021cc0201007387 */ /* 0x000fe80000100800 */
[----:B------:R-:W4:Y:S04]  /*50130*/  LDL.LU R180, [R1+0x24fc] ;  /* 0x0024fc0001b47983 */ /* 0x000f280000300800 */
[----:B------:R-:W5:Y:S01]  /*50140*/  LDL.LU R181, [R1+0x24f8] ;  /* 0x0024f80001b57983 */ /* 0x000f620000300800 */
[----:B------:R-:W-:-:S02]  /*50150*/  IMAD.MOV.U32 R230, RZ, RZ, R113 ;  /* 0x000000ffffe67224 */ /* 0x000fc400078e0071 */
[----:B------:R-:W-:Y:S01]  /*50160*/  IMAD.MOV.U32 R231, RZ, RZ, R112 ;  /* 0x000000ffffe77224 */ /* 0x000fe200078e0070 */
[----:B------:R-:W2:Y:S01]  /*50170*/  LDL.LU R113, [R1+0x24f4] ;  /* 0x0024f40001717983 */ /* 0x000ea20000300800 */
[----:B------:R-:W-:-:S03]  /*50180*/  IMAD.MOV.U32 R248, RZ, RZ, R188 ;  /* 0x000000fffff87224 */ /* 0x000fc600078e00bc */
[----:B------:R-:W2:Y:S01]  /*50190*/  LDL.LU R112, [R1+0x24f0] ;  /* 0x0024f00001707983 */ /* 0x000ea20000300800 */
[----:B------:R-:W-:-:S03]  /*501a0*/  IMAD.MOV.U32 R249, RZ, RZ, R189 ;  /* 0x000000fffff97224 */ /* 0x000fc600078e00bd */
[----:B------:R-:W2:Y:S01]  /*501b0*/  LDL.LU R196, [R1+0x24ec] ;  /* 0x0024ec0001c47983 */ /* 0x000ea20000300800 */
[----:B------:R-:W-:-:S03]  /*501c0*/  MOV R250, R108 ;  /* 0x0000006c00fa7202 */ /* 0x000fc60000000f00 */
[----:B------:R-:W3:Y:S01]  /*501d0*/  LDL.LU R197, [R1+0x24e8] ;  /* 0x0024e80001c57983 */ /* 0x000ee20000300800 */
[----:B------:R-:W-:-:S03]  /*501e0*/  IMAD.MOV.U32 R251, RZ, RZ, R109 ;  /* 0x000000fffffb7224 */ /* 0x000fc600078e006d */
[----:B------:R-:W3:Y:S04]  /*501f0*/  LDL.LU R188, [R1+0x24e4] ;  /* 0x0024e40001bc7983 */ /* 0x000ee80000300800 */
[----:B------:R-:W3:Y:S04]  /*50200*/  LDL.LU R189, [R1+0x24e0] ;  /* 0x0024e00001bd7983 */ /* 0x000ee80000300800 */
[----:B------:R-:W3:Y:S04]  /*50210*/  LDL.LU R108, [R1+0x24dc] ;  /* 0x0024dc00016c7983 */ /* 0x000ee80000300800 */
[----:B------:R-:W3:Y:S01]  /*50220*/  LDL.LU R109, [R1+0x24d8] ;  /* 0x0024d800016d7983 */ /* 0x000ee20000300800 */
[----:B------:R-:W-:Y:S01]  /*50230*/  HMMA.1688.F32.TF32 R116, R92, R148, R224 ;  /* 0x000000945c74723c */ /* 0x000fe200000810e0 */
[----:B------:R-:W-:Y:S01]  /*50240*/  IMAD.MOV.U32 R100, RZ, RZ, R217 ;  /* 0x000000ffff647224 */ /* 0x000fe200078e00d9 */
[----:B------:R-:W-:Y:S01]  /*50250*/  MOV R101, R218 ;  /* 0x000000da00657202 */ /* 0x000fe20000000f00 */
[----:B------:R-:W-:Y:S01]  /*50260*/  IMAD.MOV.U32 R102, RZ, RZ, R219 ;  /* 0x000000ffff667224 */ /* 0x000fe200078e00db */
[----:B------:R-:W1:Y:S01]  /*50270*/  LDSM.16.M88.4 R40, [R2+0x30000] ;  /* 0x030000000228783b */ /* 0x000e620000000200 */
[----:B----4-:R-:W-:-:S02]  /*50280*/  IMAD.MOV.U32 R115, RZ, RZ, R180 ;  /* 0x000000ffff737224 */ /* 0x010fc400078e00b4 */
[----:B-----5:R-:W-:Y:S02]  /*50290*/  IMAD.MOV.U32 R114, RZ, RZ, R181 ;  /* 0x000000ffff727224 */ /* 0x020fe400078e00b5 */
[----:B------:R-:W4:Y:S04]  /*502a0*/  LDL.LU R181, [R1+0x24d4] ;  /* 0x0024d40001b57983 */ /* 0x000f280000300800 */
[----:B------:R-:W5:Y:S01]  /*502b0*/  LDL.LU R180, [R1+0x24d0] ;  /* 0x0024d00001b47983 */ /* 0x000f620000300800 */
[----:B--2---:R-:W-:Y:S01]  /*502c0*/  MOV R175, R196 ;  /* 0x000000c400af7202 */ /* 0x004fe20000000f00 */
[----:B---3--:R-:W-:Y:S02]  /*502d0*/  IMAD.MOV.U32 R174, RZ, RZ, R197 ;  /* 0x000000ffffae7224 */ /* 0x008fe400078e00c5 */
[----:B------:R-:W-:-:S02]  /*502e0*/  IMAD.MOV.U32 R173, RZ, RZ, R188 ;  /* 0x000000ffffad7224 */ /* 0x000fc400078e00bc */
[----:B------:R-:W-:Y:S02]  /*502f0*/  IMAD.MOV.U32 R172, RZ, RZ, R189 ;  /* 0x000000ffffac7224 */ /* 0x000fe400078e00bd */
[----:B------:R-:W2:Y:S04]  /*50300*/  LDL.LU R189, [R1+0x24cc] ;  /* 0x0024cc0001bd7983 */ /* 0x000ea80000300800 */
[----:B------:R-:W2:Y:S04]  /*50310*/  LDL.LU R188, [R1+0x24c8] ;  /* 0x0024c80001bc7983 */ /* 0x000ea80000300800 */
[----:B------:R-:W5:Y:S01]  /*50320*/  LDL.LU R197, [R1+0x24c4] ;  /* 0x0024c40001c57983 */ /* 0x000f620000300800 */
[----:B------:R-:W-:-:S03]  /*50330*/  IMAD.MOV.U32 R166, RZ, RZ, R109 ;  /* 0x000000ffffa67224 */ /* 0x000fc600078e006d */
[----:B------:R-:W5:Y:S01]  /*50340*/  LDL.LU R196, [R1+0x24c0] ;  /* 0x0024c00001c47983 */ /* 0x000f620000300800 */
[----:B------:R-:W-:Y:S01]  /*50350*/  IMAD.MOV.U32 R167, RZ, RZ, R108 ;  /* 0x000000ffffa77224 */ /* 0x000fe200078e006c */
[C---:B------:R-:W-:Y:S08]  /*50360*/  HMMA.1688.F32.TF32 R60, R88.reuse, R144, R60 ;  /* 0x00000090583c723c */ /* 0x040ff0000008103c */
[C---:B------:R-:W-:Y:S08]  /*50370*/  HMMA.1688.F32.TF32 R20, R88.reuse, R140, R20 ;  /* 0x0000008c5814723c */ /* 0x040ff00000081014 */
[----:B------:R-:W-:Y:S01]  /*50380*/  HMMA.1688.F32.TF32 R24, R88, R132, R24 ;  /* 0x000000845818723c */ /* 0x000fe20000081018 */
[----:B----4-:R-:W-:-:S02]  /*50390*/  IMAD.MOV.U32 R164, RZ, RZ, R181 ;  /* 0x000000ffffa47224 */ /* 0x010fc400078e00b5 */
[----:B------:R-:W4:Y:S01]  /*503a0*/  LDL.LU R181, [R1+0x24bc] ;  /* 0x0024bc0001b57983 */ /* 0x000f220000300800 */
[----:B-----5:R-:W-:-:S03]  /*503b0*/  IMAD.MOV.U32 R165, RZ, RZ, R180 ;  /* 0x000000ffffa57224 */ /* 0x020fc600078e00b4 */
[----:B------:R-:W4:Y:S04]  /*503c0*/  LDL.LU R180, [R1+0x24b8] ;  /* 0x0024b80001b47983 */ /* 0x000f280000300800 */
[----:B------:R-:W5:Y:S04]  /*503d0*/  LDL.LU R109, [R1+0x24b4] ;  /* 0x0024b400016d7983 */ /* 0x000f680000300800 */
[----:B------:R-:W5:Y:S04]  /*503e0*/  LDL.LU R108, [R1+0x24b0] ;  /* 0x0024b000016c7983 */ /* 0x000f680000300800 */
[----:B------:R-:W2:Y:S04]  /*503f0*/  LDL.LU R190, [R1+0x1f8] ;  /* 0x0001f80001be7983 */ /* 0x000ea80000300800 */
[----:B------:R-:W2:Y:S04]  /*50400*/  LDL.LU R191, [R1+0x1fc] ;  /* 0x0001fc0001bf7983 */ /* 0x000ea80000300800 */
[----:B------:R-:W4:Y:S04]  /*50410*/  LDL.LU R182, [R1+0x218] ;  /* 0x0002180001b67983 */ /* 0x000f280000300800 */
[----:B------:R-:W4:Y:S04]  /*50420*/  LDL.LU R183, [R1+0x21c] ;  /* 0x00021c0001b77983 */ /* 0x000f280000300800 */
[----:B------:R-:W5:Y:S04]  /*50430*/  LDL.LU R110, [R1+0x228] ;  /* 0x00022800016e7983 */ /* 0x000f680000300800 */
        /* <DEDUP_REMOVED lines=29> */
[----:B------:R-:W-:Y:S04]  /*50610*/  STL.64 [R1+0x90], R16 ;  /* 0x0000901001007387 */ /* 0x000fe80000100a00 */
[----:B------:R1:W-:Y:S02]  /*50620*/  STL.64 [R1+0x98], R18 ;  /* 0x0000981201007387 */ /* 0x0003e40000100a00 */
[C---:B-1----:R-:W-:Y:S02]  /*50630*/  HMMA.1688.F32.TF32 R16, R88.reuse, R136, R64 ;  /* 0x000000885810723c */ /* 0x042fe40000081040 */
[----:B------:R-:W-:Y:S04]  /*50640*/  STL.64 [R1+0x80], R60 ;  /* 0x0000803c01007387 */ /* 0x000fe80000100a00 */
[----:B------:R-:W-:Y:S04]  /*50650*/  STL.64 [R1+0x88], R62 ;  /* 0x0000883e01007387 */ /* 0x000fe80000100a00 */
[----:B------:R-:W-:Y:S04]  /*50660*/  STL.64 [R1+0x70], R20 ;  /* 0x0000701401007387 */ /* 0x000fe80000100a00 */
[----:B------:R1:W-:Y:S09]  /*50670*/  STL.64 [R1+0x78], R22 ;  /* 0x0000781601007387 */ /* 0x0003f20000100a00 */
[----:B------:R-:W-:Y:S01]  /*50680*/  STL.64 [R1+0x60], R16 ;  /* 0x0000601001007387 */ /* 0x000fe20000100a00 */
[C---:B-1----:R-:W-:Y:S03]  /*50690*/  HMMA.1688.F32.TF32 R20, R88.reuse, R128, R68 ;  /* 0x000000805814723c */ /* 0x042fe60000081044 */
[----:B------:R1:W-:Y:S05]  /*506a0*/  STL.64 [R1+0x68], R18 ;  /* 0x0000681201007387 */ /* 0x0003ea0000100a00 */
[C---:B-1----:R-:W-:Y:S01]  /*506b0*/  HMMA.1688.F32.TF32 R16, R88.reuse, R124, R32 ;  /* 0x0000007c5810723c */ /* 0x042fe20000081020 */
[----:B------:R-:W-:Y:S04]  /*506c0*/  STL.64 [R1+0x50], R24 ;  /* 0x0000501801007387 */ /* 0x000fe80000100a00 */
[----:B------:R1:W-:Y:S10]  /*506d0*/  STL.64 [R1+0x58], R26 ;  /* 0x0000581a01007387 */ /* 0x0003f40000100a00 */
[----:B------:R-:W-:Y:S04]  /*506e0*/  STL.64 [R1+0x40], R20 ;  /* 0x0000401401007387 */ /* 0x000fe80000100a00 */
[----:B------:R1:W-:Y:S02]  /*506f0*/  STL.64 [R1+0x48], R22 ;  /* 0x0000481601007387 */ /* 0x0003e40000100a00 */
[C---:B-1----:R-:W-:Y:S02]  /*50700*/  HMMA.1688.F32.TF32 R24, R88.reuse, R56, R44 ;  /* 0x000000385818723c */ /* 0x042fe4000008102c */
[----:B------:R-:W-:Y:S06]  /*50710*/  STL.64 [R1+0x30], R16 ;  /* 0x0000301001007387 */ /* 0x000fec0000100a00 */
[C---:B------:R-:W-:Y:S01]  /*50720*/  HMMA.1688.F32.TF32 R20, R88.reuse, R52, R76 ;  /* 0x000000345814723c */ /* 0x040fe2000008104c */
[----:B------:R1:W-:Y:S07]  /*50730*/  STL.64 [R1+0x38], R18 ;  /* 0x0000381201007387 */ /* 0x0003ee0000100a00 */
[----:B-1----:R-:W-:Y:S07]  /*50740*/  HMMA.1688.F32.TF32 R16, R88, R40, R28 ;  /* 0x000000285810723c */ /* 0x002fee000008101c */
[----:B------:R-:W-:Y:S04]  /*50750*/  STL.64 [R1+0x20], R24 ;  /* 0x0000201801007387 */ /* 0x000fe80000100a00 */
[----:B------:R-:W-:Y:S04]  /*50760*/  STL.64 [R1+0x28], R26 ;  /* 0x0000281a01007387 */ /* 0x000fe80000100a00 */
[----:B------:R-:W-:Y:S04]  /*50770*/  STL.64 [R1+0x10], R20 ;  /* 0x0000101401007387 */ /* 0x000fe80000100a00 */
[----:B------:R-:W-:Y:S04]  /*50780*/  STL.64 [R1+0x18], R22 ;  /* 0x0000181601007387 */ /* 0x000fe80000100a00 */
[----:B------:R1:W-:Y:S04]  /*50790*/  STL.64 [R1], R16 ;  /* 0x0000001001007387 */ /* 0x0003e80000100a00 */
[----:B------:R2:W-:Y:S01]  /*507a0*/  STL.64 [R1+0x8], R18 ;  /* 0x0000081201007387 */ /* 0x0005e20000100a00 */
[----:B-1----:R-:W-:-:S03]  /*507b0*/  IMAD.MOV.U32 R16, RZ, RZ, R212 ;  /* 0x000000ffff107224 */ /* 0x002fc600078e00d4 */
[----:B------:R-:W3:Y:S01]  /*507c0*/  LDL.LU R212, [R1+0x249c] ;  /* 0x00249c0001d47983 */ /* 0x000ee20000300800 */
[----:B------:R-:W-:-:S03]  /*507d0*/  IMAD.MOV.U32 R17, RZ, RZ, R213 ;  /* 0x000000ffff117224 */ /* 0x000fc600078e00d5 */
[----:B------:R-:W3:Y:S01]  /*507e0*/  LDL.LU R213, [R1+0x2498] ;  /* 0x0024980001d57983 */ /* 0x000ee20000300800 */
[----:B------:R-:W-:Y:S08]  /*507f0*/  HMMA.1688.F32.TF32 R96, R92, R152, R248 ;  /* 0x000000985c60723c */ /* 0x000ff000000810f8 */
[C---:B------:R-:W-:Y:S08]  /*50800*/  HMMA.1688.F32.TF32 R248, R88.reuse, R156, R12 ;  /* 0x0000009c58f8723c */ /* 0x040ff0000008100c */
[C---:B------:R-:W-:Y:S08]  /*50810*/  HMMA.1688.F32.TF32 R48, R88.reuse, R152, R48 ;  /* 0x000000985830723c */ /* 0x040ff00000081030 */
[----:B------:R-:W-:Y:S07]  /*50820*/  HMMA.1688.F32.TF32 R12, R88, R236, R8 ;  /* 0x000000ec580c723c */ /* 0x000fee0000081008 */
[----:B------:R-:W-:Y:S01]  /*50830*/  IMAD.MOV.U32 R10, RZ, RZ, R241 ;  /* 0x000000ffff0a7224 */ /* 0x000fe200078e00f1 */
[----:B------:R-:W-:Y:S01]  /*50840*/  MOV R9, R242 ;  /* 0x000000f200097202 */ /* 0x000fe20000000f00 */
[----:B------:R-:W-:-:S02]  /*50850*/  IMAD.MOV.U32 R11, RZ, RZ, R240 ;  /* 0x000000ffff0b7224 */ /* 0x000fc400078e00f0 */
[----:B------:R-:W-:Y:S02]  /*50860*/  IMAD.MOV.U32 R8, RZ, RZ, R243 ;  /* 0x000000ffff087224 */ /* 0x000fe400078e00f3 */
[----:B--2---:R-:W-:Y:S01]  /*50870*/  IMAD.MOV.U32 R18, RZ, RZ, R187 ;  /* 0x000000ffff127224 */ /* 0x004fe200078e00bb */
[----:B------:R-:W-:Y:S01]  /*50880*/  HMMA.1688.F32.TF32 R188, R92, R124, R188 ;  /* 0x0000007c5cbc723c */ /* 0x000fe200000810bc */
[----:B------:R-:W-:Y:S02]  /*50890*/  IMAD.MOV.U32 R19, RZ, RZ, R186 ;  /* 0x000000ffff137224 */ /* 0x000fe400078e00ba */
[----:B------:R-:W-:Y:S02]  /*508a0*/  IMAD.MOV.U32 R187, RZ, RZ, R214 ;  /* 0x000000ffffbb7224 */ /* 0x000fe400078e00d6 */
[----:B------:R-:W-:-:S03]  /*508b0*/  IMAD.MOV.U32 R186, RZ, RZ, R215 ;  /* 0x000000ffffba7224 */ /* 0x000fc600078e00d7 */
[C---:B----4-:R-:W-:Y:S08]  /*508c0*/  HMMA.1688.F32.TF32 R180, R92.reuse, R132, R180 ;  /* 0x000000845cb4723c */ /* 0x050ff000000810b4 */
[C---:B-----5:R-:W-:Y:S08]  /*508d0*/  HMMA.1688.F32.TF32 R108, R92.reuse, R136, R108 ;  /* 0x000000885c6c723c */ /* 0x060ff0000008106c */
[C---:B------:R-:W-:Y:S08]  /*508e0*/  HMMA.1688.F32.TF32 R196, R92.reuse, R128, R196 ;  /* 0x000000805cc4723c */ /* 0x040ff000000810c4 */
[C---:B------:R-:W-:Y:S08]  /*508f0*/  HMMA.1688.F32.TF32 R164, R92.reuse, R56, R164 ;  /* 0x000000385ca4723c */ /* 0x040ff000000810a4 */
[C---:B------:R-:W-:Y:S08]  /*50900*/  HMMA.1688.F32.TF32 R172, R92.reuse, R52, R172 ;  /* 0x000000345cac723c */ /* 0x040ff000000810ac */
[C---:B------:R-:W-:Y:S08]  /*50910*/  HMMA.1688.F32.TF32 R168, R92.reuse, R40, R168 ;  /* 0x000000285ca8723c */ /* 0x040ff000000810a8 */
[----:B------:R-:W-:Y:S08]  /*50920*/  HMMA.1688.F32.TF32 R112, R92, R156, R112 ;  /* 0x0000009c5c70723c */ /* 0x000ff00000081070 */
[----:B------:R-:W-:Y:S01]  /*50930*/  HMMA.1688.F32.TF32 R88, R84, R144, R160 ;  /* 0x000000905458723c */ /* 0x000fe200000810a0 */
[----:B------:R-:W2:Y:S04]  /*50940*/  LDL.LU R160, [R1+0x260] ;  /* 0x0002600001a07983 */ /* 0x000ea80000300800 */
[----:B------:R-:W2:Y:S04]  /*50950*/  LDL.LU R161, [R1+0x264] ;  /* 0x0002640001a17983 */ /* 0x000ea80000300800 */
[----:B------:R-:W2:Y:S04]  /*50960*/  LDL.LU R162, [R1+0x268] ;  /* 0x0002680001a27983 */ /* 0x000ea80000300800 */
[----:B------:R-:W2:Y:S04]  /*50970*/  LDL.LU R163, [R1+0x26c] ;  /* 0x00026c0001a37983 */ /* 0x000ea80000300800 */
[----:B------:R-:W4:Y:S01]  /*50980*/  LDL.LU R240, [R1+0x270] ;  /* 0x0002700001f07983 */ /* 0x000f220000300800 */
[----:B------:R-:W-:Y:S01]  /*50990*/  HMMA.1688.F32.TF32 R92, R92, R236, R216 ;  /* 0x000000ec5c5c723c */ /* 0x000fe200000810d8 */
[----:B---3--:R-:W-:-:S02]  /*509a0*/  IMAD.MOV.U32 R242, RZ, RZ, R212 ;  /* 0x000000fffff27224 */ /* 0x008fc400078e00d4 */
[----:B------:R-:W-:Y:S02]  /*509b0*/  IMAD.MOV.U32 R241, RZ, RZ, R213 ;  /* 0x000000fffff17224 */ /* 0x000fe400078e00d5 */
[----:B------:R-:W3:Y:S04]  /*509c0*/  LDL.LU R213, [R1+0x2494] ;  /* 0x0024940001d57983 */ /* 0x000ee80000300800 */
[----:B------:R-:W3:Y:S04]  /*509d0*/  LDL.LU R212, [R1+0x2490] ;  /* 0x0024900001d47983 */ /* 0x000ee80000300800 */
[----:B------:R-:W4:Y:S04]  /*509e0*/  LDL.LU R243, [R1+0x27c] ;  /* 0x00027c0001f37983 */ /* 0x000f280000300800 */
[----:B------:R-:W5:Y:S04]  /*509f0*/  LDL.LU R24, [R1+0x290] ;  /* 0x0002900001187983 */ /* 0x000f680000300800 */
[----:B------:R-:W5:Y:S04]  /*50a00*/  LDL.LU R25, [R1+0x294] ;  /* 0x0002940001197983 */ /* 0x000f680000300800 */
[----:B------:R-:W5:Y:S04]  /*50a10*/  LDL.LU R26, [R1+0x298] ;  /* 0x00029800011a7983 */ /* 0x000f680000300800 */
[----:B------:R-:W5:Y:S04]  /*50a20*/  LDL.LU R27, [R1+0x29c] ;  /* 0x00029c00011b7983 */ /* 0x000f680000300800 */
[----:B------:R-:W3:Y:S04]  /*50a30*/  LDL.LU R214, [R1+0x2a8] ;  /* 0x0002a80001d67983 */ /* 0x000ee80000300800 */
[----:B------:R-:W3:Y:S04]  /*50a40*/  LDL.LU R215, [R1+0x2ac] ;  /* 0x0002ac0001d77983 */ /* 0x000ee80000300800 */
[----:B------:R-:W2:Y:S04]  /*50a50*/  LDL.LU R216, [R1+0x280] ;  /* 0x0002800001d87983 */ /* 0x000ea80000300800 */
[----:B------:R-:W2:Y:S04]  /*50a60*/  LDL.LU R217, [R1+0x284] ;  /* 0x0002840001d97983 */ /* 0x000ea80000300800 */
[----:B------:R-:W2:Y:S04]  /*50a70*/  LDL.LU R218, [R1+0x288] ;  /* 0x0002880001da7983 */ /* 0x000ea80000300800 */
[----:B------:R-:W2:Y:S01]  /*50a80*/  LDL.LU R219, [R1+0x28c] ;  /* 0x00028c0001db7983 */ /* 0x000ea20000300800 */
[----:B------:R-:W-:Y:S03]  /*50a90*/  HMMA.1688.F32.TF32 R68, R84, R56, R100 ;  /* 0x000000385444723c */ /* 0x000fe60000081064 */
        /* <DEDUP_REMOVED lines=16> */
[----:B------:R-:W-:-:S03]  /*50ba0*/  MOV R44, R179 ;  /* 0x000000b3002c7202 */ /* 0x000fc60000000f00 */
[----:B------:R-:W2:Y:S01]  /*50bb0*/  LDL.LU R32, [R1+0x160] ;  /* 0x0001600001207983 */ /* 0x000ea20000300800 */
[----:B------:R-:W-:-:S03]  /*50bc0*/  IMAD.MOV.U32 R45, RZ, RZ, R6 ;  /* 0x000000ffff2d7224 */ /* 0x000fc600078e0006 */
        /* <DEDUP_REMOVED lines=9> */
[----:B------:R-:W-:Y:S03]  /*50c60*/  HMMA.1688.F32.TF32 R220, R84, R148, R220 ;  /* 0x0000009454dc723c */ /* 0x000fe600000810dc */
[----:B------:R-:W2:Y:S01]  /*50c70*/  LDL.LU R7, [R1+0x2484] ;  /* 0x0024840001077983 */ /* 0x000ea20000300800 */
[----:B------:R-:W-:-:S03]  /*50c80*/  IMAD.MOV.U32 R22, RZ, RZ, R75 ;  /* 0x000000ffff167224 */ /* 0x000fc600078e004b */
[----:B------:R-:W2:Y:S01]  /*50c90*/  LDL.LU R38, [R1+0x2480] ;  /* 0x0024800001267983 */ /* 0x000ea20000300800 */
[C---:B------:R-:W-:Y:S01]  /*50ca0*/  HMMA.1688.F32.TF32 R224, R84.reuse, R140, R224 ;  /* 0x0000008c54e0723c */ /* 0x040fe200000810e0 */
[----:B------:R-:W-:Y:S02]  /*50cb0*/  MOV R23, R0 ;  /* 0x0000000000177202 */ /* 0x000fe40000000f00 */
[----:B------:R-:W2:Y:S04]  /*50cc0*/  LDL.LU R39, [R1+0x247c] ;  /* 0x00247c0001277983 */ /* 0x000ea80000300800 */
[----:B------:R-:W2:Y:S01]  /*50cd0*/  LDL.LU R74, [R1+0x2478] ;  /* 0x00247800014a7983 */ /* 0x000ea20000300800 */
[C---:B------:R-:W-:Y:S03]  /*50ce0*/  HMMA.1688.F32.TF32 R204, R84.reuse, R136, R204 ;  /* 0x0000008854cc723c */ /* 0x040fe600000810cc */
[----:B------:R-:W2:Y:S04]  /*50cf0*/  LDL.LU R75, [R1+0x2474] ;  /* 0x00247400014b7983 */ /* 0x000ea80000300800 */
[----:B------:R-:W2:Y:S01]  /*50d00*/  LDL.LU R0, [R1+0x2470] ;  /* 0x0024700001007983 */ /* 0x000ea20000300800 */
[C---:B------:R-:W-:Y:S08]  /*50d10*/  HMMA.1688.F32.TF32 R232, R84.reuse, R132, R232 ;  /* 0x0000008454e8723c */ /* 0x040ff000000810e8 */
[C---:B------:R-:W-:Y:S08]  /*50d20*/  HMMA.1688.F32.TF32 R208, R84.reuse, R128, R208 ;  /* 0x0000008054d0723c */ /* 0x040ff000000810d0 */
[C---:B------:R-:W-:Y:S08]  /*50d30*/  HMMA.1688.F32.TF32 R228, R84.reuse, R124, R228 ;  /* 0x0000007c54e4723c */ /* 0x040ff000000810e4 */
[C---:B----4-:R-:W-:Y:S08]  /*50d40*/  HMMA.1688.F32.TF32 R240, R84.reuse, R152, R240 ;  /* 0x0000009854f0723c */ /* 0x050ff000000810f0 */
[C---:B-----5:R-:W-:Y:S08]  /*50d50*/  HMMA.1688.F32.TF32 R76, R84.reuse, R40, R24 ;  /* 0x00000028544c723c */ /* 0x060ff00000081018 */
[C---:B---3--:R-:W-:Y:S08]  /*50d60*/  HMMA.1688.F32.TF32 R212, R84.reuse, R52, R212 ;  /* 0x0000003454d4723c */ /* 0x048ff000000810d4 */
[C---:B--2---:R-:W-:Y:S08]  /*50d70*/  HMMA.1688.F32.TF32 R216, R84.reuse, R156, R216 ;  /* 0x0000009c54d8723c */ /* 0x044ff000000810d8 */
[----:B------:R-:W-:Y:S07]  /*50d80*/  HMMA.1688.F32.TF32 R84, R84, R236, R160 ;  /* 0x000000ec5454723c */ /* 0x000fee00000810a0 */
[----:B------:R-:W-:-:S02]  /*50d90*/  IMAD.MOV.U32 R160, RZ, RZ, R3 ;  /* 0x000000ffffa07224 */ /* 0x000fc400078e0003 */
[----:B------:R-:W2:Y:S01]  /*50da0*/  LDL.LU R3, [R1+0x246c] ;  /* 0x00246c0001037983 */ /* 0x000ea20000300800 */
[----:B------:R-:W-:-:S03]  /*50db0*/  IMAD.MOV.U32 R161, RZ, RZ, R252 ;  /* 0x000000ffffa17224 */ /* 0x000fc600078e00fc */
[----:B------:R-:W3:Y:S01]  /*50dc0*/  LDL.LU R252, [R1+0x2468] ;  /* 0x0024680001fc7983 */ /* 0x000ee20000300800 */
[----:B------:R-:W-:Y:S02]  /*50dd0*/  IMAD.MOV.U32 R162, RZ, RZ, R247 ;  /* 0x000000ffffa27224 */ /* 0x000fe400078e00f7 */
[----:B------:R-:W-:Y:S01]  /*50de0*/  IMAD.MOV.U32 R163, RZ, RZ, R246 ;  /* 0x000000ffffa37224 */ /* 0x000fe200078e00f6 */
[C---:B------:R-:W-:Y:S01]  /*50df0*/  HMMA.1688.F32.TF32 R16, R80.reuse, R40, R16 ;  /* 0x000000285010723c */ /* 0x040fe20000081010 */
[----:B------:R-:W4:Y:S07]  /*50e00*/  LDL R2, [R1+0x474] ;  /* 0x0004740001027983 */ /* 0x000f2e0000100800 */
[----:B------:R-:W-:Y:S07]  /*50e10*/  HMMA.1688.F32.TF32 R24, R80, R144, R100 ;  /* 0x000000905018723c */ /* 0x000fee0000081064 */
[----:B------:R-:W-:-:S02]  /*50e20*/  IMAD.MOV.U32 R100, RZ, RZ, R245 ;  /* 0x000000ffff647224 */ /* 0x000fc400078e00f5 */
[----:B------:R-:W-:Y:S01]  /*50e30*/  IMAD.MOV.U32 R101, RZ, RZ, R244 ;  /* 0x000000ffff657224 */ /* 0x000fe200078e00f4 */
[----:B------:R-:W-:Y:S01]  /*50e40*/  MOV R102, R73 ;  /* 0x0000004900667202 */ /* 0x000fe20000000f00 */
[----:B------:R-:W-:Y:S01]  /*50e50*/  IMAD.MOV.U32 R103, RZ, RZ, R72 ;  /* 0x000000ffff677224 */ /* 0x000fe200078e0048 */
[C---:B------:R-:W-:Y:S03]  /*50e60*/  HMMA.1688.F32.TF32 R20, R80.reuse, R152, R20 ;  /* 0x000000985014723c */ /* 0x040fe60000081014 */
[----:B------:R-:W-:Y:S05]  /*50e70*/  STL [R1+0x2440], R19 ;  /* 0x0024401301007387 */ /* 0x000fea0000100800 */
[----:B------:R-:W-:Y:S11]  /*50e80*/  HMMA.1688.F32.TF32 R44, R80, R52, R44 ;  /* 0x00000034502c723c */ /* 0x000ff6000008102c */
[----:B------:R-:W-:Y:S04]  /*50e90*/  @!UPT UIADD3 URZ, URZ, URZ, URZ ;  /* 0x0000003f3f3ff290 */ /* 0x000fe8000fffe03f */
[----:B------:R-:W-:Y:S04]  /*50ea0*/  STL [R1+0x243c], R23 ;  /* 0x00243c1701007387 */ /* 0x000fe80000100800 */
[----:B--2---:R-:W-:Y:S04]  /*50eb0*/  LDS R244, [R3+0x81800] ;  /* 0x0818000003f47984 */ /* 0x004fe80000000800 */
[----:B------:R-:W-:Y:S04]  /*50ec0*/  LDS R246, [R3+0x81c00] ;  /* 0x081c000003f67984 */ /* 0x000fe80000000800 */
[----:B---3--:R-:W-:Y:S04]  /*50ed0*/  LDS R245, [R252+0x81800] ;  /* 0x08180000fcf57984 */ /* 0x008fe80000000800 */
[----:B------:R-:W1:Y:S04]  /*50ee0*/  LDS R247, [R252+0x81c00] ;  /* 0x081c0000fcf77984 */ /* 0x000e680000000800 */
[----:B------:R-:W-:Y:S04]  /*50ef0*/  STL [R1+0x2428], R3 ;  /* 0x0024280301007387 */ /* 0x000fe80000100800 */
[----:B------:R-:W-:Y:S01]  /*50f00*/  STL [R1+0x242c], R252 ;  /* 0x00242cfc01007387 */ /* 0x000fe20000100800 */
[C---:B-1----:R-:W-:Y:S08]  /*50f10*/  HMMA.1688.F32.TF32 R160, R244.reuse, R74, R160 ;  /* 0x0000004af4a0723c */ /* 0x042ff000000810a0 */
[----:B------:R-:W-:Y:S11]  /*50f20*/  HMMA.1688.F32.TF32 R100, R244, R38, R100 ;  /* 0x00000026f464723c */ /* 0x000ff60000081064 */
[----:B------:R-:W-:Y:S05]  /*50f30*/  @!UPT UIADD3 URZ, URZ, URZ, URZ ;  /* 0x0000003f3f3ff290 */ /* 0x000fea000fffe03f */
[----:B------:R-:W-:Y:S02]  /*50f40*/  IMAD.MOV.U32 R5, RZ, RZ, R162 ;  /* 0x000000ffff057224 */ /* 0x000fe400078e00a2 */
[----:B------:R-:W-:Y:S02]  /*50f50*/  IMAD.MOV.U32 R36, RZ, RZ, R161 ;  /* 0x000000ffff247224 */ /* 0x000fe400078e00a1 */
[----:B------:R-:W-:Y:S02]  /*50f60*/  IMAD.MOV.U32 R37, RZ, RZ, R160 ;  /* 0x000000ffff257224 */ /* 0x000fe400078e00a0 */
[----:B------:R-:W-:Y:S02]  /*50f70*/  IMAD.MOV.U32 R4, RZ, RZ, R163 ;  /* 0x000000ffff047224 */ /* 0x000fe400078e00a3 */
[----:B------:R-:W2:Y:S01]  /*50f80*/  LDL.LU.64 R162, [R1+0x2460] ;  /* 0x0024600001a27983 */ /* 0x000ea20000300a00 */
[----:B------:R-:W-:-:S03]  /*50f90*/  IMAD.MOV.U32 R41, RZ, RZ, R102 ;  /* 0x000000ffff297224 */ /* 0x000fc600078e0066 */
[----:B------:R-:W2:Y:S01]  /*50fa0*/  LDL.LU.64 R160, [R1+0x2458] ;  /* 0x0024580001a07983 */ /* 0x000ea20000300a00 */
[----:B------:R-:W-:-:S03]  /*50fb0*/  IMAD.MOV.U32 R40, RZ, RZ, R103 ;  /* 0x000000ffff287224 */ /* 0x000fc600078e0067 */
[----:B------:R-:W-:Y:S01]  /*50fc0*/  STL [R1+0x2438], R5 ;  /* 0x0024380501007387 */ /* 0x000fe20000100800 */
[----:B------:R-:W-:Y:S01]  /*50fd0*/  IMAD.MOV.U32 R53, RZ, RZ, R100 ;  /* 0x000000ffff357224 */ /* 0x000fe200078e0064 */
[----:B------:R-:W-:Y:S02]  /*50fe0*/  MOV R52, R101 ;  /* 0x0000006500347202 */ /* 0x000fe40000000f00 */
[----:B------:R-:W-:Y:S04]  /*50ff0*/  STL [R1+0x2434], R36 ;  /* 0x0024342401007387 */ /* 0x000fe80000100800 */
[----:B------:R-:W-:Y:S04]  /*51000*/  STL [R1+0x2430], R37 ;  /* 0x0024302501007387 */ /* 0x000fe80000100800 */
[----:B------:R-:W3:Y:S04]  /*51010*/  LDL.LU.64 R102, [R1+0x2450] ;  /* 0x0024500001667983 */ /* 0x000ee80000300a00 */
[----:B------:R-:W3:Y:S01]  /*51020*/  LDL.LU.64 R100, [R1+0x2448] ;  /* 0x0024480001647983 */ /* 0x000ee20000300a00 */
[C---:B------:R-:W-:Y:S08]  /*51030*/  HMMA.1688.F32.TF32 R8, R80.reuse, R56, R8 ;  /* 0x000000385008723c */ /* 0x040ff00000081008 */
[C---:B------:R-:W-:Y:S08]  /*51040*/  HMMA.1688.F32.TF32 R60, R80.reuse, R148, R60 ;  /* 0x00000094503c723c */ /* 0x040ff0000008103c */
[----:B------:R-:W-:Y:S01]  /*51050*/  HMMA.1688.F32.TF32 R64, R80, R140, R64 ;  /* 0x0000008c5040723c */ /* 0x000fe20000081040 */
[----:B------:R-:W-:-:S07]  /*51060*/  IMAD.MOV.U32 R149, RZ, RZ, R0 ;  /* 0x000000ffff957224 */ /* 0x000fce00078e0000 */
[C---:B------:R-:W-:Y:S08]  /*51070*/  HMMA.1688.F32.TF32 R28, R80.reuse, R136, R28 ;  /* 0x00000088501c723c */ /* 0x040ff0000008101c */
[C---:B------:R-:W-:Y:S08]  /*51080*/  HMMA.1688.F32.TF32 R176, R80.reuse, R132, R176 ;  /* 0x0000008450b0723c */ /* 0x040ff000000810b0 */
[C---:B------:R-:W-:Y:S08]  /*51090*/  HMMA.1688.F32.TF32 R32, R80.reuse, R128, R32 ;  /* 0x000000805020723c */ /* 0x040ff00000081020 */
[C---:B------:R-:W-:Y:S08]  /*510a0*/  HMMA.1688.F32.TF32 R184, R80.reuse, R124, R184 ;  /* 0x0000007c50b8723c */ /* 0x040ff000000810b8 */
[C---:B------:R-:W-:Y:S08]  /*510b0*/  HMMA.1688.F32.TF32 R192, R80.reuse, R156, R192 ;  /* 0x0000009c50c0723c */ /* 0x040ff000000810c0 */
[----:B------:R-:W-:Y:S01]  /*510c0*/  HMMA.1688.F32.TF32 R200, R80, R236, R200 ;  /* 0x000000ec50c8723c */ /* 0x000fe200000810c8 */
[----:B------:R-:W-:Y:S04]  /*510d0*/  LDS R80, [R3+0x81880] ;  /* 0x0818800003507984 */ /* 0x000fe80000000800 */
[----:B------:R1:W-:Y:S03]  /*510e0*/  LDS R82, [R3+0x81c80] ;  /* 0x081c800003527984 */ /* 0x0003e60000000800 */
[C---:B------:R-:W-:Y:S01]  /*510f0*/  HMMA.1688.F32.TF32 R104, R244.reuse, R146, R104 ;  /* 0x00000092f468723c */ /* 0x040fe20000081068 */
[----:B------:R-:W-:Y:S04]  /*51100*/  LDS R81, [R252+0x81880] ;  /* 0x08188000fc517984 */ /* 0x000fe80000000800 */
[----:B------:R5:W1:Y:S03]  /*51110*/  LDS R83, [R252+0x81c80] ;  /* 0x081c8000fc537984 */ /* 0x000a660000000800 */
[C---:B---3--:R-:W-:Y:S11]  /*51120*/  HMMA.1688.F32.TF32 R100, R244.reuse, R6, R100 ;  /* 0x00000006f464723c */ /* 0x048ff60000081064 */
[----:B------:R-:W-:Y:S11]  /*51130*/  @!UPT UIADD3 URZ, URZ, URZ, URZ ;  /* 0x0000003f3f3ff290 */ /* 0x000ff6000fffe03f */
[----:B------:R-:W-:Y:S02]  /*51140*/  @!UPT UIADD3 URZ, URZ, URZ, URZ ;  /* 0x0000003f3f3ff290 */ /* 0x000fe4000fffe03f */
[----:B------:R-:W-:Y:S01]  /*51150*/  IMAD.MOV.U32 R73, RZ, RZ, R100 ;  /* 0x000000ffff497224 */ /* 0x000fe200078e0064 */
[----:B------:R-:W-:Y:S01]  /*51160*/  MOV R56, R103 ;  /* 0x0000006700387202 */ /* 0x000fe20000000f00 */
[----:B------:R-:W-:Y:S02]  /*51170*/  IMAD.MOV.U32 R72, RZ, RZ, R101 ;  /* 0x000000ffff487224 */ /* 0x000fe400078e0065 */
[----:B------:R-:W-:Y:S02]  /*51180*/  IMAD.MOV.U32 R57, RZ, RZ, R102 ;  /* 0x000000ffff397224 */ /* 0x000fe400078e0066 */
[----:B------:R-:W-:Y:S01]  /*51190*/  HMMA.1688.F32.TF32 R100, R244, R150, R116 ;  /* 0x00000096f464723c */ /* 0x000fe20000081074 */
[----:B------:R-:W3:Y:S04]  /*511a0*/  LDL.LU R116, [R1+0xe0] ;  /* 0x0000e00001747983 */ /* 0x000ee80000300800 */
[----:B------:R-:W3:Y:S04]  /*511b0*/  LDL.LU R117, [R1+0xe4] ;  /* 0x0000e40001757983 */ /* 0x000ee80000300800 */
[----:B------:R-:W3:Y:S04]  /*511c0*/  LDL.LU R118, [R1+0xe8] ;  /* 0x0000e80001767983 */ /* 0x000ee80000300800 */
[----:B------:R-:W3:Y:S11]  /*511d0*/  LDL.LU R119, [R1+0xec] ;  /* 0x0000ec0001777983 */ /* 0x000ef60000300800 */
[----:B-1----:R-:W-:-:S02]  /*511e0*/  IMAD.MOV.U32 R3, RZ, RZ, R100 ;  /* 0x000000ffff037224 */ /* 0x002fc400078e0064 */
[----:B------:R-:W-:Y:S01]  /*511f0*/  IMAD.MOV.U32 R0, RZ, RZ, R101 ;  /* 0x000000ffff007224 */ /* 0x000fe200078e0065 */
[----:B------:R-:W2:Y:S01]  /*51200*/  LDL.LU R100, [R1+0xb0] ;  /* 0x0000b00001647983 */ /* 0x000ea20000300800 */
[----:B------:R-:W-:Y:S02]  /*51210*/  IMAD.MOV.U32 R125, RZ, RZ, R102 ;  /* 0x000000ffff7d7224 */ /* 0x000fe400078e0066 */
[----:B------:R-:W-:Y:S01]  /*51220*/  IMAD.MOV.U32 R124, RZ, RZ, R103 ;  /* 0x000000ffff7c7224 */ /* 0x000fe200078e0067 */
[----:B------:R-:W2:Y:S04]  /*51230*/  LDL.LU R101, [R1+0xb4] ;  /* 0x0000b40001657983 */ /* 0x000ea80000300800 */
[----:B------:R-:W2:Y:S04]  /*51240*/  LDL.LU R102, [R1+0xb8] ;  /* 0x0000b80001667983 */ /* 0x000ea80000300800 */
[----:B------:R-:W2:Y:S01]  /*51250*/  LDL.LU R103, [R1+0xbc] ;  /* 0x0000bc0001677983 */ /* 0x000ea20000300800 */
[----:B------:R-:W-:Y:S01]  /*51260*/  IMAD.MOV.U32 R5, RZ, RZ, R104 ;  /* 0x000000ffff057224 */ /* 0x000fe200078e0068 */
[----:B------:R-:W-:Y:S01]  /*51270*/  MOV R37, R106 ;  /* 0x0000006a00257202 */ /* 0x000fe20000000f00 */
[----:B------:R-:W-:-:S02]  /*51280*/  IMAD.MOV.U32 R36, RZ, RZ, R105 ;  /* 0x000000ffff247224 */ /* 0x000fc400078e0069 */
[----:B-----5:R-:W-:Y:S02]  /*51290*/  IMAD.MOV.U32 R252, RZ, RZ, R107 ;  /* 0x000000fffffc7224 */ /* 0x020fe400078e006b */
[C---:B------:R-:W-:Y:S08]  /*512a0*/  HMMA.1688.F32.TF32 R104, R244.reuse, R142, R120 ;  /* 0x0000008ef468723c */ /* 0x040ff00000081078 */
[C---:B------:R-:W-:Y:S08]  /*512b0*/  HMMA.1688.F32.TF32 R108, R244.reuse, R138, R108 ;  /* 0x0000008af46c723c */ /* 0x040ff0000008106c */
[----:B------:R-:W-:Y:S08]  /*512c0*/  HMMA.1688.F32.TF32 R120, R244, R134, R180 ;  /* 0x00000086f478723c */ /* 0x000ff000000810b4 */
[----:B------:R-:W-:-:S02]  /*512d0*/  IMAD.MOV.U32 R19, RZ, RZ, R104 ;  /* 0x000000ffff137224 */ /* 0x000fc400078e0068 */
[----:B------:R-:W-:Y:S02]  /*512e0*/  IMAD.MOV.U32 R23, RZ, RZ, R105 ;  /* 0x000000ffff177224 */ /* 0x000fe400078e0069 */
[----:B------:R-:W-:Y:S02]  /*512f0*/  IMAD.MOV.U32 R237, RZ, RZ, R106 ;  /* 0x000000ffffed7224 */ /* 0x000fe400078e006a */
[----:B------:R-:W-:Y:S02]  /*51300*/  IMAD.MOV.U32 R236, RZ, RZ, R107 ;  /* 0x000000ffffec7224 */ /* 0x000fe400078e006b */
[C---:B------:R-:W-:Y:S01]  /*51310*/  HMMA.1688.F32.TF32 R104, R244.reuse, R130, R196 ;  /* 0x00000082f468723c */ /* 0x040fe200000810c4 */
[----:B------:R-:W-:Y:S04]  /*51320*/  STL.64 [R1+0x1f0], R108 ;  /* 0x0001f06c01007387 */ /* 0x000fe80000100a00 */
[----:B------:R1:W-:Y:S04]  /*51330*/  STL.64 [R1+0x1f8], R110 ;  /* 0x0001f86e01007387 */ /* 0x0003e80000100a00 */
[----:B------:R-:W-:Y:S04]  /*51340*/  STL.64 [R1+0x1e0], R120 ;  /* 0x0001e07801007387 */ /* 0x000fe80000100a00 */
[----:B------:R-:W-:Y:S01]  /*51350*/  STL.64 [R1+0x1e8], R122 ;  /* 0x0001e87a01007387 */ /* 0x000fe20000100a00 */
[C---:B-1----:R-:W-:Y:S09]  /*51360*/  HMMA.1688.F32.TF32 R108, R244.reuse, R126, R188 ;  /* 0x0000007ef46c723c */ /* 0x042ff200000810bc */
[----:B------:R-:W-:Y:S04]  /*51370*/  STL.64 [R1+0x1d0], R104 ;  /* 0x0001d06801007387 */ /* 0x000fe80000100a00 */
[----:B------:R1:W-:Y:S02]  /*51380*/  STL.64 [R1+0x1d8], R106 ;  /* 0x0001d86a01007387 */ /* 0x0003e40000100a00 */
[C---:B-1----:R-:W-:Y:S08]  /*51390*/  HMMA.1688.F32.TF32 R104, R244.reuse, R58, R164 ;  /* 0x0000003af468723c */ /* 0x042ff000000810a4 */
[----:B------:R-:W-:Y:S04]  /*513a0*/  STL.64 [R1+0xa0], R108 ;  /* 0x0000a06c01007387 */ /* 0x000fe80000100a00 */
[----:B------:R1:W-:Y:S01]  /*513b0*/  STL.64 [R1+0xa8], R110 ;  /* 0x0000a86e01007387 */ /* 0x0003e20000100a00 */
[C---:B------:R-:W-:Y:S08]  /*513c0*/  HMMA.1688.F32.TF32 R120, R244.reuse, R54, R172 ;  /* 0x00000036f478723c */ /* 0x040ff000000810ac */
[C---:B------:R-:W-:Y:S08]  /*513d0*/  HMMA.1688.F32.TF32 R96, R244.reuse, R154, R96 ;  /* 0x0000009af460723c */ /* 0x040ff00000081060 */
[C---:B------:R-:W-:Y:S01]  /*513e0*/  HMMA.1688.F32.TF32 R92, R244.reuse, R238, R92 ;  /* 0x000000eef45c723c */ /* 0x040fe2000008105c */
[----:B------:R-:W-:Y:S04]  /*513f0*/  STL.64 [R1+0x1c0], R104 ;  /* 0x0001c06801007387 */ /* 0x000fe80000100a00 */
[----:B------:R5:W-:Y:S03]  /*51400*/  STL.64 [R1+0x1c8], R106 ;  /* 0x0001c86a01007387 */ /* 0x000be60000100a00 */
[----:B-1----:R-:W-:Y:S08]  /*51410*/  HMMA.1688.F32.TF32 R108, R244, R42, R168 ;  /* 0x0000002af46c723c */ /* 0x002ff000000810a8 */
[C---:B------:R-:W-:Y:S08]  /*51420*/  HMMA.1688.F32.TF32 R88, R80.reuse, R146, R88 ;  /* 0x000000925058723c */ /* 0x040ff00000081058 */
[----:B------:R-:W-:Y:S01]  /*51430*/  HMMA.1688.F32.TF32 R68, R80, R58, R68 ;  /* 0x0000003a5044723c */ /* 0x000fe20000081044 */
[----:B------:R-:W-:Y:S01]  /*51440*/  IMAD.MOV.U32 R191, RZ, RZ, R149 ;  /* 0x000000ffffbf7224 */ /* 0x000fe200078e0095 */
[----:B----4-:R-:W-:Y:S04]  /*51450*/  LDS R173, [R2+0x81880] ;  /* 0x0818800002ad7984 */ /* 0x010fe80000000800 */
[----:B------:R-:W-:Y:S02]  /*51460*/  LDS R175, [R2+0x81c80] ;  /* 0x081c800002af7984 */ /* 0x000fe40000000800 */
[----:B-----5:R-:W-:Y:S02]  /*51470*/  HMMA.1688.F32.TF32 R104, R244, R158, R112 ;  /* 0x0000009ef468723c */ /* 0x020fe40000081070 */
[----:B------:R-:W-:Y:S04]  /*51480*/  STL.64 [R1+0x1b0], R120 ;  /* 0x0001b07801007387 */ /* 0x000fe80000100a00 */
[----:B------:R-:W-:Y:S04]  /*51490*/  STL.64 [R1+0x1b8], R122 ;  /* 0x0001b87a01007387 */ /* 0x000fe80000100a00 */
[----:B------:R-:W-:Y:S04]  /*514a0*/  STL.64 [R1+0x1a0], R108 ;  /* 0x0001a06c01007387 */ /* 0x000fe80000100a00 */
[----:B------:R-:W-:Y:S01]  /*514b0*/  STL.64 [R1+0x1a8], R110 ;  /* 0x0001a86e01007387 */ /* 0x000fe20000100a00 */
[----:B------:R-:W-:Y:S01]  /*514c0*/  MOV R128, R88 ;  /* 0x0000005800807202 */ /* 0x000fe20000000f00 */
[----:B------:R-:W-:Y:S01]  /*514d0*/  IMAD.MOV.U32 R129, RZ, RZ, R89 ;  /* 0x000000ffff817224 */ /* 0x000fe200078e0059 */
[----:B--2---:R-:W-:Y:S06]  /*514e0*/  HMMA.1688.F32.TF32 R100, R80, R38, R100 ;  /* 0x000000265064723c */ /* 0x004fec0000081064 */
[----:B------:R-:W-:Y:S04]  /*514f0*/  STL.64 [R1+0x190], R104 ;  /* 0x0001906801007387 */ /* 0x000fe80000100a00 */
[----:B------:R-:W-:Y:S04]  /*51500*/  STL.64 [R1+0x198], R106 ;  /* 0x0001986a01007387 */ /* 0x000fe80000100a00 */
[----:B------:R-:W-:Y:S04]  /*51510*/  STL.64 [R1+0x180], R96 ;  /* 0x0001806001007387 */ /* 0x000fe80000100a00 */
[----:B------:R-:W-:Y:S04]  /*51520*/  STL.64 [R1+0x188], R98 ;  /* 0x0001886201007387 */ /* 0x000fe80000100a00 */
[----:B------:R-:W-:Y:S04]  /*51530*/  STL.64 [R1+0x160], R92 ;  /* 0x0001605c01007387 */ /* 0x000fe80000100a00 */
[----:B------:R3:W-:Y:S01]  /*51540*/  STL.64 [R1+0x168], R94 ;  /* 0x0001685e01007387 */ /* 0x0007e20000100a00 */
[----:B------:R-:W-:Y:S01]  /*51550*/  MOV R152, R68 ;  /* 0x0000004400987202 */ /* 0x000fe20000000f00 */
[----:B------:R-:W-:-:S02]  /*51560*/  IMAD.MOV.U32 R153, RZ, RZ, R69 ;  /* 0x000000ffff997224 */ /* 0x000fc400078e0045 */
[----:B------:R-:W-:Y:S04]  /*51570*/  LDS R172, [R191+0x81880] ;  /* 0x08188000bfac7984 */ /* 0x000fe80000000800 */
[----:B------:R-:W1:Y:S01]  /*51580*/  LDS R174, [R191+0x81c80] ;  /* 0x081c8000bfae7984 */ /* 0x000e620000000800 */
[C---:B---3--:R-:W-:Y:S03]  /*51590*/  HMMA.1688.F32.TF32 R92, R80.reuse, R74, R116 ;  /* 0x0000004a505c723c */ /* 0x048fe60000081074 */
[----:B------:R-:W-:Y:S04]  /*515a0*/  LDS R108, [R191+0x81800] ;  /* 0x08180000bf6c7984 */ /* 0x000fe80000000800 */
[----:B------:R-:W-:Y:S01]  /*515b0*/  LDS R110, [R191+0x81c00] ;  /* 0x081c0000bf6e7984 */ /* 0x000fe20000000800 */
[C---:B------:R-:W-:Y:S03]  /*515c0*/  HMMA.1688.F32.TF32 R96, R80.reuse, R6, R160 ;  /* 0x000000065060723c */ /* 0x040fe600000810a0 */
[----:B------:R-:W-:Y:S04]  /*515d0*/  LDS R109, [R2+0x81800] ;  /* 0x08180000026d7984 */ /* 0x000fe80000000800 */
[----:B------:R-:W2:Y:S08]  /*515e0*/  LDS R111, [R2+0x81c00] ;  /* 0x081c0000026f7984 */ /* 0x000eb00000000800 */
[----:B------:R-:W-:Y:S04]  /*515f0*/  STL.64 [R1+0x310], R92 ;  /* 0x0003105c01007387 */ /* 0x000fe80000100a00 */
[----:B------:R3:W-:Y:S02]  /*51600*/  STL.64 [R1+0x318], R94 ;  /* 0x0003185e01007387 */ /* 0x0007e40000100a00 */
[C---:B---3--:R-:W-:Y:S02]  /*51610*/  HMMA.1688.F32.TF32 R92, R80.reuse, R150, R220 ;  /* 0x00000096505c723c */ /* 0x048fe400000810dc */
[----:B------:R-:W-:Y:S04]  /*51620*/  STL.64 [R1+0x300], R100 ;  /* 0x0003006401007387 */ /* 0x000fe80000100a00 */
[----:B------:R-:W-:Y:S04]  /*51630*/  STL.64 [R1+0x308], R102 ;  /* 0x0003086601007387 */ /* 0x000fe80000100a00 */
[----:B------:R-:W-:Y:S04]  /*51640*/  STL.64 [R1+0x2f0], R96 ;  /* 0x0002f06001007387 */ /* 0x000fe80000100a00 */
[----:B------:R-:W-:Y:S09]  /*51650*/  STL.64 [R1+0x2f8], R98 ;  /* 0x0002f86201007387 */ /* 0x000ff20000100a00 */
[----:B------:R-:W-:Y:S04]  /*51660*/  STL.64 [R1+0x2e0], R92 ;  /* 0x0002e05c01007387 */ /* 0x000fe80000100a00 */
[----:B------:R-:W-:Y:S04]  /*51670*/  STL.64 [R1+0x2e8], R94 ;  /* 0x0002e85e01007387 */ /* 0x000fe80000100a00 */
[----:B------:R3:W-:Y:S02]  /*51680*/  STL.64 [R1+0x2d8], R90 ;  /* 0x0002d85a01007387 */ /* 0x0007e40000100a00 */
[C---:B---3--:R-:W-:Y:S02]  /*51690*/  HMMA.1688.F32.TF32 R88, R80.reuse, R142, R224 ;  /* 0x0000008e5058723c */ /* 0x048fe400000810e0 */
[----:B------:R-:W-:Y:S04]  /*516a0*/  STL [R1+0x2408], R129 ;  /* 0x0024088101007387 */ /* 0x000fe80000100800 */
[----:B------:R-:W-:Y:S11]  /*516b0*/  STL [R1+0x2404], R128 ;  /* 0x0024048001007387 */ /* 0x000ff60000100800 */
[----:B------:R-:W-:Y:S06]  /*516c0*/  @!UPT UIADD3 URZ, URZ, URZ, URZ ;  /* 0x0000003f3f3ff290 */ /* 0x000fec000fffe03f */
[----:B------:R3:W-:Y:S01]  /*516d0*/  STL.64 [R1+0x2c8], R90 ;  /* 0x0002c85a01007387 */ /* 0x0007e20000100a00 */
[----:B------:R-:W-:Y:S02]  /*516e0*/  IMAD.MOV.U32 R132, RZ, RZ, R88 ;  /* 0x000000ffff847224 */ /* 0x000fe400078e0058 */
[----:B------:R-:W-:Y:S02]  /*516f0*/  IMAD.MOV.U32 R133, RZ, RZ, R89 ;  /* 0x000000ffff857224 */ /* 0x000fe400078e0059 */
[C---:B---3--:R-:W-:Y:S03]  /*51700*/  HMMA.1688.F32.TF32 R88, R80.reuse, R138, R204 ;  /* 0x0000008a5058723c */ /* 0x048fe600000810cc */
[----:B------:R-:W-:Y:S04]  /*51710*/  STL [R1+0x2400], R133 ;  /* 0x0024008501007387 */ /* 0x000fe80000100800 */
[----:B------:R-:W-:Y:S11]  /*51720*/  STL [R1+0x23fc], R132 ;  /* 0x0023fc8401007387 */ /* 0x000ff60000100800 */
[----:B------:R-:W-:Y:S05]  /*51730*/  @!UPT UIADD3 URZ, URZ, URZ, URZ ;  /* 0x0000003f3f3ff290 */ /* 0x000fea000fffe03f */
        /* <DEDUP_REMOVED lines=8> */
[----:B------:R-:W-:Y:S01]  /*517c0*/  IMAD.MOV.U32 R140, RZ, RZ, R88 ;  /* 0x000000ffff8c7224 */ /* 0x000fe200078e0058 */
[----:B------:R-:W-:Y:S02]  /*517d0*/  MOV R141, R89 ;  /* 0x00000059008d7202 */ /* 0x000fe40000000f00 */
[C---:B---3--:R-:W-:Y:S11]  /*517e0*/  HMMA.1688.F32.TF32 R88, R80.reuse, R130, R208 ;  /* 0x000000825058723c */ /* 0x048ff600000810d0 */
[----:B------:R-:W-:Y:S11]  /*517f0*/  @!UPT UIADD3 URZ, URZ, URZ, URZ ;  /* 0x0000003f3f3ff290 */ /* 0x000ff6000fffe03f */
[----:B------:R-:W-:Y:S02]  /*51800*/  @!UPT UIADD3 URZ, URZ, URZ, URZ ;  /* 0x0000003f3f3ff290 */ /* 0x000fe4000fffe03f */
[----:B------:R-:W-:Y:S02]  /*51810*/  IMAD.MOV.U32 R144, RZ, RZ, R88 ;  /* 0x000000ffff907224 */ /* 0x000fe400078e0058 */
[----:B------:R-:W-:Y:S02]  /*51820*/  IMAD.MOV.U32 R145, RZ, RZ, R89 ;  /* 0x000000ffff917224 */ /* 0x000fe400078e0059 */
[----:B------:R-:W-:Y:S02]  /*51830*/  IMAD.MOV.U32 R133, RZ, RZ, R90 ;  /* 0x000000ffff857224 */ /* 0x000fe400078e005a */
[----:B------:R-:W-:Y:S02]  /*51840*/  IMAD.MOV.U32 R132, RZ, RZ, R91 ;  /* 0x000000ffff847224 */ /* 0x000fe400078e005b */
[----:B------:R-:W-:Y:S01]  /*51850*/  HMMA.1688.F32.TF32 R88, R80, R126, R228 ;  /* 0x0000007e5058723c */ /* 0x000fe200000810e4 */
[----:B------:R-:W-:Y:S04]  /*51860*/  STL [R1+0x2418], R141 ;  /* 0x0024188d01007387 */ /* 0x000fe80000100800 */
[----:B------:R-:W-:Y:S04]  /*51870*/  STL [R1+0x2414], R140 ;  /* 0x0024148c01007387 */ /* 0x000fe80000100800 */
[----:B------:R-:W-:Y:S04]  /*51880*/  STL [R1+0x2420], R145 ;  /* 0x0024209101007387 */ /* 0x000fe80000100800 */
[----:B------:R-:W-:Y:S11]  /*51890*/  STL [R1+0x241c], R144 ;  /* 0x00241c9001007387 */ /* 0x000ff60000100800 */
[----:B------:R-:W-:-:S02]  /*518a0*/  IMAD.MOV.U32 R149, RZ, RZ, R89 ;  /* 0x000000ffff957224 */ /* 0x000fc400078e0059 */
[----:B------:R-:W-:Y:S01]  /*518b0*/  IMAD.MOV.U32 R148, RZ, RZ, R88 ;  /* 0x000000ffff947224 */ /* 0x000fe200078e0058 */
[----:B------:R-:W-:Y:S04]  /*518c0*/  STL.64 [R1+0x288], R90 ;  /* 0x0002885a01007387 */ /* 0x000fe80000100a00 */
[----:B------:R-:W-:Y:S04]  /*518d0*/  STL [R1+0x23f8], R149 ;  /* 0x0023f89501007387 */ /* 0x000fe80000100800 */
[----:B------:R-:W-:Y:S04]  /*518e0*/  STL [R1+0x23f4], R148 ;  /* 0x0023f49401007387 */ /* 0x000fe80000100800 */
[----:B------:R3:W-:Y:S02]  /*518f0*/  STL.64 [R1+0x278], R70 ;  /* 0x0002784601007387 */ /* 0x0007e40000100a00 */
[C---:B---3--:R-:W-:Y:S11]  /*51900*/  HMMA.1688.F32.TF32 R68, R80.reuse, R54, R212 ;  /* 0x000000365044723c */ /* 0x048ff600000810d4 */
[----:B------:R-:W-:Y:S11]  /*51910*/  @!UPT UIADD3 URZ, URZ, URZ, URZ ;  /* 0x0000003f3f3ff290 */ /* 0x000ff6000fffe03f */
[----:B------:R-:W-:Y:S01]  /*51920*/  @!UPT UIADD3 URZ, URZ, URZ, URZ ;  /* 0x0000003f3f3ff290 */ /* 0x000fe2000fffe03f */
[----:B------:R3:W-:Y:S01]  /*51930*/  STL.64 [R1+0x268], R70 ;  /* 0x0002684601007387 */ /* 0x0007e20000100a00 */
[----:B------:R-:W-:Y:S02]  /*51940*/  IMAD.MOV.U32 R156, RZ, RZ, R68 ;  /* 0x000000ffff9c7224 */ /* 0x000fe400078e0044 */
[----:B------:R-:W-:Y:S02]  /*51950*/  IMAD.MOV.U32 R157, RZ, RZ, R69 ;  /* 0x000000ffff9d7224 */ /* 0x000fe400078e0045 */
[----:B---3--:R-:W-:Y:S11]  /*51960*/  HMMA.1688.F32.TF32 R68, R80, R42, R76 ;  /* 0x0000002a5044723c */ /* 0x008ff6000008104c */
[----:B------:R-:W-:Y:S11]  /*51970*/  @!UPT UIADD3 URZ, URZ, URZ, URZ ;  /* 0x0000003f3f3ff290 */ /* 0x000ff6000fffe03f */
[----:B------:R-:W-:Y:S01]  /*51980*/  @!UPT UIADD3 URZ, URZ, URZ, URZ ;  /* 0x0000003f3f3ff290 */ /* 0x000fe2000fffe03f */
[----:B------:R3:W-:Y:S04]  /*51990*/  STL.64 [R1+0x258], R70 ;  /* 0x0002584601007387 */ /* 0x0007e80000100a00 */
[----:B------:R-:W4:Y:S04]  /*519a0*/  LDL.LU R104, [R1+0x10] ;  /* 0x0000100001687983 */ /* 0x000f280000300800 */
[----:B------:R-:W4:Y:S04]  /*519b0*/  LDL.LU R105, [R1+0x14] ;  /* 0x0000140001697983 */ /* 0x000f280000300800 */
[----:B------:R-:W4:Y:S04]  /*519c0*/  LDL.LU R106, [R1+0x18] ;  /* 0x00001800016a7983 */ /* 0x000f280000300800 */
[----:B------:R-:W4:Y:S04]  /*519d0*/  LDL.LU R107, [R1+0x1c] ;  /* 0x00001c00016b7983 */ /* 0x000f280000300800 */
[----:B------:R-:W5:Y:S04]  /*519e0*/  LDL.LU R96, [R1+0x20] ;  /* 0x0000200001607983 */ /* 0x000f680000300800 */
[----:B------:R-:W5:Y:S04]  /*519f0*/  LDL.LU R97, [R1+0x24] ;  /* 0x0000240001617983 */ /* 0x000f680000300800 */
[----:B------:R-:W5:Y:S04]  /*51a00*/  LDL.LU R98, [R1+0x28] ;  /* 0x0000280001627983 */ /* 0x000f680000300800 */
[----:B------:R-:W5:Y:S04]  /*51a10*/  LDL.LU R99, [R1+0x2c] ;  /* 0x00002c0001637983 */ /* 0x000f680000300800 */
[----:B------:R-:W2:Y:S04]  /*51a20*/  LDL.LU R92, [R1+0x30] ;  /* 0x00003000015c7983 */ /* 0x000ea80000300800 */
[----:B------:R-:W2:Y:S04]  /*51a30*/  LDL.LU R93, [R1+0x34] ;  /* 0x00003400015d7983 */ /* 0x000ea80000300800 */
        /* <DEDUP_REMOVED lines=38> */
[----:B------:R-:W5:Y:S04]  /*51ca0*/  LDL.LU R100, [R1] ;  /* 0x0000000001647983 */ /* 0x000f680000300800 */
        /* <DEDUP_REMOVED lines=14> */
[----:B------:R-:W5:Y:S01]  /*51d90*/  LDL.LU R199, [R1+0x33c] ;  /* 0x00033c0001c77983 */ /* 0x000f620000300800 */
[----:B------:R-:W-:-:S02]  /*51da0*/  IMAD.MOV.U32 R149, RZ, RZ, R68 ;  /* 0x000000ffff957224 */ /* 0x000fc400078e0044 */
[----:B------:R-:W-:Y:S02]  /*51db0*/  IMAD.MOV.U32 R148, RZ, RZ, R69 ;  /* 0x000000ffff947224 */ /* 0x000fe400078e0045 */
[C---:B---3--:R-:W-:Y:S11]  /*51dc0*/  HMMA.1688.F32.TF32 R68, R80.reuse, R158, R216 ;  /* 0x0000009e5044723c */ /* 0x048ff600000810d8 */
[----:B------:R-:W-:Y:S11]  /*51dd0*/  @!UPT UIADD3 URZ, URZ, URZ, URZ ;  /* 0x0000003f3f3ff290 */ /* 0x000ff6000fffe03f */
[----:B------:R-:W-:Y:S02]  /*51de0*/  @!UPT UIADD3 URZ, URZ, URZ, URZ ;  /* 0x0000003f3f3ff290 */ /* 0x000fe4000fffe03f */
[----:B------:R-:W-:Y:S01]  /*51df0*/  IMAD.MOV.U32 R137, RZ, RZ, R68 ;  /* 0x000000ffff897224 */ /* 0x000fe200078e0044 */
[----:B------:R-:W-:Y:S01]  /*51e00*/  MOV R136, R69 ;  /* 0x0000004500887202 */ /* 0x000fe20000000f00 */
[----:B------:R-:W-:Y:S02]  /*51e10*/  IMAD.MOV.U32 R129, RZ, RZ, R70 ;  /* 0x000000ffff817224 */ /* 0x000fe400078e0046 */
[----:B------:R-:W-:Y:S02]  /*51e20*/  IMAD.MOV.U32 R128, RZ, RZ, R71 ;  /* 0x000000ffff807224 */ /* 0x000fe400078e0047 */
[C---:B------:R-:W-:Y:S01]  /*51e30*/  HMMA.1688.F32.TF32 R68, R80.reuse, R154, R240 ;  /* 0x0000009a5044723c */ /* 0x040fe200000810f0 */
[----:B------:R-:W-:Y:S11]  /*51e40*/  LDS R241, [R2+0x82080] ;  /* 0x0820800002f17984 */ /* 0x000ff60000000800 */
[----:B------:R-:W-:Y:S11]  /*51e50*/  @!UPT UIADD3 URZ, URZ, URZ, URZ ;  /* 0x0000003f3f3ff290 */ /* 0x000ff6000fffe03f */
[----:B------:R-:W-:Y:S01]  /*51e60*/  @!UPT UIADD3 URZ, URZ, URZ, URZ ;  /* 0x0000003f3f3ff290 */ /* 0x000fe2000fffe03f */
[----:B------:R-:W-:Y:S02]  /*51e70*/  IMAD.MOV.U32 R145, RZ, RZ, R68 ;  /* 0x000000ffff917224 */ /* 0x000fe400078e0044 */
[----:B------:R-:W-:Y:S02]  /*51e80*/  IMAD.MOV.U32 R144, RZ, RZ, R69 ;  /* 0x000000ffff907224 */ /* 0x000fe400078e0045 */
[----:B------:R-:W-:Y:S02]  /*51e90*/  IMAD.MOV.U32 R141, RZ, RZ, R70 ;  /* 0x000000ffff8d7224 */ /* 0x000fe400078e0046 */
[----:B------:R-:W-:Y:S02]  /*51ea0*/  IMAD.MOV.U32 R140, RZ, RZ, R71 ;  /* 0x000000ffff8c7224 */ /* 0x000fe400078e0047 */
[----:B------:R-:W-:Y:S01]  /*51eb0*/  HMMA.1688.F32.TF32 R68, R80, R238, R84 ;  /* 0x000000ee5044723c */ /* 0x000fe20000081054 */
[----:B------:R-:W-:-:S07]  /*51ec0*/  MOV R243, R191 ;  /* 0x000000bf00f37202 */ /* 0x000fce0000000f00 */
[----:B-1----:R-:W-:Y:S11]  /*51ed0*/  HMMA.1688.F32.TF32 R188, R172, R150, R60 ;  /* 0x00000096acbc723c */ /* 0x002ff6000008103c */
[----:B------:R-:W-:Y:S04]  /*51ee0*/  @!UPT UIADD3 URZ, URZ, URZ, URZ ;  /* 0x0000003f3f3ff290 */ /* 0x000fe8000fffe03f */
[----:B------:R-:W-:Y:S01]  /*51ef0*/  STL.64 [R1+0x220], R68 ;  /* 0x0002204401007387 */ /* 0x000fe20000100a00 */
[C---:B--2---:R-:W-:Y:S03]  /*51f00*/  HMMA.1688.F32.TF32 R84, R108.reuse, R126, R92 ;  /* 0x0000007e6c54723c */ /* 0x044fe6000008105c */
[----:B------:R1:W-:Y:S05]  /*51f10*/  STL.64 [R1+0x228], R70 ;  /* 0x0002284601007387 */ /* 0x0003ea0000100a00 */
[C---:B----4-:R-:W-:Y:S08]  /*51f20*/  HMMA.1688.F32.TF32 R92, R108.reuse, R54, R104 ;  /* 0x000000366c5c723c */ /* 0x050ff00000081068 */
[C---:B-----5:R-:W-:Y:S08]  /*51f30*/  HMMA.1688.F32.TF32 R76, R108.reuse, R134, R88 ;  /* 0x000000866c4c723c */ /* 0x060ff00000081058 */
[C---:B------:R-:W-:Y:S08]  /*51f40*/  HMMA.1688.F32.TF32 R88, R108.reuse, R58, R96 ;  /* 0x0000003a6c58723c */ /* 0x040ff00000081060 */
[C---:B------:R-:W-:Y:S08]  /*51f50*/  HMMA.1688.F32.TF32 R112, R108.reuse, R138, R112 ;  /* 0x0000008a6c70723c */ /* 0x040ff00000081070 */
        /* <DEDUP_REMOVED lines=9> */
[----:B------:R-:W-:Y:S08]  /*51ff0*/  HMMA.1688.F32.TF32 R100, R108, R158, R248 ;  /* 0x0000009e6c64723c */ /* 0x000ff000000810f8 */
[----:B------:R-:W-:Y:S08]  /*52000*/  HMMA.1688.F32.TF32 R244, R172, R74, R244 ;  /* 0x0000004aacf4723c */ /* 0x000ff000000810f4 */
[----:B------:R-:W-:Y:S08]  /*52010*/  HMMA.1688.F32.TF32 R108, R108, R238, R12 ;  /* 0x000000ee6c6c723c */ /* 0x000ff0000008100c */
[C---:B------:R-:W-:Y:S08]  /*52020*/  HMMA.1688.F32.TF32 R180, R172.reuse, R38, R180 ;  /* 0x00000026acb4723c */ /* 0x040ff000000810b4 */
[C---:B------:R-:W-:Y:S01]  /*52030*/  HMMA.1688.F32.TF32 R12, R172.reuse, R6, R196 ;  /* 0x00000006ac0c723c */ /* 0x040fe200000810c4 */
        /* <DEDUP_REMOVED lines=9> */
[----:B------:R-:W-:Y:S04]  /*520d0*/  STL.64 [R1+0x170], R12 ;  /* 0x0001700c01007387 */ /* 0x000fe80000100a00 */
[----:B------:R1:W-:Y:S02]  /*520e0*/  STL.64 [R1+0x178], R14 ;  /* 0x0001780e01007387 */ /* 0x0003e40000100a00 */
[C---:B-1----:R-:W-:Y:S02]  /*520f0*/  HMMA.1688.F32.TF32 R12, R172.reuse, R146, R24 ;  /* 0x00000092ac0c723c */ /* 0x042fe40000081018 */
[----:B------:R-:W-:Y:S04]  /*52100*/  STL [R1+0x23c4], R189 ;  /* 0x0023c4bd01007387 */ /* 0x000fe80000100800 */
[----:B------:R-:W-:Y:S02]  /*52110*/  STL [R1+0x23c0], R190 ;  /* 0x0023c0be01007387 */ /* 0x000fe40000100800 */
[C---:B------:R-:W-:Y:S02]  /*52120*/  HMMA.1688.F32.TF32 R196, R172.reuse, R142, R64 ;  /* 0x0000008eacc4723c */ /* 0x040fe40000081040 */
[----:B------:R-:W-:Y:S06]  /*52130*/  STL [R1+0x23bc], R191 ;  /* 0x0023bcbf01007387 */ /* 0x000fec0000100800 */
[----:B------:R-:W-:Y:S07]  /*52140*/  HMMA.1688.F32.TF32 R204, R172, R134, R176 ;  /* 0x00000086accc723c */ /* 0x000fee00000810b0 */
[----:B------:R1:W-:Y:S01]  /*52150*/  STL.64 [R1+0x150], R12 ;  /* 0x0001500c01007387 */ /* 0x0003e20000100a00 */
[----:B------:R-:W-:-:S02]  /*52160*/  IMAD.MOV.U32 R244, RZ, RZ, R14 ;  /* 0x000000fffff47224 */ /* 0x000fc400078e000e */
[----:B------:R-:W-:Y:S02]  /*52170*/  IMAD.MOV.U32 R245, RZ, RZ, R15 ;  /* 0x000000fffff57224 */ /* 0x000fe400078e000f */
[----:B-1----:R-:W-:Y:S03]  /*52180*/  HMMA.1688.F32.TF32 R12, R172, R138, R28 ;  /* 0x0000008aac0c723c */ /* 0x002fe6000008101c */
[----:B------:R-:W-:Y:S01]  /*52190*/  STL [R1+0x23e0], R197 ;  /* 0x0023e0c501007387 */ /* 0x000fe20000100800 */
[----:B------:R-:W-:-:S03]  /*521a0*/  IMAD.MOV.U32 R248, RZ, RZ, R19 ;  /* 0x000000fffff87224 */ /* 0x000fc600078e0013 */
[----:B------:R-:W-:Y:S01]  /*521b0*/  STL [R1+0x23dc], R198 ;  /* 0x0023dcc601007387 */ /* 0x000fe20000100800 */
[----:B------:R-:W-:Y:S01]  /*521c0*/  IMAD.MOV.U32 R249, RZ, RZ, R23 ;  /* 0x000000fffff97224 */ /* 0x000fe200078e0017 */
[----:B------:R-:W-:Y:S02]  /*521d0*/  MOV R250, R237 ;  /* 0x000000ed00fa7202 */ /* 0x000fe40000000f00 */
[----:B------:R-:W-:Y:S01]  /*521e0*/  STL [R1+0x23b8], R199 ;  /* 0x0023b8c701007387 */ /* 0x000fe20000100800 */
[----:B------:R-:W-:Y:S02]  /*521f0*/  IMAD.MOV.U32 R251, RZ, RZ, R236 ;  /* 0x000000fffffb7224 */ /* 0x000fe400078e00ec */
[----:B------:R-:W-:Y:S01]  /*52200*/  HMMA.1688.F32.TF32 R236, R172, R238, R200 ;  /* 0x000000eeacec723c */ /* 0x000fe200000810c8 */
[----:B------:R-:W-:Y:S01]  /*52210*/  IMAD.MOV.U32 R176, RZ, RZ, R3 ;  /* 0x000000ffffb07224 */ /* 0x000fe200078e0003 */
[----:B------:R-:W-:-:S05]  /*52220*/  MOV R177, R0 ;  /* 0x0000000000b17202 */ /* 0x000fca0000000f00 */
[----:B------:R-:W-:Y:S02]  /*52230*/  IMAD.MOV.U32 R200, RZ, RZ, R5 ;  /* 0x000000ffffc87224 */ /* 0x000fe400078e0005 */
[----:B------:R-:W-:Y:S01]  /*52240*/  STL.64 [R1+0x148], R14 ;  /* 0x0001480e01007387 */ /* 0x000fe20000100a00 */
[----:B------:R-:W-:-:S03]  /*52250*/  IMAD.MOV.U32 R201, RZ, RZ, R36 ;  /* 0x000000ffffc97224 */ /* 0x000fc600078e0024 */
[----:B------:R-:W2:Y:S01]  /*52260*/  LDL.LU R19, [R1+0x2440] ;  /* 0x0024400001137983 */ /* 0x000ea20000300800 */
[----:B------:R-:W-:-:S03]  /*52270*/  IMAD.MOV.U32 R202, RZ, RZ, R37 ;  /* 0x000000ffffca7224 */ /* 0x000fc600078e0025 */
[----:B------:R-:W3:Y:S01]  /*52280*/  LDL.LU R23, [R1+0x243c] ;  /* 0x00243c0001177983 */ /* 0x000ee20000300800 */
[----:B------:R-:W-:-:S03]  /*52290*/  IMAD.MOV.U32 R203, RZ, RZ, R252 ;  /* 0x000000ffffcb7224 */ /* 0x000fc600078e00fc */
[----:B------:R-:W-:Y:S04]  /*522a0*/  STL [R1+0x23b4], R207 ;  /* 0x0023b4cf01007387 */ /* 0x000fe80000100800 */
[----:B------:R-:W4:Y:S04]  /*522b0*/  LDL.LU R5, [R1+0x2438] ;  /* 0x0024380001057983 */ /* 0x000f280000300800 */
[----:B------:R-:W5:Y:S04]  /*522c0*/  LDL.LU R36, [R1+0x2434] ;  /* 0x0024340001247983 */ /* 0x000f680000300800 */
[----:B------:R-:W5:Y:S04]  /*522d0*/  LDL.LU R37, [R1+0x2430] ;  /* 0x0024300001257983 */ /* 0x000f680000300800 */
[----:B------:R-:W5:Y:S04]  /*522e0*/  LDL.LU R252, [R1+0x242c] ;  /* 0x00242c0001fc7983 */ /* 0x000f680000300800 */
[----:B------:R-:W5:Y:S04]  /*522f0*/  LDL.LU R3, [R1+0x2428] ;  /* 0x0024280001037983 */ /* 0x000f680000300800 */
[----:B------:R-:W5:Y:S01]  /*52300*/  LDL.LU R0, [R1+0x2424] ;  /* 0x0024240001007983 */ /* 0x000f620000300800 */
[----:B------:R-:W-:Y:S01]  /*52310*/  MOV R183, R4 ;  /* 0x0000000400b77202 */ /* 0x000fe20000000f00 */
[C---:B------:R-:W-:Y:S08]  /*52320*/  HMMA.1688.F32.TF32 R208, R172.reuse, R130, R32 ;  /* 0x00000082acd0723c */ /* 0x040ff00000081020 */
[C---:B------:R-:W-:Y:S08]  /*52330*/  HMMA.1688.F32.TF32 R212, R172.reuse, R126, R184 ;  /* 0x0000007eacd4723c */ /* 0x040ff000000810b8 */
[C---:B------:R-:W-:Y:S01]  /*52340*/  HMMA.1688.F32.TF32 R216, R172.reuse, R58, R8 ;  /* 0x0000003aacd8723c */ /* 0x040fe20000081008 */
[----:B------:R-:W-:Y:S01]  /*52350*/  MOV R184, R53 ;  /* 0x0000003500b87202 */ /* 0x000fe20000000f00 */
[----:B------:R-:W-:Y:S01]  /*52360*/  IMAD.MOV.U32 R185, RZ, RZ, R52 ;  /* 0x000000ffffb97224 */ /* 0x000fe200078e0034 */
[----:B------:R-:W-:Y:S05]  /*52370*/  LDS R126, [R243+0x82400] ;  /* 0x08240000f37e7984 */ /* 0x000fea0000000800 */
[C---:B------:R-:W-:Y:S08]  /*52380*/  HMMA.1688.F32.TF32 R220, R172.reuse, R54, R44 ;  /* 0x00000036acdc723c */ /* 0x040ff0000008102c */
[----:B------:R-:W-:Y:S01]  /*52390*/  HMMA.1688.F32.TF32 R228, R172, R158, R192 ;  /* 0x0000009eace4723c */ /* 0x000fe200000810c0 */
[----:B------:R-:W-:Y:S01]  /*523a0*/  IMAD.MOV.U32 R186, RZ, RZ, R41 ;  /* 0x000000ffffba7224 */ /* 0x000fe200078e0029 */
[----:B------:R-:W-:Y:S01]  /*523b0*/  LDS R127, [R2+0x82400] ;  /* 0x08240000027f7984 */ /* 0x000fe20000000800 */
[----:B------:R-:W-:-:S02]  /*523c0*/  IMAD.MOV.U32 R187, RZ, RZ, R40 ;  /* 0x000000ffffbb7224 */ /* 0x000fc400078e0028 */
[----:B------:R-:W-:Y:S02]  /*523d0*/  IMAD.MOV.U32 R246, RZ, RZ, R12 ;  /* 0x000000fffff67224 */ /* 0x000fe400078e000c */
[----:B------:R-:W-:Y:S02]  /*523e0*/  IMAD.MOV.U32 R247, RZ, RZ, R13 ;  /* 0x000000fffff77224 */ /* 0x000fe400078e000d */
[----:B------:R-:W-:Y:S02]  /*523f0*/  IMAD.MOV.U32 R178, RZ, RZ, R125 ;  /* 0x000000ffffb27224 */ /* 0x000fe400078e007d */
[----:B------:R-:W-:Y:S01]  /*52400*/  IMAD.MOV.U32 R179, RZ, RZ, R124 ;  /* 0x000000ffffb37224 */ /* 0x000fe200078e007c */
[----:B------:R-:W-:Y:S04]  /*52410*/  LDS R125, [R2+0x82000] ;  /* 0x08200000027d7984 */ /* 0x000fe80000000800 */
[----:B------:R-:W-:Y:S01]  /*52420*/  LDS R124, [R243+0x82000] ;  /* 0x08200000f37c7984 */ /* 0x000fe20000000800 */
[C---:B--2---:R-:W-:Y:S08]  /*52430*/  HMMA.1688.F32.TF32 R224, R172.reuse, R42, R16 ;  /* 0x0000002aace0723c */ /* 0x044ff00000081010 */
[----:B---3--:R-:W-:Y:S01]  /*52440*/  HMMA.1688.F32.TF32 R232, R172, R154, R20 ;  /* 0x0000009aace8723c */ /* 0x008fe20000081014 */
[----:B----4-:R-:W-:-:S06]  /*52450*/  IMAD.MOV.U32 R182, RZ, RZ, R5 ;  /* 0x000000ffffb67224 */ /* 0x010fcc00078e0005 */
[----:B------:R-:W-:Y:S02]  /*52460*/  IMAD.MOV.U32 R174, RZ, RZ, R57 ;  /* 0x000000ffffae7224 */ /* 0x000fe400078e0039 */
[----:B------:R-:W-:Y:S02]  /*52470*/  IMAD.MOV.U32 R175, RZ, RZ, R56 ;  /* 0x000000ffffaf7224 */ /* 0x000fe400078e0038 */
[----:B-----5:R-:W-:Y:S02]  /*52480*/  IMAD.MOV.U32 R181, RZ, RZ, R36 ;  /* 0x000000ffffb57224 */ /* 0x020fe400078e0024 */
[----:B------:R-:W-:Y:S01]  /*52490*/  IMAD.MOV.U32 R180, RZ, RZ, R37 ;  /* 0x000000ffffb47224 */ /* 0x000fe200078e0025 */
[----:B------:R-:W-:Y:S04]  /*524a0*/  LDS R75, [R252+0x82400] ;  /* 0x08240000fc4b7984 */ /* 0x000fe80000000800 */
[----:B------:R-:W-:Y:S04]  /*524b0*/  LDS R74, [R3+0x82400] ;  /* 0x08240000034a7984 */ /* 0x000fe80000000800 */
[----:B------:R-:W1:Y:S04]  /*524c0*/  LDSM.16.M88.4 R4, [R0+0xc080] ;  /* 0x00c080000004783b */ /* 0x000e680000000200 */
[----:B------:R-:W2:Y:S04]  /*524d0*/  LDSM.16.M88.4 R56, [R0+0x10080] ;  /* 0x010080000038783b */ /* 0x000ea80000000200 */
[----:B------:R-:W3:Y:S04]  /*524e0*/  LDSM.16.M88.4 R52, [R0+0x14080] ;  /* 0x014080000034783b */ /* 0x000ee80000000200 */
[----:B------:R-:W4:Y:S04]  /*524f0*/  LDSM.16.M88.4 R48, [R0+0x18080] ;  /* 0x018080000030783b */ /* 0x000f280000000200 */
[----:B------:R-:W5:Y:S04]  /*52500*/  LDSM.16.M88.4 R44, [R0+0x1c080] ;  /* 0x01c08000002c783b */ /* 0x000f680000000200 */
[----:B------:R-:W1:Y:S04]  /*52510*/  LDSM.16.M88.4 R40, [R0+0x20080] ;  /* 0x020080000028783b */ /* 0x000e680000000200 */
[----:B------:R-:W1:Y:S04]  /*52520*/  LDSM.16.M88.4 R36, [R0+0x24080] ;  /* 0x024080000024783b */ /* 0x000e680000000200 */
[----:B------:R-:W1:Y:S04]  /*52530*/  LDSM.16.M88.4 R32, [R0+0x28080] ;  /* 0x028080000020783b */ /* 0x000e680000000200 */
[----:B------:R-:W1:Y:S04]  /*52540*/  LDSM.16.M88.4 R28, [R0+0x2c080] ;  /* 0x02c08000001c783b */ /* 0x000e680000000200 */
[----:B------:R-:W2:Y:S04]  /*52550*/  LDSM.16.M88.4 R24, [R0+0x30080] ;  /* 0x030080000018783b */ /* 0x000ea80000000200 */
[----:B------:R-:W2:Y:S01]  /*52560*/  LDSM.16.M88.4 R20, [R0+0x34080] ;  /* 0x034080000014783b */ /* 0x000ea20000000200 */
[----:B------:R-:W-:-:S03]  /*52570*/  IMAD.MOV.U32 R172, RZ, RZ, R73 ;  /* 0x000000ffffac7224 */ /* 0x000fc600078e0049 */
[----:B------:R-:W3:Y:S01]  /*52580*/  LDSM.16.M88.4 R16, [R0+0x38080] ;  /* 0x038080000010783b */ /* 0x000ee20000000200 */
[----:B------:R-:W-:-:S03]  /*52590*/  IMAD.MOV.U32 R173, RZ, RZ, R72 ;  /* 0x000000ffffad7224 */ /* 0x000fc600078e0048 */
[----:B------:R-:W-:Y:S04]  /*525a0*/  LDSM.16.M88.4 R12, [R0+0x3c080] ;  /* 0x03c08000000c783b */ /* 0x000fe80000000200 */
[----:B------:R-:W-:Y:S04]  /*525b0*/  LDS R72, [R3+0x82000] ;  /* 0x0820000003487984 */ /* 0x000fe80000000800 */
[----:B------:R-:W-:Y:S04]  /*525c0*/  LDS R73, [R252+0x82000] ;  /* 0x08200000fc497984 */ /* 0x000fe80000000800 */
[----:B------:R-:W5:Y:S04]  /*525d0*/  LDSM.16.M88.4 R64, [R0+0x80] ;  /* 0x000080000040783b */ /* 0x000f680000000200 */
[----:B------:R-:W5:Y:S04]  /*525e0*/  LDSM.16.M88.4 R60, [R0+0x4080] ;  /* 0x00408000003c783b */ /* 0x000f680000000200 */
[----:B------:R-:W5:Y:S04]  /*525f0*/  LDSM.16.M88.4 R8, [R0+0x8080] ;  /* 0x008080000008783b */ /* 0x000f680000000200 */
[----:B-1----:R-:W-:Y:S04]  /*52600*/  STL [R1+0x22f8], R6 ;  /* 0x0022f80601007387 */ /* 0x002fe80000100800 */
[----:B------:R-:W-:Y:S04]  /*52610*/  STL [R1+0x22f4], R7 ;  /* 0x0022f40701007387 */ /* 0x000fe80000100800 */
[----:B--2---:R-:W-:Y:S04]  /*52620*/  STL [R1+0x22e8], R58 ;  /* 0x0022e83a01007387 */ /* 0x004fe80000100800 */
[----:B------:R-:W-:Y:S04]  /*52630*/  STL [R1+0x22e4], R59 ;  /* 0x0022e43b01007387 */ /* 0x000fe80000100800 */
[----:B---3--:R-:W-:Y:S04]  /*52640*/  STL [R1+0x22ec], R54 ;  /* 0x0022ec3601007387 */ /* 0x008fe80000100800 */
[----:B------:R-:W-:Y:S04]  /*52650*/  STL [R1+0x22e0], R55 ;  /* 0x0022e03701007387 */ /* 0x000fe80000100800 */
[----:B----4-:R-:W-:Y:S04]  /*52660*/  STL [R1+0x22fc], R50 ;  /* 0x0022fc3201007387 */ /* 0x010fe80000100800 */
[----:B------:R-:W-:Y:S04]  /*52670*/  STL [R1+0x22f0], R51 ;  /* 0x0022f03301007387 */ /* 0x000fe80000100800 */
[----:B-----5:R-:W-:Y:S04]  /*52680*/  STL [R1+0x2304], R46 ;  /* 0x0023042e01007387 */ /* 0x020fe80000100800 */
        /* <DEDUP_REMOVED lines=14> */
[C---:B------:R-:W-:Y:S03]  /*52770*/  HMMA.1688.F32.TF32 R180, R72.reuse, R64, R180 ;  /* 0x0000004048b4723c */ /* 0x040fe600000810b4 */
[----:B------:R-:W-:Y:S04]  /*52780*/  STL [R1+0x2338], R19 ;  /* 0x0023381301007387 */ /* 0x000fe80000100800 */
[----:B------:R-:W-:Y:S01]  /*52790*/  STL [R1+0x2344], R14 ;  /* 0x0023440e01007387 */ /* 0x000fe20000100800 */
[C---:B------:R-:W-:Y:S03]  /*527a0*/  HMMA.1688.F32.TF32 R184, R72.reuse, R60, R184 ;  /* 0x0000003c48b8723c */ /* 0x040fe600000810b8 */
[----:B------:R-:W-:Y:S04]  /*527b0*/  STL [R1+0x2340], R15 ;  /* 0x0023400f01007387 */ /* 0x000fe80000100800 */
[----:B------:R-:W-:Y:S01]  /*527c0*/  STL [R1+0x1fa0], R0 ;  /* 0x001fa00001007387 */ /* 0x000fe20000100800 */
[----:B------:R-:W-:Y:S03]  /*527d0*/  HMMA.1688.F32.TF32 R172, R72, R8, R172 ;  /* 0x0000000848ac723c */ /* 0x000fe600000810ac */
[----:B------:R-:W2:Y:S04]  /*527e0*/  LDL.LU R192, [R1+0x1f0] ;  /* 0x0001f00001c07983 */ /* 0x000ea80000300800 */
[----:B------:R-:W2:Y:S04]  /*527f0*/  LDL.LU R193, [R1+0x1f4] ;  /* 0x0001f40001c17983 */ /* 0x000ea80000300800 */
[----:B------:R-:W2:Y:S04]  /*52800*/  LDL.LU R194, [R1+0x1f8] ;  /* 0x0001f80001c27983 */ /* 0x000ea80000300800 */
[----:B------:R-:W2:Y:S01]  /*52810*/  LDL.LU R195, [R1+0x1fc] ;  /* 0x0001fc0001c37983 */ /* 0x000ea20000300800 */
[----:B------:R-:W-:-:S02]  /*52820*/  IMAD.MOV.U32 R198, RZ, RZ, R181 ;  /* 0x000000ffffc67224 */ /* 0x000fc400078e00b5 */
[----:B------:R-:W-:Y:S02]  /*52830*/  IMAD.MOV.U32 R197, RZ, RZ, R180 ;  /* 0x000000ffffc57224 */ /* 0x000fe400078e00b4 */
[----:B------:R-:W-:Y:S02]  /*52840*/  IMAD.MOV.U32 R188, RZ, RZ, R182 ;  /* 0x000000ffffbc7224 */ /* 0x000fe400078e00b6 */
[----:B------:R-:W-:Y:S02]  /*52850*/  IMAD.MOV.U32 R181, RZ, RZ, R184 ;  /* 0x000000ffffb57224 */ /* 0x000fe400078e00b8 */
[----:B------:R-:W-:Y:S01]  /*52860*/  IMAD.MOV.U32 R180, RZ, RZ, R183 ;  /* 0x000000ffffb47224 */ /* 0x000fe200078e00b7 */
[----:B------:R-:W3:Y:S01]  /*52870*/  LDL.LU R184, [R1+0x1e0] ;  /* 0x0001e00001b87983 */ /* 0x000ee20000300800 */
[----:B------:R-:W-:Y:S01]  /*52880*/  IMAD.MOV.U32 R182, RZ, RZ, R185 ;  /* 0x000000ffffb67224 */ /* 0x000fe200078e00b9 */
[----:B------:R-:W-:Y:S01]  /*52890*/  MOV R183, R186 ;  /* 0x000000ba00b77202 */ /* 0x000fe20000000f00 */
[----:B------:R-:W-:Y:S01]  /*528a0*/  IMAD.MOV.U32 R190, RZ, RZ, R172 ;  /* 0x000000ffffbe7224 */ /* 0x000fe200078e00ac */
[----:B------:R-:W3:Y:S01]  /*528b0*/  LDL.LU R185, [R1+0x1e4] ;  /* 0x0001e40001b97983 */ /* 0x000ee20000300800 */
[----:B------:R-:W-:-:S02]  /*528c0*/  IMAD.MOV.U32 R191, RZ, RZ, R173 ;  /* 0x000000ffffbf7224 */ /* 0x000fc400078e00ad */
[----:B------:R-:W-:Y:S01]  /*528d0*/  IMAD.MOV.U32 R199, RZ, RZ, R174 ;  /* 0x000000ffffc77224 */ /* 0x000fe200078e00ae */
[----:B------:R-:W3:Y:S01]  /*528e0*/  LDL.LU R186, [R1+0x1e8] ;  /* 0x0001e80001ba7983 */ /* 0x000ee20000300800 */
[----:B------:R-:W-:Y:S02]  /*528f0*/  IMAD.MOV.U32 R207, RZ, RZ, R175 ;  /* 0x000000ffffcf7224 */ /* 0x000fe400078e00af */
[C---:B------:R-:W-:Y:S01]  /*52900*/  HMMA.1688.F32.TF32 R172, R72.reuse, R4, R176 ;  /* 0x0000000448ac723c */ /* 0x040fe200000810b0 */
[----:B------:R-:W-:Y:S02]  /*52910*/  IMAD.MOV.U32 R189, RZ, RZ, R187 ;  /* 0x000000ffffbd7224 */ /* 0x000fe400078e00bb */
[----:B------:R-:W3:Y:S04]  /*52920*/  LDL.LU R187, [R1+0x1ec] ;  /* 0x0001ec0001bb7983 */ /* 0x000ee80000300800 */
[----:B------:R-:W4:Y:S11]  /*52930*/  LDL.LU R176, [R1+0x1d0] ;  /* 0x0001d00001b07983 */ /* 0x000f360000300800 */
[----:B------:R-:W-:Y:S05]  /*52940*/  @!UPT UIADD3 URZ, URZ, URZ, URZ ;  /* 0x0000003f3f3ff290 */ /* 0x000fea000fffe03f */
[----:B------:R-:W-:Y:S04]  /*52950*/  STL.64 [R1+0x100], R172 ;  /* 0x000100ac01007387 */ /* 0x000fe80000100a00 */
[----:B------:R1:W-:Y:S04]  /*52960*/  STL.64 [R1+0x108], R174 ;  /* 0x000108ae01007387 */ /* 0x0003e80000100a00 */
[----:B------:R-:W4:Y:S04]  /*52970*/  LDL.LU R177, [R1+0x1d4] ;  /* 0x0001d40001b17983 */ /* 0x000f280000300800 */
[----:B------:R-:W4:Y:S04]  /*52980*/  LDL.LU R178, [R1+0x1d8] ;  /* 0x0001d80001b27983 */ /* 0x000f280000300800 */
[----:B------:R-:W4:Y:S01]  /*52990*/  LDL.LU R179, [R1+0x1dc] ;  /* 0x0001dc0001b37983 */ /* 0x000f220000300800 */
[C---:B------:R-:W-:Y:S08]  /*529a0*/  HMMA.1688.F32.TF32 R200, R72.reuse, R56, R200 ;  /* 0x0000003848c8723c */ /* 0x040ff000000810c8 */
[----:B-1----:R-:W-:Y:S11]  /*529b0*/  HMMA.1688.F32.TF32 R172, R72, R52, R248 ;  /* 0x0000003448ac723c */ /* 0x002ff600000810f8 */
[----:B------:R-:W-:Y:S04]  /*529c0*/  @!UPT UIADD3 URZ, URZ, URZ, URZ ;  /* 0x0000003f3f3ff290 */ /* 0x000fe8000fffe03f */
[----:B------:R-:W-:Y:S04]  /*529d0*/  STL.64 [R1+0xf0], R200 ;  /* 0x0000f0c801007387 */ /* 0x000fe80000100a00 */
[----:B------:R-:W-:Y:S04]  /*529e0*/  STL.64 [R1+0xf8], R202 ;  /* 0x0000f8ca01007387 */ /* 0x000fe80000100a00 */
[----:B------:R-:W5:Y:S04]  /*529f0*/  LDL.LU R248, [R1+0xa0] ;  /* 0x0000a00001f87983 */ /* 0x000f680000300800 */
[----:B------:R-:W5:Y:S04]  /*52a00*/  LDL.LU R249, [R1+0xa4] ;  /* 0x0000a40001f97983 */ /* 0x000f680000300800 */
[----:B------:R-:W5:Y:S04]  /*52a10*/  LDL.LU R250, [R1+0xa8] ;  /* 0x0000a80001fa7983 */ /* 0x000f680000300800 */
[----:B------:R-:W5:Y:S01]  /*52a20*/  LDL.LU R251, [R1+0xac] ;  /* 0x0000ac0001fb7983 */ /* 0x000f620000300800 */
[----:B------:R-:W-:Y:S01]  /*52a30*/  IMAD.MOV.U32 R19, RZ, RZ, R172 ;  /* 0x000000ffff137224 */ /* 0x000fe200078e00ac */
[----:B------:R-:W-:Y:S01]  /*52a40*/  MOV R22, R173 ;  /* 0x000000ad00167202 */ /* 0x000fe20000000f00 */
[----:B------:R-:W-:-:S02]  /*52a50*/  IMAD.MOV.U32 R23, RZ, RZ, R174 ;  /* 0x000000ffff177224 */ /* 0x000fc400078e00ae */
[----:B------:R-:W-:-:S05]  /*52a60*/  IMAD.MOV.U32 R26, RZ, RZ, R175 ;  /* 0x000000ffff1a7224 */ /* 0x000fca00078e00af */
[----:B------:R-:W-:Y:S04]  /*52a70*/  STL [R1+0x2354], R26 ;  /* 0x0023541a01007387 */ /* 0x000fe80000100800 */
[----:B------:R-:W-:Y:S04]  /*52a80*/  STL [R1+0x2350], R23 ;  /* 0x0023501701007387 */ /* 0x000fe80000100800 */
[----:B------:R-:W-:Y:S04]  /*52a90*/  STL [R1+0x234c], R22 ;  /* 0x00234c1601007387 */ /* 0x000fe80000100800 */
[----:B------:R-:W-:Y:S01]  /*52aa0*/  STL [R1+0x2348], R19 ;  /* 0x0023481301007387 */ /* 0x000fe20000100800 */
[C---:B--2---:R-:W-:Y:S11]  /*52ab0*/  HMMA.1688.F32.TF32 R172, R72.reuse, R48, R192 ;  /* 0x0000003048ac723c */ /* 0x044ff600000810c0 */
[----:B------:R-:W-:Y:S11]  /*52ac0*/  @!UPT UIADD3 URZ, URZ, URZ, URZ ;  /* 0x0000003f3f3ff290 */ /* 0x000ff6000fffe03f */
[----:B------:R-:W-:Y:S01]  /*52ad0*/  @!UPT UIADD3 URZ, URZ, URZ, URZ ;  /* 0x0000003f3f3ff290 */ /* 0x000fe2000fffe03f */
[----:B------:R3:W-:Y:S01]  /*52ae0*/  STL [R1+0xd0], R172 ;  /* 0x0000d0ac01007387 */ /* 0x0007e20000100800 */
[----:B------:R-:W-:Y:S02]  /*52af0*/  IMAD.MOV.U32 R14, RZ, RZ, R173 ;  /* 0x000000ffff0e7224 */ /* 0x000fe400078e00ad */
[----:B------:R-:W-:Y:S02]  /*52b00*/  IMAD.MOV.U32 R15, RZ, RZ, R174 ;  /* 0x000000ffff0f7224 */ /* 0x000fe400078e00ae */
[----:B------:R-:W-:Y:S02]  /*52b10*/  IMAD.MOV.U32 R18, RZ, RZ, R175 ;  /* 0x000000ffff127224 */ /* 0x000fe400078e00af */
[C---:B---3--:R-:W-:Y:S03]  /*52b20*/  HMMA.1688.F32.TF32 R172, R72.reuse, R44, R184 ;  /* 0x0000002c48ac723c */ /* 0x048fe600000810b8 */
[----:B------:R1:W-:Y:S04]  /*52b30*/  STL [R1+0x2360], R18 ;  /* 0x0023601201007387 */ /* 0x0003e80000100800 */
[----:B------:R2:W-:Y:S11]  /*52b40*/  STL [R1+0x235c], R15 ;  /* 0x00235c0f01007387 */ /* 0x0005f60000100800 */
[----:B------:R-:W-:Y:S06]  /*52b50*/  @!UPT UIADD3 URZ, URZ, URZ, URZ ;  /* 0x0000003f3f3ff290 */ /* 0x000fec000fffe03f */
[----:B------:R-:W-:Y:S01]  /*52b60*/  IMAD.MOV.U32 R26, RZ, RZ, R172 ;  /* 0x000000ffff1a7224 */ /* 0x000fe200078e00ac */
[----:B------:R-:W-:Y:S01]  /*52b70*/  MOV R23, R173 ;  /* 0x000000ad00177202 */ /* 0x000fe20000000f00 */
[----:B------:R-:W-:Y:S02]  /*52b80*/  IMAD.MOV.U32 R22, RZ, RZ, R174 ;  /* 0x000000ffff167224 */ /* 0x000fe400078e00ae */
[----:B------:R-:W-:Y:S02]  /*52b90*/  IMAD.MOV.U32 R19, RZ, RZ, R175 ;  /* 0x000000ffff137224 */ /* 0x000fe400078e00af */
[----:B----4-:R-:W-:Y:S01]  /*52ba0*/  HMMA.1688.F32.TF32 R172, R72, R40, R176 ;  /* 0x0000002848ac723c */ /* 0x010fe200000810b0 */
[----:B------:R3:W-:Y:S04]  /*52bb0*/  STL [R1+0x2358], R14 ;  /* 0x0023580e01007387 */ /* 0x0007e80000100800 */
[----:B------:R-:W-:Y:S04]  /*52bc0*/  STL [R1+0x2370], R19 ;  /* 0x0023701301007387 */ /* 0x000fe80000100800 */
[----:B------:R-:W-:Y:S04]  /*52bd0*/  STL [R1+0x236c], R22 ;  /* 0x00236c1601007387 */ /* 0x000fe80000100800 */
[----:B------:R-:W-:Y:S04]  /*52be0*/  STL [R1+0x2368], R26 ;  /* 0x0023681a01007387 */ /* 0x000fe80000100800 */
[----:B------:R-:W-:Y:S06]  /*52bf0*/  STL [R1+0x2364], R23 ;  /* 0x0023641701007387 */ /* 0x000fec0000100800 */
[----:B------:R4:W-:Y:S01]  /*52c00*/  STL [R1+0xb0], R172 ;  /* 0x0000b0ac01007387 */ /* 0x0009e20000100800 */
[----:B-1----:R-:W-:-:S02]  /*52c10*/  IMAD.MOV.U32 R18, RZ, RZ, R173 ;  /* 0x000000ffff127224 */ /* 0x002fc400078e00ad */
[----:B--2---:R-:W-:Y:S02]  /*52c20*/  IMAD.MOV.U32 R15, RZ, RZ, R174 ;  /* 0x000000ffff0f7224 */ /* 0x004fe400078e00ae */
[----:B---3--:R-:W-:Y:S01]  /*52c30*/  IMAD.MOV.U32 R14, RZ, RZ, R175 ;  /* 0x000000ffff0e7224 */ /* 0x008fe200078e00af */
[----:B----4-:R-:W2:Y:S04]  /*52c40*/  LDL.LU R172, [R1+0x1c0] ;  /* 0x0001c00001ac7983 */ /* 0x010ea80000300800 */
[----:B------:R-:W2:Y:S04]  /*52c50*/  LDL.LU R173, [R1+0x1c4] ;  /* 0x0001c40001ad7983 */ /* 0x000ea80000300800 */
[----:B------:R-:W2:Y:S04]  /*52c60*/  LDL.LU R174, [R1+0x1c8] ;  /* 0x0001c80001ae7983 */ /* 0x000ea80000300800 */
[----:B------:R-:W2:Y:S04]  /*52c70*/  LDL.LU R175, [R1+0x1cc] ;  /* 0x0001cc0001af7983 */ /* 0x000ea80000300800 */
[----:B------:R-:W3:Y:S04]  /*52c80*/  LDL.LU R200, [R1+0x1b0] ;  /* 0x0001b00001c87983 */ /* 0x000ee80000300800 */
[----:B------:R-:W3:Y:S04]  /*52c90*/  LDL.LU R201, [R1+0x1b4] ;  /* 0x0001b40001c97983 */ /* 0x000ee80000300800 */
[----:B------:R-:W3:Y:S04]  /*52ca0*/  LDL.LU R202, [R1+0x1b8] ;  /* 0x0001b80001ca7983 */ /* 0x000ee80000300800 */
[----:B------:R-:W3:Y:S01]  /*52cb0*/  LDL.LU R203, [R1+0x1bc] ;  /* 0x0001bc0001cb7983 */ /* 0x000ee20000300800 */
[----:B-----5:R-:W-:Y:S03]  /*52cc0*/  HMMA.1688.F32.TF32 R176, R72, R36, R248 ;  /* 0x0000002448b0723c */ /* 0x020fe600000810f8 */
[----:B------:R-:W-:Y:S04]  /*52cd0*/  STL [R1+0x237c], R14 ;  /* 0x00237c0e01007387 */ /* 0x000fe80000100800 */
[----:B------:R-:W-:Y:S04]  /*52ce0*/  STL [R1+0x2378], R15 ;  /* 0x0023780f01007387 */ /* 0x000fe80000100800 */
[----:B------:R-:W-:Y:S04]  /*52cf0*/  STL [R1+0x2374], R18 ;  /* 0x0023741201007387 */ /* 0x000fe80000100800 */
        /* <DEDUP_REMOVED lines=8> */
[----:B------:R-:W4:Y:S04]  /*52d80*/  LDL.LU R184, [R1+0x190] ;  /* 0x0001900001b87983 */ /* 0x000f280000300800 */
[----:B------:R-:W4:Y:S04]  /*52d90*/  LDL.LU R185, [R1+0x194] ;  /* 0x0001940001b97983 */ /* 0x000f280000300800 */
[----:B------:R-:W4:Y:S04]  /*52da0*/  LDL.LU R186, [R1+0x198] ;  /* 0x0001980001ba7983 */ /* 0x000f280000300800 */
[----:B------:R-:W4:Y:S01]  /*52db0*/  LDL.LU R187, [R1+0x19c] ;  /* 0x00019c0001bb7983 */ /* 0x000f220000300800 */
[----:B------:R-:W-:Y:S01]  /*52dc0*/  IMAD.MOV.U32 R27, RZ, RZ, R176 ;  /* 0x000000ffff1b7224 */ /* 0x000fe200078e00b0 */
[----:B------:R-:W-:Y:S01]  /*52dd0*/  MOV R30, R177 ;  /* 0x000000b1001e7202 */ /* 0x000fe20000000f00 */
[----:B------:R-:W-:Y:S01]  /*52de0*/  IMAD.MOV.U32 R31, RZ, RZ, R178 ;  /* 0x000000ffff1f7224 */ /* 0x000fe200078e00b2 */
[----:B------:R-:W4:Y:S01]  /*52df0*/  LDL.LU R176, [R1+0x180] ;  /* 0x0001800001b07983 */ /* 0x000f220000300800 */
[----:B------:R-:W-:-:S03]  /*52e00*/  IMAD.MOV.U32 R34, RZ, RZ, R179 ;  /* 0x000000ffff227224 */ /* 0x000fc600078e00b3 */
[----:B------:R-:W4:Y:S04]  /*52e10*/  LDL.LU R177, [R1+0x184] ;  /* 0x0001840001b17983 */ /* 0x000f280000300800 */
[----:B------:R-:W4:Y:S04]  /*52e20*/  LDL.LU R178, [R1+0x188] ;  /* 0x0001880001b27983 */ /* 0x000f280000300800 */
[----:B------:R-:W4:Y:S04]  /*52e30*/  LDL.LU R179, [R1+0x18c] ;  /* 0x00018c0001b37983 */ /* 0x000f280000300800 */
[----:B------:R-:W-:Y:S04]  /*52e40*/  STL [R1+0x238c], R34 ;  /* 0x00238c2201007387 */ /* 0x000fe80000100800 */
[----:B------:R-:W-:Y:S04]  /*52e50*/  STL [R1+0x2388], R31 ;  /* 0x0023881f01007387 */ /* 0x000fe80000100800 */
[----:B------:R-:W-:Y:S04]  /*52e60*/  STL [R1+0x2384], R30 ;  /* 0x0023841e01007387 */ /* 0x000fe80000100800 */
[----:B------:R1:W-:Y:S01]  /*52e70*/  STL [R1+0x2380], R27 ;  /* 0x0023801b01007387 */ /* 0x0003e20000100800 */
[----:B------:R-:W-:Y:S08]  /*52e80*/  HMMA.1688.F32.TF32 R68, R124, R52, R68 ;  /* 0x000000347c44723c */ /* 0x000ff00000081044 */
[C---:B--2---:R-:W-:Y:S11]  /*52e90*/  HMMA.1688.F32.TF32 R172, R72.reuse, R32, R172 ;  /* 0x0000002048ac723c */ /* 0x044ff600000810ac */
[----:B------:R-:W-:Y:S11]  /*52ea0*/  @!UPT UIADD3 URZ, URZ, URZ, URZ ;  /* 0x0000003f3f3ff290 */ /* 0x000ff6000fffe03f */
[----:B------:R-:W-:Y:S02]  /*52eb0*/  @!UPT UIADD3 URZ, URZ, URZ, URZ ;  /* 0x0000003f3f3ff290 */ /* 0x000fe4000fffe03f */
[----:B------:R-:W-:Y:S02]  /*52ec0*/  IMAD.MOV.U32 R19, RZ, RZ, R172 ;  /* 0x000000ffff137224 */ /* 0x000fe400078e00ac */
[----:B------:R-:W-:Y:S02]  /*52ed0*/  IMAD.MOV.U32 R22, RZ, RZ, R173 ;  /* 0x000000ffff167224 */ /* 0x000fe400078e00ad */
[----:B------:R-:W-:Y:S02]  /*52ee0*/  IMAD.MOV.U32 R26, RZ, RZ, R174 ;  /* 0x000000ffff1a7224 */ /* 0x000fe400078e00ae */
[----:B------:R-:W-:Y:S02]  /*52ef0*/  IMAD.MOV.U32 R23, RZ, RZ, R175 ;  /* 0x000000ffff177224 */ /* 0x000fe400078e00af */
[C---:B---3--:R-:W-:Y:S03]  /*52f00*/  HMMA.1688.F32.TF32 R172, R72.reuse, R28, R200 ;  /* 0x0000001c48ac723c */ /* 0x048fe600000810c8 */
[----:B------:R-:W-:Y:S11]  /*52f10*/  STL [R1+0x239c], R23 ;  /* 0x00239c1701007387 */ /* 0x000ff60000100800 */
[----:B------:R-:W-:Y:S10]  /*52f20*/  @!UPT UIADD3 URZ, URZ, URZ, URZ ;  /* 0x0000003f3f3ff290 */ /* 0x000ff4000fffe03f */
[----:B-1----:R-:W-:Y:S01]  /*52f30*/  MOV R27, R172 ;  /* 0x000000ac001b7202 */ /* 0x002fe20000000f00 */
[----:B------:R-:W-:Y:S02]  /*52f40*/  IMAD.MOV.U32 R14, RZ, RZ, R173 ;  /* 0x000000ffff0e7224 */ /* 0x000fe400078e00ad */
[----:B------:R-:W-:Y:S02]  /*52f50*/  IMAD.MOV.U32 R15, RZ, RZ, R174 ;  /* 0x000000ffff0f7224 */ /* 0x000fe400078e00ae */
[----:B------:R-:W-:Y:S02]  /*52f60*/  IMAD.MOV.U32 R18, RZ, RZ, R175 ;  /* 0x000000ffff127224 */ /* 0x000fe400078e00af */
[C---:B-----5:R-:W-:Y:S01]  /*52f70*/  HMMA.1688.F32.TF32 R172, R72.reuse, R24, R192 ;  /* 0x0000001848ac723c */ /* 0x060fe200000810c0 */
[----:B------:R-:W-:Y:S04]  /*52f80*/  STL [R1+0x2398], R26 ;  /* 0x0023981a01007387 */ /* 0x000fe80000100800 */
[----:B------:R-:W-:Y:S04]  /*52f90*/  STL [R1+0x2394], R22 ;  /* 0x0023941601007387 */ /* 0x000fe80000100800 */
[----:B------:R1:W-:Y:S11]  /*52fa0*/  STL [R1+0x2390], R19 ;  /* 0x0023901301007387 */ /* 0x0003f60000100800 */
[----:B------:R-:W-:Y:S04]  /*52fb0*/  @!UPT UIADD3 URZ, URZ, URZ, URZ ;  /* 0x0000003f3f3ff290 */ /* 0x000fe8000fffe03f */
[----:B-1----:R-:W-:Y:S01]  /*52fc0*/  IMAD.MOV.U32 R19, RZ, RZ, R172 ;  /* 0x000000ffff137224 */ /* 0x002fe200078e00ac */
[----:B------:R-:W-:Y:S01]  /*52fd0*/  MOV R30, R175 ;  /* 0x000000af001e7202 */ /* 0x000fe20000000f00 */
[----:B------:R-:W-:Y:S02]  /*52fe0*/  IMAD.MOV.U32 R34, RZ, RZ, R173 ;  /* 0x000000ffff227224 */ /* 0x000fe400078e00ad */
[----:B------:R-:W-:Y:S02]  /*52ff0*/  IMAD.MOV.U32 R31, RZ, RZ, R174 ;  /* 0x000000ffff1f7224 */ /* 0x000fe400078e00ae */
[C---:B----4-:R-:W-:Y:S01]  /*53000*/  HMMA.1688.F32.TF32 R172, R72.reuse, R20, R184 ;  /* 0x0000001448ac723c */ /* 0x050fe200000810b8 */
[----:B------:R-:W-:Y:S11]  /*53010*/  STL [R1+0x23ac], R18 ;  /* 0x0023ac1201007387 */ /* 0x000ff60000100800 */
[----:B------:R-:W-:Y:S11]  /*53020*/  @!UPT UIADD3 URZ, URZ, URZ, URZ ;  /* 0x0000003f3f3ff290 */ /* 0x000ff6000fffe03f */
[----:B------:R-:W-:Y:S01]  /*53030*/  @!UPT UIADD3 URZ, URZ, URZ, URZ ;  /* 0x0000003f3f3ff290 */ /* 0x000fe2000fffe03f */
[----:B------:R-:W-:Y:S02]  /*53040*/  IMAD.MOV.U32 R35, RZ, RZ, R172 ;  /* 0x000000ffff237224 */ /* 0x000fe400078e00ac */
[----:B------:R-:W-:Y:S02]  /*53050*/  IMAD.MOV.U32 R38, RZ, RZ, R173 ;  /* 0x000000ffff267224 */ /* 0x000fe400078e00ad */
[----:B------:R-:W-:Y:S02]  /*53060*/  IMAD.MOV.U32 R39, RZ, RZ, R174 ;  /* 0x000000ffff277224 */ /* 0x000fe400078e00ae */
[----:B------:R-:W-:Y:S02]  /*53070*/  IMAD.MOV.U32 R42, RZ, RZ, R175 ;  /* 0x000000ffff2a7224 */ /* 0x000fe400078e00af */
[C---:B------:R-:W-:Y:S08]  /*53080*/  HMMA.1688.F32.TF32 R172, R72.reuse, R16, R176 ;  /* 0x0000001048ac723c */ /* 0x040ff000000810b0 */
[----:B------:R-:W-:Y:S08]  /*53090*/  HMMA.1688.F32.TF32 R72, R72, R12, R248 ;  /* 0x0000000c4848723c */ /* 0x000ff000000810f8 */
[----:B------:R-:W-:Y:S01]  /*530a0*/  HMMA.1688.F32.TF32 R248, R124, R64, R160 ;  /* 0x000000407cf8723c */ /* 0x000fe200000810a0 */
[----:B------:R-:W-:Y:S04]  /*530b0*/  STL [R1+0x23a8], R15 ;  /* 0x0023a80f01007387 */ /* 0x000fe80000100800 */
[----:B------:R-:W-:Y:S04]  /*530c0*/  STL [R1+0x23a4], R14 ;  /* 0x0023a40e01007387 */ /* 0x000fe80000100800 */
[----:B------:R-:W-:Y:S04]  /*530d0*/  STL [R1+0x23a0], R27 ;  /* 0x0023a01b01007387 */ /* 0x000fe80000100800 */
[----:B------:R1:W-:Y:S10]  /*530e0*/  STL [R1+0x23b0], R19 ;  /* 0x0023b01301007387 */ /* 0x0003f40000100800 */
[----:B------:R2:W-:Y:S04]  /*530f0*/  STL.64 [R1+0x2218], R250 ;  /* 0x002218fa01007387 */ /* 0x0005e80000100a00 */
[----:B------:R3:W-:Y:S04]  /*53100*/  STL.64 [R1+0x2210], R248 ;  /* 0x002210f801007387 */ /* 0x0007e80000100a00 */
[----:B------:R-:W-:Y:S04]  /*53110*/  STL.64 [R1+0x21d8], R70 ;  /* 0x0021d84601007387 */ /* 0x000fe80000100a00 */
        /* <DEDUP_REMOVED lines=12> */
[----:B-1----:R-:W-:-:S02]  /*531e0*/  IMAD.MOV.U32 R19, RZ, RZ, R72 ;  /* 0x000000ffff137224 */ /* 0x002fc400078e0048 */
[----:B------:R-:W-:Y:S02]  /*531f0*/  IMAD.MOV.U32 R18, RZ, RZ, R73 ;  /* 0x000000ffff127224 */ /* 0x000fe400078e0049 */
[----:B------:R-:W-:Y:S02]  /*53200*/  IMAD.MOV.U32 R15, RZ, RZ, R74 ;  /* 0x000000ffff0f7224 */ /* 0x000fe400078e004a */
[----:B------:R-:W-:Y:S02]  /*53210*/  IMAD.MOV.U32 R14, RZ, RZ, R75 ;  /* 0x000000ffff0e7224 */ /* 0x000fe400078e004b */
[C---:B------:R-:W-:Y:S11]  /*53220*/  HMMA.1688.F32.TF32 R72, R124.reuse, R60, R164 ;  /* 0x0000003c7c48723c */ /* 0x040ff600000810a4 */
[----:B------:R-:W-:Y:S11]  /*53230*/  @!UPT UIADD3 URZ, URZ, URZ, URZ ;  /* 0x0000003f3f3ff290 */ /* 0x000ff6000fffe03f */
[----:B------:R-:W-:Y:S02]  /*53240*/  @!UPT UIADD3 URZ, URZ, URZ, URZ ;  /* 0x0000003f3f3ff290 */ /* 0x000fe4000fffe03f */
[----:B------:R-:W-:Y:S01]  /*53250*/  IMAD.MOV.U32 R58, RZ, RZ, R72 ;  /* 0x000000ffff3a7224 */ /* 0x000fe200078e0048 */
[----:B------:R-:W-:Y:S01]  /*53260*/  MOV R59, R73 ;  /* 0x00000049003b7202 */ /* 0x000fe20000000f00 */
[----:B------:R-:W-:Y:S02]  /*53270*/  IMAD.MOV.U32 R55, RZ, RZ, R74 ;  /* 0x000000ffff377224 */ /* 0x000fe400078e004a */
[----:B------:R-:W-:Y:S02]  /*53280*/  IMAD.MOV.U32 R0, RZ, RZ, R75 ;  /* 0x000000ffff007224 */ /* 0x000fe400078e004b */
[C---:B------:R-:W-:Y:S11]  /*53290*/  HMMA.1688.F32.TF32 R72, R124.reuse, R8, R168 ;  /* 0x000000087c48723c */ /* 0x040ff600000810a8 */
[----:B------:R-:W-:Y:S11]  /*532a0*/  @!UPT UIADD3 URZ, URZ, URZ, URZ ;  /* 0x0000003f3f3ff290 */ /* 0x000ff6000fffe03f */
[----:B------:R-:W-:Y:S02]  /*532b0*/  @!UPT UIADD3 URZ, URZ, URZ, URZ ;  /* 0x0000003f3f3ff290 */ /* 0x000fe4000fffe03f */
[----:B------:R-:W-:Y:S02]  /*532c0*/  IMAD.MOV.U32 R6, RZ, RZ, R72 ;  /* 0x000000ffff067224 */ /* 0x000fe400078e0048 */
[----:B------:R-:W-:Y:S02]  /*532d0*/  IMAD.MOV.U32 R7, RZ, RZ, R73 ;  /* 0x000000ffff077224 */ /* 0x000fe400078e0049 */
[----:B------:R-:W-:Y:S02]  /*532e0*/  IMAD.MOV.U32 R51, RZ, RZ, R74 ;  /* 0x000000ffff337224 */ /* 0x000fe400078e004a */
[----:B------:R-:W-:Y:S02]  /*532f0*/  IMAD.MOV.U32 R54, RZ, RZ, R75 ;  /* 0x000000ffff367224 */ /* 0x000fe400078e004b */
[----:B------:R-:W-:Y:S01]  /*53300*/  HMMA.1688.F32.TF32 R72, R124, R4, R120 ;  /* 0x000000047c48723c */ /* 0x000fe20000081078 */
[----:B------:R-:W-:Y:S01]  /*53310*/  IMAD.MOV.U32 R27, RZ, RZ, R172 ;  /* 0x000000ffff1b7224 */ /* 0x000fe200078e00ac */
[----:B------:R-:W-:Y:S01]  /*53320*/  MOV R26, R174 ;  /* 0x000000ae001a7202 */ /* 0x000fe20000000f00 */
[----:B------:R-:W-:Y:S01]  /*53330*/  IMAD.MOV.U32 R23, RZ, RZ, R173 ;  /* 0x000000ffff177224 */ /* 0x000fe200078e00ad */
[----:B------:R-:W-:Y:S01]  /*53340*/  LDS R172, [R3+0x82080] ;  /* 0x0820800003ac7984 */ /* 0x000fe20000000800 */
[----:B------:R-:W-:-:S03]  /*53350*/  IMAD.MOV.U32 R22, RZ, RZ, R175 ;  /* 0x000000ffff167224 */ /* 0x000fc600078e00af */
[----:B------:R-:W-:Y:S04]  /*53360*/  LDS R174, [R3+0x82480] ;  /* 0x0824800003ae7984 */ /* 0x000fe80000000800 */
[----:B------:R-:W-:Y:S04]  /*53370*/  LDS R173, [R252+0x82080] ;  /* 0x08208000fcad7984 */ /* 0x000fe80000000800 */
[----:B------:R-:W5:Y:S08]  /*53380*/  LDS R175, [R252+0x82480] ;  /* 0x08248000fcaf7984 */ /* 0x000f700000000800 */
[----:B------:R-:W-:Y:S01]  /*53390*/  MOV R43, R72 ;  /* 0x00000048002b7202 */ /* 0x000fe20000000f00 */
[----:B------:R-:W-:-:S02]  /*533a0*/  IMAD.MOV.U32 R46, RZ, RZ, R73 ;  /* 0x000000ffff2e7224 */ /* 0x000fc400078e0049 */
[----:B------:R-:W-:Y:S02]  /*533b0*/  IMAD.MOV.U32 R47, RZ, RZ, R74 ;  /* 0x000000ffff2f7224 */ /* 0x000fe400078e004a */
[----:B------:R-:W-:Y:S02]  /*533c0*/  IMAD.MOV.U32 R50, RZ, RZ, R75 ;  /* 0x000000ffff327224 */ /* 0x000fe400078e004b */
[C---:B------:R-:W-:Y:S08]  /*533d0*/  HMMA.1688.F32.TF32 R72, R124.reuse, R56, R116 ;  /* 0x000000387c48723c */ /* 0x040ff00000081074 */
[C---:B------:R-:W-:Y:S08]  /*533e0*/  HMMA.1688.F32.TF32 R76, R124.reuse, R44, R76 ;  /* 0x0000002c7c4c723c */ /* 0x040ff0000008104c */
[----:B------:R-:W-:Y:S08]  /*533f0*/  HMMA.1688.F32.TF32 R80, R124, R40, R80 ;  /* 0x000000287c50723c */ /* 0x000ff00000081050 */
[----:B--2---:R-:W-:Y:S01]  /*53400*/  IMAD.MOV.U32 R251, RZ, RZ, R72 ;  /* 0x000000fffffb7224 */ /* 0x004fe200078e0048 */
[----:B---3--:R-:W-:Y:S01]  /*53410*/  MOV R248, R75 ;  /* 0x0000004b00f87202 */ /* 0x008fe20000000f00 */
[----:B------:R-:W-:-:S02]  /*53420*/  IMAD.MOV.U32 R250, RZ, RZ, R73 ;  /* 0x000000fffffa7224 */ /* 0x000fc400078e0049 */
[----:B------:R-:W-:Y:S02]  /*53430*/  IMAD.MOV.U32 R249, RZ, RZ, R74 ;  /* 0x000000fffff97224 */ /* 0x000fe400078e004a */
[C---:B------:R-:W-:Y:S08]  /*53440*/  HMMA.1688.F32.TF32 R72, R124.reuse, R48, R112 ;  /* 0x000000307c48723c */ /* 0x040ff00000081070 */
[C---:B------:R-:W-:Y:S08]  /*53450*/  HMMA.1688.F32.TF32 R84, R124.reuse, R36, R84 ;  /* 0x000000247c54723c */ /* 0x040ff00000081054 */
[C---:B------:R-:W-:Y:S08]  /*53460*/  HMMA.1688.F32.TF32 R88, R124.reuse, R32, R88 ;  /* 0x000000207c58723c */ /* 0x040ff00000081058 */
[C---:B------:R-:W-:Y:S08]  /*53470*/  HMMA.1688.F32.TF32 R92, R124.reuse, R28, R92 ;  /* 0x0000001c7c5c723c */ /* 0x040ff0000008105c */
[C---:B------:R-:W-:Y:S08]  /*53480*/  HMMA.1688.F32.TF32 R96, R124.reuse, R24, R96 ;  /* 0x000000187c60723c */ /* 0x040ff00000081060 */
[C---:B------:R-:W-:Y:S01]  /*53490*/  HMMA.1688.F32.TF32 R100, R124.reuse, R20, R100 ;  /* 0x000000147c64723c */ /* 0x040fe20000081064 */
[----:B------:R1:W-:Y:S07]  /*534a0*/  STL.64 [R1+0x21d0], R68 ;  /* 0x0021d04401007387 */ /* 0x0003ee0000100a00 */
[C---:B------:R-:W-:Y:S01]  /*534b0*/  HMMA.1688.F32.TF32 R104, R124.reuse, R16, R104 ;  /* 0x000000107c68723c */ /* 0x040fe20000081068 */
[----:B------:R-:W-:Y:S07]  /*534c0*/  STL.64 [R1+0x21e8], R74 ;  /* 0x0021e84a01007387 */ /* 0x000fee0000100a00 */
[----:B------:R-:W-:Y:S01]  /*534d0*/  HMMA.1688.F32.TF32 R108, R124, R12, R108 ;  /* 0x0000000c7c6c723c */ /* 0x000fe2000008106c */
[----:B------:R-:W-:Y:S04]  /*534e0*/  STL.64 [R1+0x21e0], R72 ;  /* 0x0021e04801007387 */ /* 0x000fe80000100a00 */
[----:B------:R-:W-:Y:S04]  /*534f0*/  STL.64 [R1+0x21f8], R78 ;  /* 0x0021f84e01007387 */ /* 0x000fe80000100a00 */
[----:B------:R2:W-:Y:S04]  /*53500*/  STL.64 [R1+0x21f0], R76 ;  /* 0x0021f04c01007387 */ /* 0x0005e80000100a00 */
        /* <DEDUP_REMOVED lines=16> */
[C---:B-----5:R-:W-:Y:S08]  /*53610*/  HMMA.1688.F32.TF32 R116, R172.reuse, R60, R184 ;  /* 0x0000003cac74723c */ /* 0x060ff000000810b8 */
[----:B----4-:R-:W-:Y:S01]  /*53620*/  HMMA.1688.F32.TF32 R112, R172, R64, R192 ;  /* 0x00000040ac70723c */ /* 0x010fe200000810c0 */
[----:B------:R-:W-:-:S02]  /*53630*/  IMAD.MOV.U32 R168, RZ, RZ, R145 ;  /* 0x000000ffffa87224 */ /* 0x000fc400078e0091 */
[----:B------:R-:W-:Y:S02]  /*53640*/  IMAD.MOV.U32 R169, RZ, RZ, R144 ;  /* 0x000000ffffa97224 */ /* 0x000fe400078e0090 */
[----:B------:R-:W-:Y:S02]  /*53650*/  IMAD.MOV.U32 R170, RZ, RZ, R141 ;  /* 0x000000ffffaa7224 */ /* 0x000fe400078e008d */
[----:B------:R-:W-:Y:S01]  /*53660*/  IMAD.MOV.U32 R171, RZ, RZ, R140 ;  /* 0x000000ffffab7224 */ /* 0x000fe200078e008c */
[----:B------:R-:W-:Y:S01]  /*53670*/  MOV R165, R136 ;  /* 0x0000008800a57202 */ /* 0x000fe20000000f00 */
[----:B------:R-:W-:Y:S02]  /*53680*/  IMAD.MOV.U32 R164, RZ, RZ, R137 ;  /* 0x000000ffffa47224 */ /* 0x000fe400078e0089 */
[----:B------:R-:W-:Y:S02]  /*53690*/  IMAD.MOV.U32 R166, RZ, RZ, R129 ;  /* 0x000000ffffa67224 */ /* 0x000fe400078e0081 */
[----:B------:R-:W-:-:S10]  /*536a0*/  IMAD.MOV.U32 R167, RZ, RZ, R128 ;  /* 0x000000ffffa77224 */ /* 0x000fd400078e0080 */
[----:B------:R-:W-:Y:S04]  /*536b0*/  STL.64 [R1+0x2298], R114 ;  /* 0x0022987201007387 */ /* 0x000fe80000100a00 */
[----:B------:R-:W-:Y:S04]  /*536c0*/  STL.64 [R1+0x2290], R112 ;  /* 0x0022907001007387 */ /* 0x000fe80000100a00 */
[----:B------:R-:W-:Y:S04]  /*536d0*/  STL.64 [R1+0x22a8], R118 ;  /* 0x0022a87601007387 */ /* 0x000fe80000100a00 */
[----:B------:R-:W-:Y:S04]  /*536e0*/  STL.64 [R1+0x22a0], R116 ;  /* 0x0022a07401007387 */ /* 0x000fe80000100a00 */
[----:B------:R-:W3:Y:S04]  /*536f0*/  LDL.LU R145, [R1+0x2420] ;  /* 0x0024200001917983 */ /* 0x000ee80000300800 */
[----:B------:R-:W3:Y:S04]  /*53700*/  LDL.LU R144, [R1+0x241c] ;  /* 0x00241c0001907983 */ /* 0x000ee80000300800 */
[----:B------:R-:W4:Y:S04]  /*53710*/  LDL.LU R141, [R1+0x2418] ;  /* 0x00241800018d7983 */ /* 0x000f280000300800 */
[----:B------:R-:W4:Y:S01]  /*53720*/  LDL.LU R140, [R1+0x2414] ;  /* 0x00241400018c7983 */ /* 0x000f220000300800 */
[----:B------:R-:W-:-:S03]  /*53730*/  IMAD.MOV.U32 R146, RZ, RZ, R133 ;  /* 0x000000ffff927224 */ /* 0x000fc600078e0085 */
[----:B------:R-:W5:Y:S01]  /*53740*/  LDL.LU R137, [R1+0x2410] ;  /* 0x0024100001897983 */ /* 0x000f620000300800 */
[----:B------:R-:W-:-:S03]  /*53750*/  IMAD.MOV.U32 R147, RZ, RZ, R132 ;  /* 0x000000ffff937224 */ /* 0x000fc600078e0084 */
[----:B------:R-:W5:Y:S04]  /*53760*/  LDL.LU R136, [R1+0x240c] ;  /* 0x00240c0001887983 */ /* 0x000f680000300800 */
[----:B------:R-:W2:Y:S04]  /*53770*/  LDL.LU R129, [R1+0x2408] ;  /* 0x0024080001817983 */ /* 0x000ea80000300800 */
[----:B------:R-:W2:Y:S04]  /*53780*/  LDL.LU R128, [R1+0x2404] ;  /* 0x0024040001807983 */ /* 0x000ea80000300800 */
[----:B------:R-:W2:Y:S04]  /*53790*/  LDL.LU R133, [R1+0x2400] ;  /* 0x0024000001857983 */ /* 0x000ea80000300800 */
[----:B------:R-:W2:Y:S04]  /*537a0*/  LDL.LU R132, [R1+0x23fc] ;  /* 0x0023fc0001847983 */ /* 0x000ea80000300800 */
[----:B------:R-:W5:Y:S04]  /*537b0*/  LDL.LU R138, [R1+0x2b8] ;  /* 0x0002b800018a7983 */ /* 0x000f680000300800 */
[----:B------:R-:W5:Y:S04]  /*537c0*/  LDL.LU R139, [R1+0x2bc] ;  /* 0x0002bc00018b7983 */ /* 0x000f680000300800 */
[----:B------:R-:W2:Y:S04]  /*537d0*/  LDL.LU R130, [R1+0x2d8] ;  /* 0x0002d80001827983 */ /* 0x000ea80000300800 */
[----:B------:R-:W2:Y:S04]  /*537e0*/  LDL.LU R131, [R1+0x2dc] ;  /* 0x0002dc0001837983 */ /* 0x000ea80000300800 */
[----:B------:R-:W3:Y:S04]  /*537f0*/  LDL.LU R184, [R1+0x2e0] ;  /* 0x0002e00001b87983 */ /* 0x000ee80000300800 */
[----:B------:R-:W3:Y:S04]  /*53800*/  LDL.LU R185, [R1+0x2e4] ;  /* 0x0002e40001b97983 */ /* 0x000ee80000300800 */
[----:B------:R-:W3:Y:S04]  /*53810*/  LDL.LU R186, [R1+0x2e8] ;  /* 0x0002e80001ba7983 */ /* 0x000ee80000300800 */
[----:B------:R-:W3:Y:S01]  /*53820*/  LDL.LU R187, [R1+0x2ec] ;  /* 0x0002ec0001bb7983 */ /* 0x000ee20000300800 */
[----:B------:R-:W-:Y:S03]  /*53830*/  HMMA.1688.F32.TF32 R120, R172, R8, R176 ;  /* 0x00000008ac78723c */ /* 0x000fe600000810b0 */
[----:B------:R-:W4:Y:S01]  /*53840*/  LDL.LU R134, [R1+0x2c8] ;  /* 0x0002c80001867983 */ /* 0x000f220000300800 */
[----:B------:R-:W-:-:S03]  /*53850*/  IMAD.MOV.U32 R160, RZ, RZ, R149 ;  /* 0x000000ffffa07224 */ /* 0x000fc600078e0095 */
[----:B------:R-:W4:Y:S01]  /*53860*/  LDL.LU R135, [R1+0x2cc] ;  /* 0x0002cc0001877983 */ /* 0x000f220000300800 */
[----:B------:R-:W-:-:S03]  /*53870*/  IMAD.MOV.U32 R161, RZ, RZ, R148 ;  /* 0x000000ffffa17224 */ /* 0x000fc600078e0094 */
        /* <DEDUP_REMOVED lines=16> */
[----:B------:R-:W-:Y:S04]  /*53980*/  STL.64 [R1+0x22b8], R122 ;  /* 0x0022b87a01007387 */ /* 0x000fe80000100a00 */
[----:B------:R-:W-:Y:S01]  /*53990*/  STL.64 [R1+0x22b0], R120 ;  /* 0x0022b07801007387 */ /* 0x000fe20000100a00 */
[----:B------:R-:W-:Y:S01]  /*539a0*/  MOV R194, R244 ;  /* 0x000000f400c27202 */ /* 0x000fe20000000f00 */
[----:B------:R-:W-:-:S02]  /*539b0*/  IMAD.MOV.U32 R195, RZ, RZ, R245 ;  /* 0x000000ffffc37224 */ /* 0x000fc400078e00f5 */
[----:B------:R-:W-:Y:S02]  /*539c0*/  IMAD.MOV.U32 R200, RZ, RZ, R246 ;  /* 0x000000ffffc87224 */ /* 0x000fe400078e00f6 */
[----:B------:R-:W-:Y:S01]  /*539d0*/  IMAD.MOV.U32 R201, RZ, RZ, R247 ;  /* 0x000000ffffc97224 */ /* 0x000fe200078e00f7 */
[C---:B--2---:R-:W-:Y:S08]  /*539e0*/  HMMA.1688.F32.TF32 R128, R172.reuse, R56, R128 ;  /* 0x00000038ac80723c */ /* 0x044ff00000081080 */
[----:B---3--:R-:W-:Y:S11]  /*539f0*/  HMMA.1688.F32.TF32 R124, R172, R4, R184 ;  /* 0x00000004ac7c723c */ /* 0x008ff600000810b8 */
[----:B------:R-:W-:Y:S11]  /*53a00*/  @!UPT UIADD3 URZ, URZ, URZ, URZ ;  /* 0x0000003f3f3ff290 */ /* 0x000ff6000fffe03f */
[----:B------:R-:W-:Y:S01]  /*53a10*/  @!UPT UIADD3 URZ, URZ, URZ, URZ ;  /* 0x0000003f3f3ff290 */ /* 0x000fe2000fffe03f */
[----:B------:R-:W-:Y:S04]  /*53a20*/  STL.64 [R1+0x22c8], R126 ;  /* 0x0022c87e01007387 */ /* 0x000fe80000100a00 */
[----:B------:R-:W-:Y:S04]  /*53a30*/  STL.64 [R1+0x22c0], R124 ;  /* 0x0022c07c01007387 */ /* 0x000fe80000100a00 */
[----:B------:R-:W-:Y:S04]  /*53a40*/  STL.64 [R1+0x22d8], R130 ;  /* 0x0022d88201007387 */ /* 0x000fe80000100a00 */
[----:B------:R-:W-:Y:S04]  /*53a50*/  STL.64 [R1+0x22d0], R128 ;  /* 0x0022d08001007387 */ /* 0x000fe80000100a00 */
[----:B------:R-:W2:Y:S04]  /*53a60*/  LDL.LU R192, [R1+0x150] ;  /* 0x0001500001c07983 */ /* 0x000ea80000300800 */
[----:B------:R-:W2:Y:S04]  /*53a70*/  LDL.LU R193, [R1+0x154] ;  /* 0x0001540001c17983 */ /* 0x000ea80000300800 */
[----:B------:R-:W3:Y:S04]  /*53a80*/  LDL.LU R244, [R1+0x23f0] ;  /* 0x0023f00001f47983 */ /* 0x000ee80000300800 */
[----:B------:R-:W3:Y:S04]  /*53a90*/  LDL.LU R245, [R1+0x23ec] ;  /* 0x0023ec0001f57983 */ /* 0x000ee80000300800 */
[----:B------:R-:W2:Y:S04]  /*53aa0*/  LDL.LU R184, [R1+0x170] ;  /* 0x0001700001b87983 */ /* 0x000ea80000300800 */
[----:B------:R-:W2:Y:S04]  /*53ab0*/  LDL.LU R185, [R1+0x174] ;  /* 0x0001740001b97983 */ /* 0x000ea80000300800 */
[----:B------:R-:W2:Y:S04]  /*53ac0*/  LDL.LU R186, [R1+0x178] ;  /* 0x0001780001ba7983 */ /* 0x000ea80000300800 */
[----:B------:R-:W2:Y:S04]  /*53ad0*/  LDL.LU R187, [R1+0x17c] ;  /* 0x00017c0001bb7983 */ /* 0x000ea80000300800 */
[----:B------:R-:W3:Y:S04]  /*53ae0*/  LDL.LU R246, [R1+0x23e8] ;  /* 0x0023e80001f67983 */ /* 0x000ee80000300800 */
[----:B------:R-:W3:Y:S01]  /*53af0*/  LDL.LU R247, [R1+0x23e4] ;  /* 0x0023e40001f77983 */ /* 0x000ee20000300800 */
[----:B------:R-:W-:-:S03]  /*53b00*/  IMAD.MOV.U32 R71, RZ, RZ, R243 ;  /* 0x000000ffff477224 */ /* 0x000fc600078e00f3 */
[----:B------:R-:W-:Y:S04]  /*53b10*/  LDS R243, [R2+0x82480] ;  /* 0x0824800002f37984 */ /* 0x000fe80000000800 */
[----:B------:R-:W-:Y:S04]  /*53b20*/  LDS R240, [R71+0x82080] ;  /* 0x0820800047f07984 */ /* 0x000fe80000000800 */
[----:B------:R-:W5:Y:S01]  /*53b30*/  LDS R242, [R71+0x82480] ;  /* 0x0824800047f27984 */ /* 0x000f620000000800 */
[C---:B----4-:R-:W-:Y:S01]  /*53b40*/  HMMA.1688.F32.TF32 R132, R172.reuse, R52, R132 ;  /* 0x00000034ac84723c */ /* 0x050fe20000081084 */
[----:B-1----:R-:W-:Y:S01]  /*53b50*/  IMAD.MOV.U32 R68, RZ, RZ, R190 ;  /* 0x000000ffff447224 */ /* 0x002fe200078e00be */
[----:B------:R-:W-:Y:S01]  /*53b60*/  MOV R69, R191 ;  /* 0x000000bf00457202 */ /* 0x000fe20000000f00 */
[----:B------:R-:W-:Y:S01]  /*53b70*/  IMAD.MOV.U32 R70, RZ, RZ, R199 ;  /* 0x000000ffff467224 */ /* 0x000fe200078e00c7 */
[----:B------:R-:W4:Y:S04]  /*53b80*/  LDL.LU R202, [R1+0x148] ;  /* 0x0001480001ca7983 */ /* 0x000f280000300800 */
[C---:B-----5:R-:W-:Y:S01]  /*53b90*/  HMMA.1688.F32.TF32 R136, R172.reuse, R48, R136 ;  /* 0x00000030ac88723c */ /* 0x060fe20000081088 */
[----:B------:R-:W4:Y:S07]  /*53ba0*/  LDL.LU R203, [R1+0x14c] ;  /* 0x00014c0001cb7983 */ /* 0x000f2e0000300800 */
        /* <DEDUP_REMOVED lines=9> */
[----:B------:R-:W-:Y:S01]  /*53c40*/  IMAD.MOV.U32 R76, RZ, RZ, R197 ;  /* 0x000000ffff4c7224 */ /* 0x000fe200078e00c5 */
[----:B------:R-:W-:Y:S01]  /*53c50*/  MOV R78, R188 ;  /* 0x000000bc004e7202 */ /* 0x000fe20000000f00 */
[----:B------:R-:W5:Y:S01]  /*53c60*/  LDL.LU R197, [R1+0x23e0] ;  /* 0x0023e00001c57983 */ /* 0x000f620000300800 */
[----:B------:R-:W-:-:S02]  /*53c70*/  IMAD.MOV.U32 R77, RZ, RZ, R198 ;  /* 0x000000ffff4d7224 */ /* 0x000fc400078e00c6 */
[----:B------:R-:W-:Y:S01]  /*53c80*/  IMAD.MOV.U32 R79, RZ, RZ, R180 ;  /* 0x000000ffff4f7224 */ /* 0x000fe200078e00b4 */
[----:B------:R-:W5:Y:S01]  /*53c90*/  LDL.LU R198, [R1+0x23dc] ;  /* 0x0023dc0001c67983 */ /* 0x000f620000300800 */
        /* <DEDUP_REMOVED lines=8> */
[C---:B------:R-:W-:Y:S03]  /*53d20*/  HMMA.1688.F32.TF32 R228, R240.reuse, R20, R228 ;  /* 0x00000014f0e4723c */ /* 0x040fe600000810e4 */
[----:B------:R-:W2:Y:S04]  /*53d30*/  LDL.LU R183, [R1+0x23c8] ;  /* 0x0023c80001b77983 */ /* 0x000ea80000300800 */
[----:B------:R-:W2:Y:S04]  /*53d40*/  LDL.LU R189, [R1+0x23c4] ;  /* 0x0023c40001bd7983 */ /* 0x000ea80000300800 */
[----:B------:R-:W2:Y:S04]  /*53d50*/  LDL.LU R190, [R1+0x23c0] ;  /* 0x0023c00001be7983 */ /* 0x000ea80000300800 */
[----:B------:R-:W2:Y:S04]  /*53d60*/  LDL.LU R191, [R1+0x23bc] ;  /* 0x0023bc0001bf7983 */ /* 0x000ea80000300800 */
[----:B------:R-:W5:Y:S01]  /*53d70*/  LDL.LU R199, [R1+0x23b8] ;  /* 0x0023b80001c77983 */ /* 0x000f620000300800 */
[----:B---3--:R-:W-:Y:S03]  /*53d80*/  HMMA.1688.F32.TF32 R176, R240, R64, R244 ;  /* 0x00000040f0b0723c */ /* 0x008fe600000810f4 */
[----:B------:R-:W-:Y:S04]  /*53d90*/  LDS R244, [R3+0x82800] ;  /* 0x0828000003f47984 */ /* 0x000fe80000000800 */
[----:B------:R-:W-:Y:S04]  /*53da0*/  LDS R246, [R3+0x82c00] ;  /* 0x082c000003f67984 */ /* 0x000fe80000000800 */
[----:B------:R-:W-:Y:S04]  /*53db0*/  LDS R245, [R252+0x82800] ;  /* 0x08280000fcf57984 */ /* 0x000fe80000000800 */
[----:B------:R-:W1:Y:S01]  /*53dc0*/  LDS R247, [R252+0x82c00] ;  /* 0x082c0000fcf77984 */ /* 0x000e620000000800 */
[----:B------:R-:W-:-:S02]  /*53dd0*/  IMAD.MOV.U32 R65, RZ, RZ, R71 ;  /* 0x000000ffff417224 */ /* 0x000fc400078e0047 */
[----:B------:R-:W-:Y:S02]  /*53de0*/  IMAD.MOV.U32 R71, RZ, RZ, R207 ;  /* 0x000000ffff477224 */ /* 0x000fe400078e00cf */
[----:B------:R-:W3:Y:S05]  /*53df0*/  LDL.LU R207, [R1+0x23b4] ;  /* 0x0023b40001cf7983 */ /* 0x000eea0000300800 */
[----:B-1----:R-:W-:Y:S11]  /*53e00*/  HMMA.1688.F32.TF32 R68, R244, R10, R68 ;  /* 0x0000000af444723c */ /* 0x002ff60000081044 */
[----:B------:R-:W-:Y:S11]  /*53e10*/  @!UPT UIADD3 URZ, URZ, URZ, URZ ;  /* 0x0000003f3f3ff290 */ /* 0x000ff6000fffe03f */
[----:B------:R-:W-:Y:S02]  /*53e20*/  @!UPT UIADD3 URZ, URZ, URZ, URZ ;  /* 0x0000003f3f3ff290 */ /* 0x000fe4000fffe03f */
[----:B------:R-:W-:Y:S01]  /*53e30*/  MOV R20, R71 ;  /* 0x0000004700147202 */ /* 0x000fe20000000f00 */
[----:B------:R-:W-:Y:S02]  /*53e40*/  IMAD.MOV.U32 R71, RZ, RZ, R248 ;  /* 0x000000ffff477224 */ /* 0x000fe400078e00f8 */
[----:B------:R-:W-:Y:S02]  /*53e50*/  IMAD.MOV.U32 R248, RZ, RZ, R19 ;  /* 0x000000fffff87224 */ /* 0x000fe400078e0013 */
[----:B------:R-:W2:Y:S01]  /*53e60*/  LDL.LU R19, [R1+0x23b0] ;  /* 0x0023b00001137983 */ /* 0x000ea20000300800 */
[----:B------:R-:W-:Y:S01]  /*53e70*/  HMMA.1688.F32.TF32 R224, R240, R24, R224 ;  /* 0x00000018f0e0723c */ /* 0x000fe200000810e0 */
[----:B------:R-:W-:Y:S02]  /*53e80*/  IMAD.MOV.U32 R21, RZ, RZ, R70 ;  /* 0x000000ffff157224 */ /* 0x000fe400078e0046 */
[----:B------:R-:W-:Y:S02]  /*53e90*/  IMAD.MOV.U32 R70, RZ, RZ, R249 ;  /* 0x000000ffff467224 */ /* 0x000fe400078e00f9 */
[----:B------:R-:W-:-:S02]  /*53ea0*/  IMAD.MOV.U32 R249, RZ, RZ, R18 ;  /* 0x000000fffff97224 */ /* 0x000fc400078e0012 */
[----:B------:R-:W-:Y:S01]  /*53eb0*/  IMAD.MOV.U32 R24, RZ, RZ, R69 ;  /* 0x000000ffff187224 */ /* 0x000fe200078e0045 */
[----:B------:R-:W3:Y:S01]  /*53ec0*/  LDL.LU R18, [R1+0x23ac] ;  /* 0x0023ac0001127983 */ /* 0x000ee20000300800 */
[----:B------:R-:W-:Y:S02]  /*53ed0*/  IMAD.MOV.U32 R25, RZ, RZ, R68 ;  /* 0x000000ffff197224 */ /* 0x000fe400078e0044 */
[----:B------:R-:W-:Y:S01]  /*53ee0*/  IMAD.MOV.U32 R69, RZ, RZ, R250 ;  /* 0x000000ffff457224 */ /* 0x000fe200078e00fa */
[----:B------:R-:W-:Y:S01]  /*53ef0*/  MOV R250, R15 ;  /* 0x0000000f00fa7202 */ /* 0x000fe20000000f00 */
[----:B------:R-:W-:Y:S01]  /*53f00*/  IMAD.MOV.U32 R68, RZ, RZ, R251 ;  /* 0x000000ffff447224 */ /* 0x000fe200078e00fb */
[----:B------:R-:W4:Y:S01]  /*53f10*/  LDL.LU R15, [R1+0x23a8] ;  /* 0x0023a800010f7983 */ /* 0x000f220000300800 */
[----:B------:R-:W-:Y:S02]  /*53f20*/  IMAD.MOV.U32 R251, RZ, RZ, R14 ;  /* 0x000000fffffb7224 */ /* 0x000fe400078e000e */
[----:B------:R-:W-:Y:S01]  /*53f30*/  IMAD.MOV.U32 R84, RZ, RZ, R27 ;  /* 0x000000ffff547224 */ /* 0x000fe200078e001b */
[----:B------:R-:W5:Y:S01]  /*53f40*/  LDL.LU R14, [R1+0x23a4] ;  /* 0x0023a400010e7983 */ /* 0x000f620000300800 */
[----:B------:R-:W-:-:S02]  /*53f50*/  IMAD.MOV.U32 R85, RZ, RZ, R23 ;  /* 0x000000ffff557224 */ /* 0x000fc400078e0017 */
[----:B------:R-:W-:Y:S01]  /*53f60*/  IMAD.MOV.U32 R86, RZ, RZ, R26 ;  /* 0x000000ffff567224 */ /* 0x000fe200078e001a */
[----:B------:R-:W5:Y:S01]  /*53f70*/  LDL.LU R27, [R1+0x23a0] ;  /* 0x0023a000011b7983 */ /* 0x000f620000300800 */
[----:B------:R-:W-:-:S03]  /*53f80*/  IMAD.MOV.U32 R87, RZ, RZ, R22 ;  /* 0x000000ffff577224 */ /* 0x000fc600078e0016 */
[----:B------:R-:W5:Y:S04]  /*53f90*/  LDL.LU R23, [R1+0x239c] ;  /* 0x00239c0001177983 */ /* 0x000f680000300800 */
[----:B------:R-:W5:Y:S04]  /*53fa0*/  LDL.LU R26, [R1+0x2398] ;  /* 0x00239800011a7983 */ /* 0x000f680000300800 */
[----:B------:R-:W5:Y:S01]  /*53fb0*/  LDL.LU R22, [R1+0x2394] ;  /* 0x0023940001167983 */ /* 0x000f620000300800 */
[----:B--2---:R-:W-:-:S03]  /*53fc0*/  IMAD.MOV.U32 R92, RZ, RZ, R19 ;  /* 0x000000ffff5c7224 */ /* 0x004fc600078e0013 */
[----:B------:R-:W2:Y:S01]  /*53fd0*/  LDL.LU R19, [R1+0x2390] ;  /* 0x0023900001137983 */ /* 0x000ea20000300800 */
[----:B------:R-:W-:Y:S01]  /*53fe0*/  MOV R93, R34 ;  /* 0x00000022005d7202 */ /* 0x000fe20000000f00 */
[----:B------:R-:W-:Y:S02]  /*53ff0*/  IMAD.MOV.U32 R94, RZ, RZ, R31 ;  /* 0x000000ffff5e7224 */ /* 0x000fe400078e001f */
[----:B------:R-:W2:Y:S01]  /*54000*/  LDL.LU R34, [R1+0x238c] ;  /* 0x00238c0001227983 */ /* 0x000ea20000300800 */
[----:B------:R-:W-:-:S03]  /*54010*/  IMAD.MOV.U32 R95, RZ, RZ, R30 ;  /* 0x000000ffff5f7224 */ /* 0x000fc600078e001e */
[----:B------:R-:W2:Y:S01]  /*54020*/  LDL.LU R31, [R1+0x2388] ;  /* 0x00238800011f7983 */ /* 0x000ea20000300800 */
[----:B---3--:R-:W-:-:S03]  /*54030*/  IMAD.MOV.U32 R99, RZ, RZ, R18 ;  /* 0x000000ffff637224 */ /* 0x008fc600078e0012 */
[----:B------:R-:W3:Y:S01]  /*54040*/  LDL.LU R30, [R1+0x2384] ;  /* 0x00238400011e7983 */ /* 0x000ee20000300800 */
[----:B----4-:R-:W-:Y:S02]  /*54050*/  IMAD.MOV.U32 R98, RZ, RZ, R15 ;  /* 0x000000ffff627224 */ /* 0x010fe400078e000f */
[----:B-----5:R-:W-:Y:S02]  /*54060*/  IMAD.MOV.U32 R97, RZ, RZ, R14 ;  /* 0x000000ffff617224 */ /* 0x020fe400078e000e */
[----:B------:R-:W-:Y:S02]  /*54070*/  IMAD.MOV.U32 R96, RZ, RZ, R27 ;  /* 0x000000ffff607224 */ /* 0x000fe400078e001b */
[----:B------:R-:W4:Y:S04]  /*54080*/  LDL.LU R27, [R1+0x2380] ;  /* 0x00238000011b7983 */ /* 0x000f280000300800 */
[----:B------:R-:W5:Y:S04]  /*54090*/  LDL.LU R14, [R1+0x237c] ;  /* 0x00237c00010e7983 */ /* 0x000f680000300800 */
[----:B------:R-:W3:Y:S01]  /*540a0*/  LDL.LU R15, [R1+0x2378] ;  /* 0x00237800010f7983 */ /* 0x000ee20000300800 */
[----:B------:R-:W-:-:S02]  /*540b0*/  IMAD.MOV.U32 R102, RZ, RZ, R26 ;  /* 0x000000ffff667224 */ /* 0x000fc400078e001a */
[----:B------:R-:W-:Y:S01]  /*540c0*/  IMAD.MOV.U32 R101, RZ, RZ, R22 ;  /* 0x000000ffff657224 */ /* 0x000fe200078e0016 */
[----:B------:R-:W4:Y:S01]  /*540d0*/  LDL.LU R18, [R1+0x2374] ;  /* 0x0023740001127983 */ /* 0x000f220000300800 */
[----:B------:R-:W-:Y:S01]  /*540e0*/  IMAD.MOV.U32 R103, RZ, RZ, R23 ;  /* 0x000000ffff677224 */ /* 0x000fe200078e0017 */
[----:B--2---:R-:W-:Y:S02]  /*540f0*/  MOV R100, R19 ;  /* 0x0000001300647202 */ /* 0x004fe40000000f00 */
[----:B------:R-:W2:Y:S04]  /*54100*/  LDL.LU R19, [R1+0x2370] ;  /* 0x0023700001137983 */ /* 0x000ea80000300800 */
[----:B------:R-:W2:Y:S04]  /*54110*/  LDL.LU R22, [R1+0x236c] ;  /* 0x00236c0001167983 */ /* 0x000ea80000300800 */
[----:B------:R-:W2:Y:S04]  /*54120*/  LDL.LU R26, [R1+0x2368] ;  /* 0x00236800011a7983 */ /* 0x000ea80000300800 */
[----:B------:R-:W2:Y:S04]  /*54130*/  LDL.LU R23, [R1+0x2364] ;  /* 0x0023640001177983 */ /* 0x000ea80000300800 */
[----:B------:R-:W2:Y:S01]  /*54140*/  LDL.LU R108, [R1+0xb0] ;  /* 0x0000b000016c7983 */ /* 0x000ea20000300800 */
[----:B-----5:R-:W-:-:S02]  /*54150*/  IMAD.MOV.U32 R111, RZ, RZ, R14 ;  /* 0x000000ffff6f7224 */ /* 0x020fc400078e000e */
[----:B---3--:R-:W-:Y:S02]  /*54160*/  IMAD.MOV.U32 R110, RZ, RZ, R15 ;  /* 0x000000ffff6e7224 */ /* 0x008fe400078e000f */
[----:B----4-:R-:W-:Y:S02]  /*54170*/  IMAD.MOV.U32 R109, RZ, RZ, R18 ;  /* 0x000000ffff6d7224 */ /* 0x010fe400078e0012 */
[----:B------:R-:W3:Y:S04]  /*54180*/  LDL.LU R18, [R1+0x2360] ;  /* 0x0023600001127983 */ /* 0x000ee80000300800 */
[----:B------:R-:W4:Y:S04]  /*54190*/  LDL.LU R15, [R1+0x235c] ;  /* 0x00235c00010f7983 */ /* 0x000f280000300800 */
[----:B------:R-:W5:Y:S01]  /*541a0*/  LDL.LU R14, [R1+0x2358] ;  /* 0x00235800010e7983 */ /* 0x000f620000300800 */
[----:B--2---:R-:W-:-:S02]  /*541b0*/  IMAD.MOV.U32 R115, RZ, RZ, R19 ;  /* 0x000000ffff737224 */ /* 0x004fc400078e0013 */
[----:B------:R-:W-:Y:S01]  /*541c0*/  IMAD.MOV.U32 R114, RZ, RZ, R22 ;  /* 0x000000ffff727224 */ /* 0x000fe200078e0016 */
[----:B------:R-:W-:Y:S02]  /*541d0*/  MOV R112, R26 ;  /* 0x0000001a00707202 */ /* 0x000fe40000000f00 */
[----:B------:R-:W2:Y:S01]  /*541e0*/  LDL.LU R26, [R1+0x2354] ;  /* 0x00235400011a7983 */ /* 0x000ea20000300800 */
[----:B------:R-:W-:-:S03]  /*541f0*/  IMAD.MOV.U32 R113, RZ, RZ, R23 ;  /* 0x000000ffff717224 */ /* 0x000fc600078e0017 */
[----:B------:R-:W2:Y:S04]  /*54200*/  LDL.LU R23, [R1+0x2350] ;  /* 0x0023500001177983 */ /* 0x000ea80000300800 */
[----:B------:R-:W2:Y:S04]  /*54210*/  LDL.LU R22, [R1+0x234c] ;  /* 0x00234c0001167983 */ /* 0x000ea80000300800 */
[----:B------:R-:W2:Y:S01]  /*54220*/  LDL.LU R19, [R1+0x2348] ;  /* 0x0023480001137983 */ /* 0x000ea20000300800 */
[C---:B------:R-:W-:Y:S03]  /*54230*/  HMMA.1688.F32.TF32 R72, R244.reuse, R62, R72 ;  /* 0x0000003ef448723c */ /* 0x040fe60000081048 */
[----:B------:R-:W2:Y:S04]  /*54240*/  LDL.LU R128, [R1+0x100] ;  /* 0x0001000001807983 */ /* 0x000ea80000300800 */
[----:B------:R-:W2:Y:S01]  /*54250*/  LDL.LU R129, [R1+0x104] ;  /* 0x0001040001817983 */ /* 0x000ea20000300800 */
[----:B------:R-:W-:Y:S03]  /*54260*/  HMMA.1688.F32.TF32 R76, R244, R66, R76 ;  /* 0x00000042f44c723c */ /* 0x000fe6000008104c */
[----:B------:R-:W2:Y:S04]  /*54270*/  LDL.LU R130, [R1+0x108] ;  /* 0x0001080001827983 */ /* 0x000ea80000300800 */
[----:B------:R-:W2:Y:S04]  /*54280*/  LDL.LU R131, [R1+0x10c] ;  /* 0x00010c0001837983 */ /* 0x000ea80000300800 */
[----:B------:R-:W2:Y:S01]  /*54290*/  LDL.LU R124, [R1+0xf0] ;  /* 0x0000f000017c7983 */ /* 0x000ea20000300800 */
[----:B-----5:R-:W-:-:S03]  /*542a0*/  IMAD.MOV.U32 R117, RZ, RZ, R14 ;  /* 0x000000ffff757224 */ /* 0x020fc600078e000e */
[----:B------:R-:W5:Y:S01]  /*542b0*/  LDL.LU R125, [R1+0xf4] ;  /* 0x0000f400017d7983 */ /* 0x000f620000300800 */
[----:B----4-:R-:W-:-:S03]  /*542c0*/  IMAD.MOV.U32 R118, RZ, RZ, R15 ;  /* 0x000000ffff767224 */ /* 0x010fc600078e000f */
[----:B------:R-:W5:Y:S01]  /*542d0*/  LDL.LU R126, [R1+0xf8] ;  /* 0x0000f800017e7983 */ /* 0x000f620000300800 */
[----:B---3--:R-:W-:-:S03]  /*542e0*/  IMAD.MOV.U32 R119, RZ, RZ, R18 ;  /* 0x000000ffff777224 */ /* 0x008fc600078e0012 */
[----:B------:R-:W5:Y:S04]  /*542f0*/  LDL.LU R127, [R1+0xfc] ;  /* 0x0000fc00017f7983 */ /* 0x000f680000300800 */
[----:B------:R-:W3:Y:S04]  /*54300*/  LDL.LU R116, [R1+0xd0] ;  /* 0x0000d00001747983 */ /* 0x000ee80000300800 */
[----:B------:R-:W4:Y:S04]  /*54310*/  LDL.LU R14, [R1+0x2344] ;  /* 0x00234400010e7983 */ /* 0x000f280000300800 */
[----:B------:R-:W4:Y:S04]  /*54320*/  LDL.LU R15, [R1+0x2340] ;  /* 0x00234000010f7983 */ /* 0x000f280000300800 */
[----:B------:R-:W3:Y:S01]  /*54330*/  LDL.LU R18, [R1+0x233c] ;  /* 0x00233c0001127983 */ /* 0x000ee20000300800 */
[----:B------:R-:W-:-:S02]  /*54340*/  IMAD.MOV.U32 R104, RZ, RZ, R27 ;  /* 0x000000ffff687224 */ /* 0x000fc400078e001b */
[----:B------:R-:W-:Y:S01]  /*54350*/  IMAD.MOV.U32 R105, RZ, RZ, R30 ;  /* 0x000000ffff697224 */ /* 0x000fe200078e001e */
[----:B------:R-:W-:Y:S01]  /*54360*/  MOV R107, R34 ;  /* 0x00000022006b7202 */ /* 0x000fe20000000f00 */
[----:B------:R-:W-:Y:S02]  /*54370*/  IMAD.MOV.U32 R106, RZ, RZ, R31 ;  /* 0x000000ffff6a7224 */ /* 0x000fe400078e001f */
[----:B------:R-:W-:Y:S01]  /*54380*/  IMAD.MOV.U32 R88, RZ, RZ, R35 ;  /* 0x000000ffff587224 */ /* 0x000fe200078e0023 */
[----:B------:R-:W-:Y:S01]  /*54390*/  HMMA.1688.F32.TF32 R232, R240, R16, R232 ;  /* 0x00000010f0e8723c */ /* 0x000fe200000810e8 */
[----:B------:R-:W-:Y:S02]  /*543a0*/  IMAD.MOV.U32 R89, RZ, RZ, R38 ;  /* 0x000000ffff597224 */ /* 0x000fe400078e0026 */
[----:B------:R-:W-:Y:S02]  /*543b0*/  IMAD.MOV.U32 R90, RZ, RZ, R39 ;  /* 0x000000ffff5a7224 */ /* 0x000fe400078e0027 */
[----:B------:R-:W-:-:S02]  /*543c0*/  IMAD.MOV.U32 R91, RZ, RZ, R42 ;  /* 0x000000ffff5b7224 */ /* 0x000fc400078e002a */
[----:B------:R-:W-:Y:S01]  /*543d0*/  MOV R17, R72 ;  /* 0x0000004800117202 */ /* 0x000fe20000000f00 */
[C---:B------:R-:W-:Y:S01]  /*543e0*/  HMMA.1688.F32.TF32 R236, R240.reuse, R12, R236 ;  /* 0x0000000cf0ec723c */ /* 0x040fe200000810ec */
[----:B------:R-:W-:Y:S02]  /*543f0*/  IMAD.MOV.U32 R16, RZ, RZ, R73 ;  /* 0x000000ffff107224 */ /* 0x000fe400078e0049 */
[----:B------:R-:W-:Y:S02]  /*54400*/  IMAD.MOV.U32 R72, RZ, RZ, R43 ;  /* 0x000000ffff487224 */ /* 0x000fe400078e002b */
[----:B------:R-:W-:Y:S02]  /*54410*/  IMAD.MOV.U32 R73, RZ, RZ, R46 ;  /* 0x000000ffff497224 */ /* 0x000fe400078e002e */
[----:B------:R-:W-:Y:S01]  /*54420*/  IMAD.MOV.U32 R13, RZ, RZ, R74 ;  /* 0x000000ffff0d7224 */ /* 0x000fe200078e004a */
[----:B------:R-:W-:Y:S01]  /*54430*/  HMMA.1688.F32.TF32 R184, R240, R8, R184 ;  /* 0x00000008f0b8723c */ /* 0x000fe200000810b8 */
[----:B------:R-:W-:Y:S01]  /*54440*/  IMAD.MOV.U32 R12, RZ, RZ, R75 ;  /* 0x000000ffff0c7224 */ /* 0x000fe200078e004b */
[----:B------:R-:W-:Y:S01]  /*54450*/  MOV R74, R47 ;  /* 0x0000002f004a7202 */ /* 0x000fe20000000f00 */
[----:B------:R-:W-:-:S04]  /*54460*/  IMAD.MOV.U32 R75, RZ, RZ, R50 ;  /* 0x000000ffff4b7224 */ /* 0x000fc800078e0032 */
[----:B------:R-:W-:Y:S01]  /*54470*/  IMAD.MOV.U32 R9, RZ, RZ, R76 ;  /* 0x000000ffff097224 */ /* 0x000fe200078e004c */
[----:B------:R-:W-:Y:S01]  /*54480*/  HMMA.1688.F32.TF32 R188, R240, R4, R188 ;  /* 0x00000004f0bc723c */ /* 0x000fe200000810bc */
        /* <DEDUP_REMOVED lines=10> */
[----:B--2---:R-:W-:Y:S02]  /*54530*/  IMAD.MOV.U32 R123, RZ, RZ, R26 ;  /* 0x000000ffff7b7224 */ /* 0x004fe400078e001a */
[----:B------:R-:W-:-:S02]  /*54540*/  IMAD.MOV.U32 R122, RZ, RZ, R23 ;  /* 0x000000ffff7a7224 */ /* 0x000fc400078e0017 */
[----:B------:R-:W-:Y:S01]  /*54550*/  IMAD.MOV.U32 R121, RZ, RZ, R22 ;  /* 0x000000ffff797224 */ /* 0x000fe200078e0016 */
[----:B------:R-:W-:Y:S02]  /*54560*/  MOV R120, R19 ;  /* 0x0000001300787202 */ /* 0x000fe40000000f00 */
[----:B------:R-:W3:Y:S04]  /*54570*/  LDL.LU R19, [R1+0x2338] ;  /* 0x0023380001137983 */ /* 0x000ee80000300800 */
        /* <DEDUP_REMOVED lines=22> */
[C---:B------:R-:W-:Y:S08]  /*546e0*/  HMMA.1688.F32.TF32 R220, R240.reuse, R28, R220 ;  /* 0x0000001cf0dc723c */ /* 0x040ff000000810dc */
[C---:B------:R-:W-:Y:S08]  /*546f0*/  HMMA.1688.F32.TF32 R216, R240.reuse, R32, R216 ;  /* 0x00000020f0d8723c */ /* 0x040ff000000810d8 */
[C---:B------:R-:W-:Y:S08]  /*54700*/  HMMA.1688.F32.TF32 R212, R240.reuse, R36, R212 ;  /* 0x00000024f0d4723c */ /* 0x040ff000000810d4 */
[----:B------:R-:W-:Y:S08]  /*54710*/  HMMA.1688.F32.TF32 R208, R240, R40, R208 ;  /* 0x00000028f0d0723c */ /* 0x000ff000000810d0 */
[C---:B---3--:R-:W-:Y:S08]  /*54720*/  HMMA.1688.F32.TF32 R84, R244.reuse, R18, R84 ;  /* 0x00000012f454723c */ /* 0x048ff00000081054 */
[C---:B--2---:R-:W-:Y:S08]  /*54730*/  HMMA.1688.F32.TF32 R88, R244.reuse, R22, R88 ;  /* 0x00000016f458723c */ /* 0x044ff00000081058 */
[C---:B----4-:R-:W-:Y:S08]  /*54740*/  HMMA.1688.F32.TF32 R92, R244.reuse, R26, R92 ;  /* 0x0000001af45c723c */ /* 0x050ff0000008105c */
[C---:B-----5:R-:W-:Y:S08]  /*54750*/  HMMA.1688.F32.TF32 R96, R244.reuse, R30, R96 ;  /* 0x0000001ef460723c */ /* 0x060ff00000081060 */
        /* <DEDUP_REMOVED lines=8> */
[----:B------:R-:W-:-:S02]  /*547e0*/  IMAD.MOV.U32 R29, RZ, RZ, R130 ;  /* 0x000000ffff1d7224 */ /* 0x000fc400078e0082 */
[----:B------:R-:W-:Y:S02]  /*547f0*/  IMAD.MOV.U32 R28, RZ, RZ, R131 ;  /* 0x000000ffff1c7224 */ /* 0x000fe400078e0083 */
[----:B------:R-:W-:Y:S01]  /*54800*/  IMAD.MOV.U32 R33, RZ, RZ, R128 ;  /* 0x000000ffff217224 */ /* 0x000fe200078e0080 */
[----:B------:R-:W2:Y:S01]  /*54810*/  LDL.LU.64 R130, [R1+0x22d8] ;  /* 0x0022d80001827983 */ /* 0x000ea20000300a00 */
[----:B------:R-:W-:Y:S01]  /*54820*/  IMAD.MOV.U32 R32, RZ, RZ, R129 ;  /* 0x000000ffff207224 */ /* 0x000fe200078e0081 */
[----:B------:R-:W-:Y:S01]  /*54830*/  MOV R41, R124 ;  /* 0x0000007c00297202 */ /* 0x000fe20000000f00 */
[----:B------:R-:W-:Y:S01]  /*54840*/  IMAD.MOV.U32 R37, RZ, RZ, R126 ;  /* 0x000000ffff257224 */ /* 0x000fe200078e007e */
[----:B------:R-:W2:Y:S01]  /*54850*/  LDL.LU.64 R128, [R1+0x22d0] ;  /* 0x0022d00001807983 */ /* 0x000ea20000300a00 */
[----:B------:R-:W-:Y:S02]  /*54860*/  IMAD.MOV.U32 R36, RZ, RZ, R127 ;  /* 0x000000ffff247224 */ /* 0x000fe400078e007f */
[----:B------:R-:W-:Y:S01]  /*54870*/  IMAD.MOV.U32 R40, RZ, RZ, R125 ;  /* 0x000000ffff287224 */ /* 0x000fe200078e007d */
[----:B------:R-:W3:Y:S04]  /*54880*/  LDL.LU.64 R126, [R1+0x22c8] ;  /* 0x0022c800017e7983 */ /* 0x000ee80000300a00 */
[----:B------:R-:W3:Y:S04]  /*54890*/  LDL.LU.64 R124, [R1+0x22c0] ;  /* 0x0022c000017c7983 */ /* 0x000ee80000300a00 */
[----:B------:R-:W-:Y:S04]  /*548a0*/  STL.64 [R1+0x320], R120 ;  /* 0x0003207801007387 */ /* 0x000fe80000100a00 */
[----:B------:R1:W-:Y:S04]  /*548b0*/  STL.64 [R1+0x328], R122 ;  /* 0x0003287a01007387 */ /* 0x0003e80000100a00 */
[----:B-1----:R-:W4:Y:S04]  /*548c0*/  LDL.LU.64 R122, [R1+0x22b8] ;  /* 0x0022b800017a7983 */ /* 0x002f280000300a00 */
[----:B------:R-:W4:Y:S04]  /*548d0*/  LDL.LU.64 R120, [R1+0x22b0] ;  /* 0x0022b00001787983 */ /* 0x000f280000300a00 */
[----:B------:R-:W-:Y:S04]  /*548e0*/  STL.64 [R1+0x310], R116 ;  /* 0x0003107401007387 */ /* 0x000fe80000100a00 */
[----:B------:R1:W-:Y:S04]  /*548f0*/  STL.64 [R1+0x318], R118 ;  /* 0x0003187601007387 */ /* 0x0003e80000100a00 */
[----:B-1----:R-:W5:Y:S04]  /*54900*/  LDL.LU.64 R118, [R1+0x22a8] ;  /* 0x0022a80001767983 */ /* 0x002f680000300a00 */
[----:B------:R-:W5:Y:S04]  /*54910*/  LDL.LU.64 R116, [R1+0x22a0] ;  /* 0x0022a00001747983 */ /* 0x000f680000300a00 */
[----:B------:R-:W-:Y:S04]  /*54920*/  STL.64 [R1+0x300], R112 ;  /* 0x0003007001007387 */ /* 0x000fe80000100a00 */
[----:B------:R1:W-:Y:S04]  /*54930*/  STL.64 [R1+0x308], R114 ;  /* 0x0003087201007387 */ /* 0x0003e80000100a00 */
[----:B-1----:R-:W2:Y:S04]  /*54940*/  LDL.LU.64 R114, [R1+0x2298] ;  /* 0x0022980001727983 */ /* 0x002ea80000300a00 */
[----:B------:R-:W2:Y:S04]  /*54950*/  LDL.LU.64 R112, [R1+0x2290] ;  /* 0x0022900001707983 */ /* 0x000ea80000300a00 */
        /* <DEDUP_REMOVED lines=17> */
[----:B------:R1:W-:Y:S01]  /*54a70*/  STL.64 [R1+0x2b8], R94 ;  /* 0x0002b85e01007387 */ /* 0x0003e20000100a00 */
[----:B------:R-:W-:Y:S03]  /*54a80*/  HMMA.1688.F32.TF32 R244, R244, R14, R248 ;  /* 0x0000000ef4f4723c */ /* 0x000fe600000810f8 */
        /* <DEDUP_REMOVED lines=10> */
[----:B------:R-:W2:Y:S04]  /*54b30*/  LDL.LU.64 R250, [R1+0x2218] ;  /* 0x0022180001fa7983 */ /* 0x000ea80000300a00 */
[----:B------:R-:W2:Y:S01]  /*54b40*/  LDL.LU.64 R248, [R1+0x2210] ;  /* 0x0022100001f87983 */ /* 0x000ea20000300a00 */
        /* <DEDUP_REMOVED lines=8> */
[----:B------:R-:W1:Y:S01]  /*54bd0*/  LDS R243, [R2+0x82c00] ;  /* 0x082c000002f37984 */ /* 0x000e620000000800 */
[----:B------:R-:W-:-:S03]  /*54be0*/  IMAD.MOV.U32 R83, RZ, RZ, R0 ;  /* 0x000000ffff537224 */ /* 0x000fc600078e0000 */
[----:B------:R-:W-:Y:S04]  /*54bf0*/  STL.64 [R1+0x1c0], R244 ;  /* 0x0001c0f401007387 */ /* 0x000fe80000100a00 */
[----:B------:R-:W-:Y:S04]  /*54c00*/  STL.64 [R1+0x1c8], R246 ;  /* 0x0001c8f601007387 */ /* 0x000fe80000100a00 */
[----:B------:R-:W-:Y:S04]  /*54c10*/  LDS R244, [R3+0x82880] ;  /* 0x0828800003f47984 */ /* 0x000fe80000000800 */
[----:B------:R-:W-:Y:S04]  /*54c20*/  LDS R246, [R3+0x82c80] ;  /* 0x082c800003f67984 */ /* 0x000fe80000000800 */
[----:B------:R-:W-:Y:S04]  /*54c30*/  LDS R245, [R252+0x82880] ;  /* 0x08288000fcf57984 */ /* 0x000fe80000000800 */
[----:B------:R-:W2:Y:S01]  /*54c40*/  LDS R247, [R252+0x82c80] ;  /* 0x082c8000fcf77984 */ /* 0x000ea20000000800 */
[C---:B-1----:R-:W-:Y:S08]  /*54c50*/  HMMA.1688.F32.TF32 R80, R240.reuse, R62, R80 ;  /* 0x0000003ef050723c */ /* 0x042ff00000081050 */
[C---:B------:R-:W-:Y:S08]  /*54c60*/  HMMA.1688.F32.TF32 R76, R240.reuse, R10, R76 ;  /* 0x0000000af04c723c */ /* 0x040ff0000008104c */
[C---:B------:R-:W-:Y:S08]  /*54c70*/  HMMA.1688.F32.TF32 R72, R240.reuse, R6, R72 ;  /* 0x00000006f048723c */ /* 0x040ff00000081048 */
[C---:B------:R-:W-:Y:S08]  /*54c80*/  HMMA.1688.F32.TF32 R68, R240.reuse, R58, R68 ;  /* 0x0000003af044723c */ /* 0x040ff00000081044 */
[C---:B--2---:R-:W-:Y:S11]  /*54c90*/  HMMA.1688.F32.TF32 R248, R240.reuse, R66, R248 ;  /* 0x00000042f0f8723c */ /* 0x044ff600000810f8 */
[----:B------:R-:W-:Y:S11]  /*54ca0*/  @!UPT UIADD3 URZ, URZ, URZ, URZ ;  /* 0x0000003f3f3ff290 */ /* 0x000ff6000fffe03f */
[----:B------:R-:W-:Y:S01]  /*54cb0*/  @!UPT UIADD3 URZ, URZ, URZ, URZ ;  /* 0x0000003f3f3ff290 */ /* 0x000fe2000fffe03f */
[----:B------:R-:W-:Y:S04]  /*54cc0*/  STL.64 [R1+0x1b0], R248 ;  /* 0x0001b0f801007387 */ /* 0x000fe80000100a00 */
[----:B------:R-:W-:Y:S04]  /*54cd0*/  STL.64 [R1+0x1b8], R250 ;  /* 0x0001b8fa01007387 */ /* 0x000fe80000100a00 */
[----:B------:R-:W-:Y:S04]  /*54ce0*/  STL.64 [R1+0x130], R80 ;  /* 0x0001305001007387 */ /* 0x000fe80000100a00 */
[----:B------:R1:W-:Y:S01]  /*54cf0*/  STL.64 [R1+0x138], R82 ;  /* 0x0001385201007387 */ /* 0x0003e20000100a00 */
[----:B------:R-:W-:Y:S03]  /*54d00*/  HMMA.1688.F32.TF32 R92, R240, R30, R92 ;  /* 0x0000001ef05c723c */ /* 0x000fe6000008105c */
[----:B------:R-:W-:Y:S04]  /*54d10*/  LDS R248, [R65+0x82880] ;  /* 0x0828800041f87984 */ /* 0x000fe80000000800 */
[----:B------:R-:W-:Y:S04]  /*54d20*/  LDS R250, [R65+0x82c80] ;  /* 0x082c800041fa7984 */ /* 0x000fe80000000800 */
[----:B-1----:R-:W2:Y:S04]  /*54d30*/  LDL.LU.64 R82, [R1+0x2208] ;  /* 0x0022080001527983 */ /* 0x002ea80000300a00 */
[----:B------:R-:W2:Y:S04]  /*54d40*/  LDL.LU.64 R80, [R1+0x2200] ;  /* 0x0022000001507983 */ /* 0x000ea80000300a00 */
[----:B------:R-:W-:Y:S04]  /*54d50*/  STL.64 [R1+0x120], R76 ;  /* 0x0001204c01007387 */ /* 0x000fe80000100a00 */
[----:B------:R1:W-:Y:S04]  /*54d60*/  STL.64 [R1+0x128], R78 ;  /* 0x0001284e01007387 */ /* 0x0003e80000100a00 */
[----:B------:R-:W-:Y:S04]  /*54d70*/  LDS R249, [R2+0x82880] ;  /* 0x0828800002f97984 */ /* 0x000fe80000000800 */
[----:B------:R-:W2:Y:S04]  /*54d80*/  LDS R251, [R2+0x82c80] ;  /* 0x082c800002fb7984 */ /* 0x000ea80000000800 */
        /* <DEDUP_REMOVED lines=9> */
[----:B------:R-:W2:Y:S01]  /*54e20*/  LDL.LU.64 R68, [R1+0x21d0] ;  /* 0x0021d00001447983 */ /* 0x000ea20000300a00 */
[----:B------:R-:W-:Y:S08]  /*54e30*/  HMMA.1688.F32.TF32 R140, R244, R46, R140 ;  /* 0x0000002ef48c723c */ /* 0x000ff0000008108c */
[C---:B--2---:R-:W-:Y:S11]  /*54e40*/  HMMA.1688.F32.TF32 R68, R240.reuse, R54, R68 ;  /* 0x00000036f044723c */ /* 0x044ff60000081044 */
[----:B------:R-:W-:Y:S11]  /*54e50*/  @!UPT UIADD3 URZ, URZ, URZ, URZ ;  /* 0x0000003f3f3ff290 */ /* 0x000ff6000fffe03f */
[----:B------:R-:W-:Y:S01]  /*54e60*/  @!UPT UIADD3 URZ, URZ, URZ, URZ ;  /* 0x0000003f3f3ff290 */ /* 0x000fe2000fffe03f */
[----:B------:R-:W-:Y:S04]  /*54e70*/  STL.64 [R1+0xf0], R68 ;  /* 0x0000f04401007387 */ /* 0x000fe80000100a00 */
[----:B------:R1:W-:Y:S02]  /*54e80*/  STL.64 [R1+0xf8], R70 ;  /* 0x0000f84601007387 */ /* 0x0003e40000100a00 */
[C---:B-1----:R-:W-:Y:S08]  /*54e90*/  HMMA.1688.F32.TF32 R68, R240.reuse, R50, R72 ;  /* 0x00000032f044723c */ /* 0x042ff00000081048 */
[C---:B------:R-:W-:Y:S11]  /*54ea0*/  HMMA.1688.F32.TF32 R72, R240.reuse, R46, R76 ;  /* 0x0000002ef048723c */ /* 0x040ff6000008104c */
[----:B------:R-:W-:Y:S04]  /*54eb0*/  @!UPT UIADD3 URZ, URZ, URZ, URZ ;  /* 0x0000003f3f3ff290 */ /* 0x000fe8000fffe03f */
[----:B------:R-:W-:Y:S04]  /*54ec0*/  STL.64 [R1+0x1a0], R68 ;  /* 0x0001a04401007387 */ /* 0x000fe80000100a00 */
[----:B------:R1:W-:Y:S02]  /*54ed0*/  STL.64 [R1+0x1a8], R70 ;  /* 0x0001a84601007387 */ /* 0x0003e40000100a00 */
[C---:B-1----:R-:W-:Y:S11]  /*54ee0*/  HMMA.1688.F32.TF32 R68, R240.reuse, R42, R80 ;  /* 0x0000002af044723c */ /* 0x042ff60000081050 */
[----:B------:R-:W-:Y:S11]  /*54ef0*/  @!UPT UIADD3 URZ, URZ, URZ, URZ ;  /* 0x0000003f3f3ff290 */ /* 0x000ff6000fffe03f */
[----:B------:R-:W-:Y:S01]  /*54f00*/  @!UPT UIADD3 URZ, URZ, URZ, URZ ;  /* 0x0000003f3f3ff290 */ /* 0x000fe2000fffe03f */
[----:B------:R-:W-:Y:S04]  /*54f10*/  STL [R1+0x21c4], R68 ;  /* 0x0021c44401007387 */ /* 0x000fe80000100800 */
[----:B------:R-:W-:Y:S04]  /*54f20*/  STL.64 [R1+0x190], R72 ;  /* 0x0001904801007387 */ /* 0x000fe80000100a00 */
[----:B------:R1:W-:Y:S04]  /*54f30*/  STL.64 [R1+0x198], R74 ;  /* 0x0001984a01007387 */ /* 0x0003e80000100a00 */
[----:B------:R-:W-:Y:S04]  /*54f40*/  STL [R1+0x21c0], R69 ;  /* 0x0021c04501007387 */ /* 0x000fe80000100800 */
[----:B------:R-:W-:Y:S04]  /*54f50*/  STL [R1+0x21bc], R70 ;  /* 0x0021bc4601007387 */ /* 0x000fe80000100800 */
[----:B------:R2:W-:Y:S01]  /*54f60*/  STL [R1+0x21b8], R71 ;  /* 0x0021b84701007387 */ /* 0x0005e20000100800 */
[C---:B-1----:R-:W-:Y:S08]  /*54f70*/  HMMA.1688.F32.TF32 R72, R240.reuse, R38, R84 ;  /* 0x00000026f048723c */ /* 0x042ff00000081054 */
[----:B--2---:R-:W-:Y:S11]  /*54f80*/  HMMA.1688.F32.TF32 R68, R240, R34, R88 ;  /* 0x00000022f044723c */ /* 0x004ff60000081058 */
[----:B------:R-:W-:Y:S11]  /*54f90*/  @!UPT UIADD3 URZ, URZ, URZ, URZ ;  /* 0x0000003f3f3ff290 */ /* 0x000ff6000fffe03f */
[----:B------:R-:W-:Y:S01]  /*54fa0*/  @!UPT UIADD3 URZ, URZ, URZ, URZ ;  /* 0x0000003f3f3ff290 */ /* 0x000fe2000fffe03f */
[----:B------:R-:W-:Y:S01]  /*54fb0*/  STL.64 [R1+0x170], R68 ;  /* 0x0001704401007387 */ /* 0x000fe20000100a00 */
[----:B------:R-:W-:-:S03]  /*54fc0*/  IMAD.MOV.U32 R0, RZ, RZ, R71 ;  /* 0x000000ffff007224 */ /* 0x000fc600078e0047 */
[----:B------:R-:W-:Y:S04]  /*54fd0*/  STL.64 [R1+0x180], R72 ;  /* 0x0001804801007387 */ /* 0x000fe80000100a00 */
[----:B------:R1:W-:Y:S04]  /*54fe0*/  STL.64 [R1+0x188], R74 ;  /* 0x0001884a01007387 */ /* 0x0003e80000100a00 */
[----:B------:R2:W-:Y:S01]  /*54ff0*/  STL [R1+0x178], R70 ;  /* 0x0001784601007387 */ /* 0x0005e20000100800 */
[C---:B-1----:R-:W-:Y:S08]  /*55000*/  HMMA.1688.F32.TF32 R72, R240.reuse, R22, R100 ;  /* 0x00000016f048723c */ /* 0x042ff00000081064 */
[----:B--2---:R-:W-:Y:S01]  /*55010*/  HMMA.1688.F32.TF32 R68, R240, R26, R96 ;  /* 0x0000001af044723c */ /* 0x004fe20000081060 */
[----:B------:R1:W-:Y:S11]  /*55020*/  STL [R1+0x21c8], R95 ;  /* 0x0021c85f01007387 */ /* 0x0003f60000100800 */
[----:B------:R-:W-:Y:S04]  /*55030*/  @!UPT UIADD3 URZ, URZ, URZ, URZ ;  /* 0x0000003f3f3ff290 */ /* 0x000fe8000fffe03f */
[----:B-1----:R-:W-:-:S07]  /*55040*/  IMAD.MOV.U32 R95, RZ, RZ, R72 ;  /* 0x000000ffff5f7224 */ /* 0x002fce00078e0048 */
[----:B------:R1:W-:Y:S04]  /*55050*/  STL.64 [R1+0x280], R68 ;  /* 0x0002804401007387 */ /* 0x0003e80000100a00 */
[----:B------:R2:W-:Y:S01]  /*55060*/  STL.64 [R1+0x288], R70 ;  /* 0x0002884601007387 */ /* 0x0005e20000100a00 */
[----:B-1----:R-:W-:Y:S01]  /*55070*/  IMAD.MOV.U32 R68, RZ, RZ, R73 ;  /* 0x000000ffff447224 */ /* 0x002fe200078e0049 */
[----:B------:R-:W-:Y:S01]  /*55080*/  MOV R69, R74 ;  /* 0x0000004a00457202 */ /* 0x000fe20000000f00 */
[----:B--2---:R-:W-:Y:S02]  /*55090*/  IMAD.MOV.U32 R70, RZ, RZ, R75 ;  /* 0x000000ffff467224 */ /* 0x004fe400078e004b */
[C---:B------:R-:W-:Y:S08]  /*550a0*/  HMMA.1688.F32.TF32 R72, R240.reuse, R18, R104 ;  /* 0x00000012f048723c */ /* 0x040ff00000081068 */
[----:B------:R-:W-:Y:S11]  /*550b0*/  HMMA.1688.F32.TF32 R80, R240, R14, R108 ;  /* 0x0000000ef050723c */ /* 0x000ff6000008106c */
[----:B------:R-:W-:Y:S05]  /*550c0*/  @!UPT UIADD3 URZ, URZ, URZ, URZ ;  /* 0x0000003f3f3ff290 */ /* 0x000fea000fffe03f */
[----:B------:R-:W-:Y:S02]  /*550d0*/  IMAD.MOV.U32 R71, RZ, RZ, R72 ;  /* 0x000000ffff477224 */ /* 0x000fe400078e0048 */
[----:B------:R-:W-:Y:S02]  /*550e0*/  IMAD.MOV.U32 R106, RZ, RZ, R73 ;  /* 0x000000ffff6a7224 */ /* 0x000fe400078e0049 */
[----:B------:R-:W-:Y:S02]  /*550f0*/  IMAD.MOV.U32 R105, RZ, RZ, R74 ;  /* 0x000000ffff697224 */ /* 0x000fe400078e004a */
[----:B------:R-:W-:Y:S02]  /*55100*/  IMAD.MOV.U32 R104, RZ, RZ, R75 ;  /* 0x000000ffff687224 */ /* 0x000fe400078e004b */
[C---:B------:R-:W-:Y:S01]  /*55110*/  HMMA.1688.F32.TF32 R72, R244.reuse, R66, R112 ;  /* 0x00000042f448723c */ /* 0x040fe20000081070 */
[----:B------:R-:W-:Y:S04]  /*55120*/  STL [R1+0x21b4], R80 ;  /* 0x0021b45001007387 */ /* 0x000fe80000100800 */
[----:B------:R-:W-:Y:S04]  /*55130*/  STL [R1+0x21b0], R81 ;  /* 0x0021b05101007387 */ /* 0x000fe80000100800 */
[----:B------:R-:W-:Y:S04]  /*55140*/  STL [R1+0x21ac], R82 ;  /* 0x0021ac5201007387 */ /* 0x000fe80000100800 */
[----:B------:R5:W-:Y:S10]  /*55150*/  STL [R1+0x21a8], R83 ;  /* 0x0021a85301007387 */ /* 0x000bf40000100800 */
[----:B------:R-:W-:Y:S01]  /*55160*/  STL.64 [R1+0x250], R72 ;  /* 0x0002504801007387 */ /* 0x000fe20000100a00 */
[C---:B-----5:R-:W-:Y:S03]  /*55170*/  HMMA.1688.F32.TF32 R80, R244.reuse, R62, R116 ;  /* 0x0000003ef450723c */ /* 0x060fe60000081074 */
[----:B------:R3:W-:Y:S05]  /*55180*/  STL.64 [R1+0x258], R74 ;  /* 0x0002584a01007387 */ /* 0x0007ea0000100a00 */
[C---:B---3--:R-:W-:Y:S11]  /*55190*/  HMMA.1688.F32.TF32 R72, R244.reuse, R6, R124 ;  /* 0x00000006f448723c */ /* 0x048ff6000008107c */
[----:B------:R-:W-:Y:S04]  /*551a0*/  @!UPT UIADD3 URZ, URZ, URZ, URZ ;  /* 0x0000003f3f3ff290 */ /* 0x000fe8000fffe03f */
[----:B------:R1:W-:Y:S01]  /*551b0*/  STL.64 [R1+0x240], R80 ;  /* 0x0002405001007387 */ /* 0x0003e20000100a00 */
[----:B----4-:R-:W-:Y:S03]  /*551c0*/  HMMA.1688.F32.TF32 R76, R244, R10, R120 ;  /* 0x0000000af44c723c */ /* 0x010fe60000081078 */
[----:B------:R2:W-:Y:S05]  /*551d0*/  STL.64 [R1+0x248], R82 ;  /* 0x0002485201007387 */ /* 0x0005ea0000100a00 */
[----:B-1----:R-:W-:Y:S01]  /*551e0*/  IMAD.MOV.U32 R80, RZ, RZ, R72 ;  /* 0x000000ffff507224 */ /* 0x002fe200078e0048 */
[----:B------:R-:W-:Y:S01]  /*551f0*/  MOV R81, R73 ;  /* 0x0000004900517202 */ /* 0x000fe20000000f00 */
[----:B--2---:R-:W-:-:S02]  /*55200*/  IMAD.MOV.U32 R82, RZ, RZ, R74 ;  /* 0x000000ffff527224 */ /* 0x004fc400078e004a */
[----:B------:R-:W-:Y:S02]  /*55210*/  IMAD.MOV.U32 R83, RZ, RZ, R75 ;  /* 0x000000ffff537224 */ /* 0x000fe400078e004b */
[C---:B------:R-:W-:Y:S09]  /*55220*/  HMMA.1688.F32.TF32 R72, R244.reuse, R58, R128 ;  /* 0x0000003af448723c */ /* 0x040ff20000081080 */
[----:B------:R-:W-:Y:S04]  /*55230*/  STL.64 [R1+0x230], R76 ;  /* 0x0002304c01007387 */ /* 0x000fe80000100a00 */
[----:B------:R1:W-:Y:S02]  /*55240*/  STL.64 [R1+0x238], R78 ;  /* 0x0002384e01007387 */ /* 0x0003e40000100a00 */
[----:B-1----:R-:W-:Y:S02]  /*55250*/  HMMA.1688.F32.TF32 R76, R244, R54, R132 ;  /* 0x00000036f44c723c */ /* 0x002fe40000081084 */
[----:B------:R-:W-:Y:S04]  /*55260*/  LDS R133, [R2+0x83000] ;  /* 0x0830000002857984 */ /* 0x000fe80000000800 */
[----:B------:R-:W-:Y:S03]  /*55270*/  LDS R135, [R2+0x83400] ;  /* 0x0834000002877984 */ /* 0x000fe60000000800 */
[----:B------:R-:W-:-:S02]  /*55280*/  IMAD.MOV.U32 R131, RZ, RZ, R72 ;  /* 0x000000ffff837224 */ /* 0x000fc400078e0048 */
[----:B------:R-:W-:Y:S02]  /*55290*/  IMAD.MOV.U32 R130, RZ, RZ, R73 ;  /* 0x000000ffff827224 */ /* 0x000fe400078e0049 */
[----:B------:R-:W-:Y:S02]  /*552a0*/  IMAD.MOV.U32 R129, RZ, RZ, R74 ;  /* 0x000000ffff817224 */ /* 0x000fe400078e004a */
[----:B------:R-:W-:Y:S02]  /*552b0*/  IMAD.MOV.U32 R128, RZ, RZ, R75 ;  /* 0x000000ffff807224 */ /* 0x000fe400078e004b */
[C---:B------:R-:W-:Y:S08]  /*552c0*/  HMMA.1688.F32.TF32 R72, R244.reuse, R50, R136 ;  /* 0x00000032f448723c */ /* 0x040ff00000081088 */
[C---:B------:R-:W-:Y:S01]  /*552d0*/  HMMA.1688.F32.TF32 R96, R244.reuse, R42, R144 ;  /* 0x0000002af460723c */ /* 0x040fe20000081090 */
[----:B------:R-:W-:Y:S04]  /*552e0*/  STL.64 [R1+0x200], R76 ;  /* 0x0002004c01007387 */ /* 0x000fe80000100a00 */
[----:B------:R1:W-:Y:S03]  /*552f0*/  STL.64 [R1+0x208], R78 ;  /* 0x0002084e01007387 */ /* 0x0003e60000100a00 */
[C---:B------:R-:W-:Y:S08]  /*55300*/  HMMA.1688.F32.TF32 R144, R244.reuse, R38, R148 ;  /* 0x00000026f490723c */ /* 0x040ff00000081094 */
[----:B------:R-:W-:Y:S01]  /*55310*/  MOV R139, R72 ;  /* 0x00000048008b7202 */ /* 0x000fe20000000f00 */
[----:B------:R-:W-:Y:S01]  /*55320*/  IMAD.MOV.U32 R138, RZ, RZ, R73 ;  /* 0x000000ffff8a7224 */ /* 0x000fe200078e0049 */
[----:B-1----:R-:W-:Y:S01]  /*55330*/  HMMA.1688.F32.TF32 R76, R244, R34, R152 ;  /* 0x00000022f44c723c */ /* 0x002fe20000081098 */
[----:B------:R-:W-:-:S02]  /*55340*/  IMAD.MOV.U32 R137, RZ, RZ, R74 ;  /* 0x000000ffff897224 */ /* 0x000fc400078e004a */
[----:B------:R-:W-:-:S05]  /*55350*/  IMAD.MOV.U32 R136, RZ, RZ, R75 ;  /* 0x000000ffff887224 */ /* 0x000fca00078e004b */
[C---:B------:R-:W-:Y:S08]  /*55360*/  HMMA.1688.F32.TF32 R72, R244.reuse, R30, R156 ;  /* 0x0000001ef448723c */ /* 0x040ff0000008109c */
[C---:B------:R-:W-:Y:S01]  /*55370*/  HMMA.1688.F32.TF32 R156, R244.reuse, R26, R160 ;  /* 0x0000001af49c723c */ /* 0x040fe200000810a0 */
[----:B------:R-:W-:Y:S07]  /*55380*/  STL [R1+0x2188], R140 ;  /* 0x0021888c01007387 */ /* 0x000fee0000100800 */
[C---:B------:R-:W-:Y:S01]  /*55390*/  HMMA.1688.F32.TF32 R160, R244.reuse, R22, R164 ;  /* 0x00000016f4a0723c */ /* 0x040fe200000810a4 */
[----:B------:R-:W-:Y:S07]  /*553a0*/  STL [R1+0x2184], R141 ;  /* 0x0021848d01007387 */ /* 0x000fee0000100800 */
[C---:B------:R-:W-:Y:S01]  /*553b0*/  HMMA.1688.F32.TF32 R164, R244.reuse, R18, R168 ;  /* 0x00000012f4a4723c */ /* 0x040fe200000810a8 */
[----:B------:R-:W-:Y:S07]  /*553c0*/  STL [R1+0x2180], R142 ;  /* 0x0021808e01007387 */ /* 0x000fee0000100800 */
[----:B------:R-:W-:Y:S01]  /*553d0*/  HMMA.1688.F32.TF32 R240, R244, R14, R172 ;  /* 0x0000000ef4f0723c */ /* 0x000fe200000810ac */
[----:B------:R-:W-:Y:S01]  /*553e0*/  STL [R1+0x217c], R143 ;  /* 0x00217c8f01007387 */ /* 0x000fe20000100800 */
[----:B------:R-:W-:Y:S01]  /*553f0*/  IMAD.MOV.U32 R107, RZ, RZ, R65 ;  /* 0x000000ffff6b7224 */ /* 0x000fe200078e0041 */
[----:B------:R-:W-:Y:S01]  /*55400*/  MOV R88, R41 ;  /* 0x0000002900587202 */ /* 0x000fe20000000f00 */
[----:B------:R-:W-:-:S02]  /*55410*/  IMAD.MOV.U32 R89, RZ, RZ, R40 ;  /* 0x000000ffff597224 */ /* 0x000fc400078e0028 */
[----:B------:R-:W-:Y:S02]  /*55420*/  IMAD.MOV.U32 R90, RZ, RZ, R37 ;  /* 0x000000ffff5a7224 */ /* 0x000fe400078e0025 */
[----:B------:R-:W-:Y:S01]  /*55430*/  IMAD.MOV.U32 R91, RZ, RZ, R36 ;  /* 0x000000ffff5b7224 */ /* 0x000fe200078e0024 */
[C---:B------:R-:W-:Y:S01]  /*55440*/  HMMA.1688.F32.TF32 R172, R248.reuse, R66, R176 ;  /* 0x00000042f8ac723c */ /* 0x040fe200000810b0 */
[----:B------:R-:W-:Y:S01]  /*55450*/  STL [R1+0x2198], R96 ;  /* 0x0021986001007387 */ /* 0x000fe20000100800 */
[----:B------:R-:W-:Y:S02]  /*55460*/  IMAD.MOV.U32 R100, RZ, RZ, R25 ;  /* 0x000000ffff647224 */ /* 0x000fe400078e0019 */
[----:B------:R-:W-:Y:S02]  /*55470*/  IMAD.MOV.U32 R101, RZ, RZ, R24 ;  /* 0x000000ffff657224 */ /* 0x000fe400078e0018 */
[----:B------:R-:W-:Y:S02]  /*55480*/  IMAD.MOV.U32 R102, RZ, RZ, R21 ;  /* 0x000000ffff667224 */ /* 0x000fe400078e0015 */
[----:B------:R-:W-:Y:S01]  /*55490*/  IMAD.MOV.U32 R103, RZ, RZ, R20 ;  /* 0x000000ffff677224 */ /* 0x000fe200078e0014 */
[----:B------:R-:W-:Y:S01]  /*554a0*/  HMMA.1688.F32.TF32 R176, R248, R62, R180 ;  /* 0x0000003ef8b0723c */ /* 0x000fe200000810b4 */
[----:B------:R-:W-:Y:S01]  /*554b0*/  STL [R1+0x2194], R97 ;  /* 0x0021946101007387 */ /* 0x000fe20000100800 */
[----:B------:R-:W-:-:S02]  /*554c0*/  IMAD.MOV.U32 R112, RZ, RZ, R17 ;  /* 0x000000ffff707224 */ /* 0x000fc400078e0011 */
[----:B------:R-:W-:Y:S01]  /*554d0*/  IMAD.MOV.U32 R113, RZ, RZ, R16 ;  /* 0x000000ffff717224 */ /* 0x000fe200078e0010 */
[----:B------:R-:W-:Y:S01]  /*554e0*/  MOV R114, R13 ;  /* 0x0000000d00727202 */ /* 0x000fe20000000f00 */
[----:B------:R-:W-:Y:S01]  /*554f0*/  IMAD.MOV.U32 R115, RZ, RZ, R12 ;  /* 0x000000ffff737224 */ /* 0x000fe200078e000c */
[----:B------:R-:W-:Y:S01]  /*55500*/  LDS R132, [R107+0x83000] ;  /* 0x083000006b847984 */ /* 0x000fe20000000800 */
[C---:B------:R-:W-:Y:S03]  /*55510*/  HMMA.1688.F32.TF32 R180, R248.reuse, R10, R184 ;  /* 0x0000000af8b4723c */ /* 0x040fe600000810b8 */
[----:B------:R-:W-:Y:S04]  /*55520*/  STL [R1+0x2190], R98 ;  /* 0x0021906201007387 */ /* 0x000fe80000100800 */
[----:B------:R-:W-:Y:S04]  /*55530*/  STL [R1+0x218c], R99 ;  /* 0x00218c6301007387 */ /* 0x000fe80000100800 */
[----:B------:R1:W-:Y:S04]  /*55540*/  STL [R1+0x21a4], R144 ;  /* 0x0021a49001007387 */ /* 0x0003e80000100800 */
[----:B------:R2:W-:Y:S04]  /*55550*/  STL [R1+0x21a0], R145 ;  /* 0x0021a09101007387 */ /* 0x0005e80000100800 */
[----:B------:R3:W-:Y:S04]  /*55560*/  STL [R1+0x219c], R146 ;  /* 0x00219c9201007387 */ /* 0x0007e80000100800 */
[----:B------:R4:W-:Y:S04]  /*55570*/  STL [R1+0x2178], R147 ;  /* 0x0021789301007387 */ /* 0x0009e80000100800 */
[----:B------:R-:W-:Y:S04]  /*55580*/  STL.64 [R1+0x1e0], R76 ;  /* 0x0001e04c01007387 */ /* 0x000fe80000100a00 */
[----:B------:R-:W-:Y:S04]  /*55590*/  STL.64 [R1+0x1e8], R78 ;  /* 0x0001e84e01007387 */ /* 0x000fe80000100a00 */
[----:B------:R-:W-:Y:S04]  /*555a0*/  STL [R1+0x2168], R156 ;  /* 0x0021689c01007387 */ /* 0x000fe80000100800 */
[----:B------:R-:W-:Y:S04]  /*555b0*/  STL [R1+0x2164], R157 ;  /* 0x0021649d01007387 */ /* 0x000fe80000100800 */
[----:B------:R-:W-:Y:S04]  /*555c0*/  STL [R1+0x2160], R158 ;  /* 0x0021609e01007387 */ /* 0x000fe80000100800 */
[----:B------:R-:W-:Y:S04]  /*555d0*/  STL [R1+0x215c], R159 ;  /* 0x00215c9f01007387 */ /* 0x000fe80000100800 */
[----:B------:R2:W-:Y:S04]  /*555e0*/  STL [R1+0x2174], R161 ;  /* 0x002174a101007387 */ /* 0x0005e80000100800 */
[----:B------:R1:W-:Y:S04]  /*555f0*/  STL [R1+0x2170], R162 ;  /* 0x002170a201007387 */ /* 0x0003e80000100800 */
[----:B------:R1:W-:Y:S04]  /*55600*/  STL [R1+0x216c], R163 ;  /* 0x00216ca301007387 */ /* 0x0003e80000100800 */
[----:B------:R-:W-:Y:S04]  /*55610*/  STL [R1+0x2158], R167 ;  /* 0x002158a701007387 */ /* 0x000fe80000100800 */
[----:B------:R-:W-:Y:S04]  /*55620*/  STL [R1+0x2154], R175 ;  /* 0x002154af01007387 */ /* 0x000fe80000100800 */
[----:B------:R-:W-:Y:S04]  /*55630*/  STL [R1+0x2150], R179 ;  /* 0x002150b301007387 */ /* 0x000fe80000100800 */
[----:B------:R-:W-:Y:S04]  /*55640*/  STL [R1+0x214c], R182 ;  /* 0x00214cb601007387 */ /* 0x000fe80000100800 */
[----:B------:R-:W-:Y:S04]  /*55650*/  STL [R1+0x2148], R183 ;  /* 0x002148b701007387 */ /* 0x000fe80000100800 */
[----:B------:R-:W5:Y:S01]  /*55660*/  LDL.LU R2, [R1+0x21cc] ;  /* 0x0021cc0001027983 */ /* 0x000f620000300800 */
[----:B------:R-:W-:Y:S01]  /*55670*/  HMMA.1688.F32.TF32 R52, R248, R54, R196 ;  /* 0x00000036f834723c */ /* 0x000fe200000810c4 */
[----:B-1----:R-:W-:Y:S01]  /*55680*/  IMAD.MOV.U32 R144, RZ, RZ, R72 ;  /* 0x000000ffff907224 */ /* 0x002fe200078e0048 */
[----:B------:R-:W-:Y:S01]  /*55690*/  MOV R96, R75 ;  /* 0x0000004b00607202 */ /* 0x000fe20000000f00 */
[----:B--2---:R-:W-:Y:S01]  /*556a0*/  IMAD.MOV.U32 R145, RZ, RZ, R73 ;  /* 0x000000ffff917224 */ /* 0x004fe200078e0049 */
[----:B------:R-:W-:Y:S01]  /*556b0*/  LDS R134, [R107+0x83400] ;  /* 0x083400006b867984 */ /* 0x000fe20000000800 */
[----:B---3--:R-:W-:-:S03]  /*556c0*/  IMAD.MOV.U32 R146, RZ, RZ, R74 ;  /* 0x000000ffff927224 */ /* 0x008fc600078e004a */
[C---:B------:R-:W-:Y:S01]  /*556d0*/  HMMA.1688.F32.TF32 R72, R248.reuse, R6, R188 ;  /* 0x00000006f848723c */ /* 0x040fe200000810bc */
[----:B------:R-:W-:Y:S01]  /*556e0*/  IMAD.MOV.U32 R84, RZ, RZ, R9 ;  /* 0x000000ffff547224 */ /* 0x000fe200078e0009 */
[----:B------:R-:W-:Y:S01]  /*556f0*/  LDS R168, [R3+0x83080] ;  /* 0x0830800003a87984 */ /* 0x000fe20000000800 */
[----:B------:R-:W-:Y:S02]  /*55700*/  IMAD.MOV.U32 R85, RZ, RZ, R8 ;  /* 0x000000ffff557224 */ /* 0x000fe400078e0008 */
[----:B------:R-:W-:Y:S01]  /*55710*/  IMAD.MOV.U32 R86, RZ, RZ, R5 ;  /* 0x000000ffff567224 */ /* 0x000fe200078e0005 */
[----:B------:R-:W-:Y:S02]  /*55720*/  LDS R170, [R3+0x83480] ;  /* 0x0834800003aa7984 */ /* 0x000fe40000000800 */
[----:B------:R-:W-:Y:S01]  /*55730*/  HMMA.1688.F32.TF32 R116, R248, R50, R200 ;  /* 0x00000032f874723c */ /* 0x000fe200000810c8 */
[----:B------:R-:W-:Y:S01]  /*55740*/  IMAD.MOV.U32 R87, RZ, RZ, R4 ;  /* 0x000000ffff577224 */ /* 0x000fe200078e0004 */
[----:B------:R-:W-:Y:S04]  /*55750*/  LDS R169, [R252+0x83080] ;  /* 0x08308000fca97984 */ /* 0x000fe80000000800 */
[----:B------:R-:W-:Y:S02]  /*55760*/  LDS R171, [R252+0x83480] ;  /* 0x08348000fcab7984 */ /* 0x000fe40000000800 */
[----:B------:R-:W-:Y:S01]  /*55770*/  IMAD.MOV.U32 R141, RZ, RZ, R52 ;  /* 0x000000ffff8d7224 */ /* 0x000fe200078e0034 */
[----:B------:R-:W-:Y:S01]  /*55780*/  MOV R142, R53 ;  /* 0x00000035008e7202 */ /* 0x000fe20000000f00 */
[----:B------:R-:W-:-:S02]  /*55790*/  IMAD.MOV.U32 R143, RZ, RZ, R54 ;  /* 0x000000ffff8f7224 */ /* 0x000fc400078e0036 */
[----:B----4-:R-:W-:Y:S02]  /*557a0*/  IMAD.MOV.U32 R147, RZ, RZ, R55 ;  /* 0x000000ffff937224 */ /* 0x010fe400078e0037 */
[C---:B------:R-:W-:Y:S02]  /*557b0*/  HMMA.1688.F32.TF32 R52, R248.reuse, R38, R212 ;  /* 0x00000026f834723c */ /* 0x040fe400000810d4 */
[----:B------:R-:W-:Y:S02]  /*557c0*/  IMAD.MOV.U32 R97, RZ, RZ, R72 ;  /* 0x000000ffff617224 */ /* 0x000fe400078e0048 */
[----:B------:R-:W-:Y:S01]  /*557d0*/  IMAD.MOV.U32 R98, RZ, RZ, R73 ;  /* 0x000000ffff627224 */ /* 0x000fe200078e0049 */
[----:B------:R-:W-:Y:S03]  /*557e0*/  LDS R72, [R3+0x83000] ;  /* 0x0830000003487984 */ /* 0x000fe60000000800 */
[----:B------:R-:W-:Y:S01]  /*557f0*/  HMMA.1688.F32.TF32 R188, R248, R58, R192 ;  /* 0x0000003af8bc723c */ /* 0x000fe200000810c0 */
[----:B------:R-:W-:Y:S01]  /*55800*/  IMAD.MOV.U32 R99, RZ, RZ, R74 ;  /* 0x000000ffff637224 */ /* 0x000fe200078e004a */
[----:B------:R-:W-:Y:S01]  /*55810*/  LDS R73, [R252+0x83000] ;  /* 0x08300000fc497984 */ /* 0x000fe20000000800 */
[----:B------:R-:W-:-:S03]  /*55820*/  IMAD.MOV.U32 R140, RZ, RZ, R75 ;  /* 0x000000ffff8c7224 */ /* 0x000fc600078e004b */
[----:B------:R-:W-:Y:S02]  /*55830*/  LDS R74, [R3+0x83400] ;  /* 0x08340000034a7984 */ /* 0x000fe40000000800 */
[----:B------:R-:W-:Y:S02]  /*55840*/  HMMA.1688.F32.TF32 R192, R248, R46, R204 ;  /* 0x0000002ef8c0723c */ /* 0x000fe400000810cc */
[----:B------:R-:W-:Y:S06]  /*55850*/  LDS R75, [R252+0x83400] ;  /* 0x08340000fc4b7984 */ /* 0x000fec0000000800 */
[----:B------:R-:W-:-:S02]  /*55860*/  IMAD.MOV.U32 R161, RZ, RZ, R52 ;  /* 0x000000ffffa17224 */ /* 0x000fc400078e0034 */
[----:B------:R-:W-:Y:S02]  /*55870*/  IMAD.MOV.U32 R162, RZ, RZ, R53 ;  /* 0x000000ffffa27224 */ /* 0x000fe400078e0035 */
[----:B------:R-:W-:Y:S02]  /*55880*/  IMAD.MOV.U32 R163, RZ, RZ, R54 ;  /* 0x000000ffffa37224 */ /* 0x000fe400078e0036 */
[----:B------:R-:W-:Y:S01]  /*55890*/  IMAD.MOV.U32 R156, RZ, RZ, R55 ;  /* 0x000000ffff9c7224 */ /* 0x000fe200078e0037 */
[----:B------:R-:W-:Y:S01]  /*558a0*/  HMMA.1688.F32.TF32 R148, R248, R42, R208 ;  /* 0x0000002af894723c */ /* 0x000fe200000810d0 */
[----:B------:R-:W-:Y:S02]  /*558b0*/  IMAD.MOV.U32 R76, RZ, RZ, R33 ;  /* 0x000000ffff4c7224 */ /* 0x000fe400078e0021 */
[----:B------:R-:W-:Y:S01]  /*558c0*/  IMAD.MOV.U32 R77, RZ, RZ, R32 ;  /* 0x000000ffff4d7224 */ /* 0x000fe200078e0020 */
[----:B------:R-:W-:Y:S01]  /*558d0*/  MOV R79, R28 ;  /* 0x0000001c004f7202 */ /* 0x000fe20000000f00 */
[----:B------:R-:W-:-:S03]  /*558e0*/  IMAD.MOV.U32 R78, RZ, RZ, R29 ;  /* 0x000000ffff4e7224 */ /* 0x000fc600078e001d */
[C---:B------:R-:W-:Y:S08]  /*558f0*/  HMMA.1688.F32.TF32 R152, R248.reuse, R34, R216 ;  /* 0x00000022f898723c */ /* 0x040ff000000810d8 */
[C---:B------:R-:W-:Y:S08]  /*55900*/  HMMA.1688.F32.TF32 R200, R248.reuse, R30, R220 ;  /* 0x0000001ef8c8723c */ /* 0x040ff000000810dc */
[C---:B------:R-:W-:Y:S08]  /*55910*/  HMMA.1688.F32.TF32 R212, R248.reuse, R26, R224 ;  /* 0x0000001af8d4723c */ /* 0x040ff000000810e0 */
[C---:B------:R-:W-:Y:S08]  /*55920*/  HMMA.1688.F32.TF32 R216, R248.reuse, R22, R228 ;  /* 0x00000016f8d8723c */ /* 0x040ff000000810e4 */
[C---:B------:R-:W-:Y:S08]  /*55930*/  HMMA.1688.F32.TF32 R220, R248.reuse, R18, R232 ;  /* 0x00000012f8dc723c */ /* 0x040ff000000810e8 */
[----:B------:R-:W-:Y:S01]  /*55940*/  HMMA.1688.F32.TF32 R248, R248, R14, R236 ;  /* 0x0000000ef8f8723c */ /* 0x000fe200000810ec */
[----:B-----5:R-:W1:Y:S04]  /*55950*/  LDSM.16.M88.4 R56, [R2+0x8080] ;  /* 0x008080000238783b */ /* 0x020e680000000200 */
[----:B------:R-:W-:Y:S04]  /*55960*/  LDSM.16.M88.4 R52, [R2+0xc080] ;  /* 0x00c080000234783b */ /* 0x000fe80000000200 */
[----:B------:R-:W2:Y:S04]  /*55970*/  LDSM.16.M88.4 R64, [R2+0x80] ;  /* 0x000080000240783b */ /* 0x000ea80000000200 */
[----:B------:R-:W3:Y:S04]  /*55980*/  LDSM.16.M88.4 R48, [R2+0x10080] ;  /* 0x010080000230783b */ /* 0x000ee80000000200 */
[----:B------:R-:W4:Y:S04]  /*55990*/  LDSM.16.M88.4 R44, [R2+0x14080] ;  /* 0x01408000022c783b */ /* 0x000f280000000200 */
[----:B------:R-:W5:Y:S04]  /*559a0*/  LDSM.16.M88.4 R40, [R2+0x18080] ;  /* 0x018080000228783b */ /* 0x000f680000000200 */
[----:B------:R-:W1:Y:S04]  /*559b0*/  LDSM.16.M88.4 R36, [R2+0x1c080] ;  /* 0x01c080000224783b */ /* 0x000e680000000200 */
[----:B------:R-:W3:Y:S04]  /*559c0*/  LDSM.16.M88.4 R32, [R2+0x20080] ;  /* 0x020080000220783b */ /* 0x000ee80000000200 */
[----:B------:R-:W3:Y:S04]  /*559d0*/  LDSM.16.M88.4 R28, [R2+0x24080] ;  /* 0x02408000021c783b */ /* 0x000ee80000000200 */
[----:B------:R-:W3:Y:S04]  /*559e0*/  LDSM.16.M88.4 R24, [R2+0x28080] ;  /* 0x028080000218783b */ /* 0x000ee80000000200 */
[----:B------:R-:W3:Y:S04]  /*559f0*/  LDSM.16.M88.4 R20, [R2+0x2c080] ;  /* 0x02c080000214783b */ /* 0x000ee80000000200 */
[----:B------:R-:W4:Y:S04]  /*55a00*/  LDSM.16.M88.4 R16, [R2+0x30080] ;  /* 0x030080000210783b */ /* 0x000f280000000200 */
[----:B------:R-:W4:Y:S04]  /*55a10*/  LDSM.16.M88.4 R12, [R2+0x34080] ;  /* 0x03408000020c783b */ /* 0x000f280000000200 */
[----:B------:R-:W5:Y:S04]  /*55a20*/  LDSM.16.M88.4 R8, [R2+0x38080] ;  /* 0x038080000208783b */ /* 0x000f680000000200 */
[----:B------:R-:W5:Y:S04]  /*55a30*/  LDSM.16.M88.4 R4, [R2+0x3c080] ;  /* 0x03c080000204783b */ /* 0x000f680000000200 */
[----:B------:R-:W5:Y:S04]  /*55a40*/  LDSM.16.M88.4 R60, [R2+0x4080] ;  /* 0x00408000023c783b */ /* 0x000f680000000200 */
[----:B-1----:R-:W-:Y:S01]  /*55a50*/  STL [R1+0x2090], R58 ;  /* 0x0020903a01007387 */ /* 0x002fe20000100800 */
[----:B--2---:R-:W-:Y:S03]  /*55a60*/  HMMA.1688.F32.TF32 R84, R72, R64, R84 ;  /* 0x000000404854723c */ /* 0x004fe60000081054 */
[----:B------:R-:W-:Y:S04]  /*55a70*/  STL [R1+0x208c], R59 ;  /* 0x00208c3b01007387 */ /* 0x000fe80000100800 */
[----:B------:R-:W-:Y:S04]  /*55a80*/  STL [R1+0x2084], R54 ;  /* 0x0020843601007387 */ /* 0x000fe80000100800 */
        /* <DEDUP_REMOVED lines=22> */
[----:B------:R-:W-:-:S03]  /*55bf0*/  IMAD.MOV.U32 R157, RZ, RZ, R84 ;  /* 0x000000ffff9d7224 */ /* 0x000fc600078e0054 */
[----:B------:R-:W-:Y:S01]  /*55c00*/  STL [R1+0x20d8], R11 ;  /* 0x0020d80b01007387 */ /* 0x000fe20000100800 */
[----:B------:R-:W-:-:S03]  /*55c10*/  MOV R158, R85 ;  /* 0x00000055009e7202 */ /* 0x000fc60000000f00 */
[----:B------:R-:W-:Y:S01]  /*55c20*/  STL [R1+0x20e4], R6 ;  /* 0x0020e40601007387 */ /* 0x000fe20000100800 */
[----:B------:R-:W-:Y:S03]  /*55c30*/  HMMA.1688.F32.TF32 R112, R72, R60, R112 ;  /* 0x0000003c4870723c */ /* 0x000fe60000081070 */
[----:B------:R-:W-:Y:S01]  /*55c40*/  STL [R1+0x20e0], R7 ;  /* 0x0020e00701007387 */ /* 0x000fe20000100800 */
[----:B------:R-:W-:-:S03]  /*55c50*/  IMAD.MOV.U32 R159, RZ, RZ, R86 ;  /* 0x000000ffff9f7224 */ /* 0x000fc600078e0056 */
[----:B------:R-:W-:Y:S01]  /*55c60*/  STL [R1+0x1d48], R2 ;  /* 0x001d480201007387 */ /* 0x000fe20000100800 */
[----:B------:R-:W-:-:S03]  /*55c70*/  IMAD.MOV.U32 R167, RZ, RZ, R87 ;  /* 0x000000ffffa77224 */ /* 0x000fc600078e0057 */
[----:B------:R-:W2:Y:S04]  /*55c80*/  LDL.LU R84, [R1+0x320] ;  /* 0x0003200001547983 */ /* 0x000ea80000300800 */
[----:B------:R-:W2:Y:S04]  /*55c90*/  LDL.LU R85, [R1+0x324] ;  /* 0x0003240001557983 */ /* 0x000ea80000300800 */
[----:B------:R-:W2:Y:S04]  /*55ca0*/  LDL.LU R86, [R1+0x328] ;  /* 0x0003280001567983 */ /* 0x000ea80000300800 */
[----:B------:R-:W2:Y:S01]  /*55cb0*/  LDL.LU R87, [R1+0x32c] ;  /* 0x00032c0001577983 */ /* 0x000ea20000300800 */
[----:B------:R-:W-:-:S02]  /*55cc0*/  IMAD.MOV.U32 R175, RZ, RZ, R112 ;  /* 0x000000ffffaf7224 */ /* 0x000fc400078e0070 */
[----:B------:R-:W-:Y:S01]  /*55cd0*/  IMAD.MOV.U32 R179, RZ, RZ, R113 ;  /* 0x000000ffffb37224 */ /* 0x000fe200078e0071 */
[----:B------:R-:W3:Y:S01]  /*55ce0*/  LDL.LU R108, [R1+0x310] ;  /* 0x00031000016c7983 */ /* 0x000ee20000300800 */
[----:B------:R-:W-:Y:S02]  /*55cf0*/  IMAD.MOV.U32 R182, RZ, RZ, R114 ;  /* 0x000000ffffb67224 */ /* 0x000fe400078e0072 */
[----:B------:R-:W-:Y:S01]  /*55d00*/  IMAD.MOV.U32 R183, RZ, RZ, R115 ;  /* 0x000000ffffb77224 */ /* 0x000fe200078e0073 */
[----:B------:R-:W3:Y:S01]  /*55d10*/  LDL.LU R109, [R1+0x314] ;  /* 0x00031400016d7983 */ /* 0x000ee20000300800 */
[C---:B------:R-:W-:Y:S03]  /*55d20*/  HMMA.1688.F32.TF32 R112, R72.reuse, R56, R100 ;  /* 0x000000384870723c */ /* 0x040fe60000081064 */
[----:B------:R-:W3:Y:S04]  /*55d30*/  LDL.LU R110, [R1+0x318] ;  /* 0x00031800016e7983 */ /* 0x000ee80000300800 */
[----:B------:R-:W3:Y:S01]  /*55d40*/  LDL.LU R111, [R1+0x31c] ;  /* 0x00031c00016f7983 */ /* 0x000ee20000300800 */
[C---:B------:R-:W-:Y:S03]  /*55d50*/  HMMA.1688.F32.TF32 R100, R72.reuse, R52, R76 ;  /* 0x000000344864723c */ /* 0x040fe6000008104c */
[----:B------:R-:W4:Y:S11]  /*55d60*/  LDL.LU R76, [R1+0x300] ;  /* 0x00030000014c7983 */ /* 0x000f360000300800 */
[----:B------:R-:W-:Y:S01]  /*55d70*/  @!UPT UIADD3 URZ, URZ, URZ, URZ ;  /* 0x0000003f3f3ff290 */ /* 0x000fe2000fffe03f */
[----:B------:R-:W-:Y:S04]  /*55d80*/  STL.64 [R1+0xc0], R112 ;  /* 0x0000c07001007387 */ /* 0x000fe80000100a00 */
[----:B------:R-:W-:Y:S04]  /*55d90*/  STL.64 [R1+0xc8], R114 ;  /* 0x0000c87201007387 */ /* 0x000fe80000100a00 */
[----:B------:R1:W-:Y:S04]  /*55da0*/  STL.64 [R1+0xb0], R100 ;  /* 0x0000b06401007387 */ /* 0x0003e80000100a00 */
[----:B------:R5:W-:Y:S04]  /*55db0*/  STL.64 [R1+0xb8], R102 ;  /* 0x0000b86601007387 */ /* 0x000be80000100a00 */
[----:B------:R-:W4:Y:S04]  /*55dc0*/  LDL.LU R77, [R1+0x304] ;  /* 0x00030400014d7983 */ /* 0x000f280000300800 */
[----:B------:R-:W4:Y:S04]  /*55dd0*/  LDL.LU R78, [R1+0x308] ;  /* 0x00030800014e7983 */ /* 0x000f280000300800 */
[----:B------:R-:W4:Y:S01]  /*55de0*/  LDL.LU R79, [R1+0x30c] ;  /* 0x00030c00014f7983 */ /* 0x000f220000300800 */
[----:B------:R-:W-:Y:S03]  /*55df0*/  HMMA.1688.F32.TF32 R88, R72, R48, R88 ;  /* 0x000000304858723c */ /* 0x000fe60000081058 */
[----:B-1----:R-:W4:Y:S04]  /*55e00*/  LDL.LU R100, [R1+0x2f0] ;  /* 0x0002f00001647983 */ /* 0x002f280000300800 */
[----:B------:R-:W4:Y:S04]  /*55e10*/  LDL.LU R101, [R1+0x2f4] ;  /* 0x0002f40001657983 */ /* 0x000f280000300800 */
[----:B-----5:R-:W5:Y:S04]  /*55e20*/  LDL.LU R102, [R1+0x2f8] ;  /* 0x0002f80001667983 */ /* 0x020f680000300800 */
[----:B------:R-:W5:Y:S09]  /*55e30*/  LDL.LU R103, [R1+0x2fc] ;  /* 0x0002fc0001677983 */ /* 0x000f720000300800 */
[----:B------:R-:W-:Y:S01]  /*55e40*/  MOV R6, R88 ;  /* 0x0000005800067202 */ /* 0x000fe20000000f00 */
[----:B------:R-:W-:Y:S01]  /*55e50*/  IMAD.MOV.U32 R11, RZ, RZ, R91 ;  /* 0x000000ffff0b7224 */ /* 0x000fe200078e005b */
[----:B------:R-:W5:Y:S01]  /*55e60*/  LDL.LU R88, [R1+0x2e0] ;  /* 0x0002e00001587983 */ /* 0x000f620000300800 */
[----:B------:R-:W-:-:S02]  /*55e70*/  IMAD.MOV.U32 R7, RZ, RZ, R89 ;  /* 0x000000ffff077224 */ /* 0x000fc400078e0059 */
[----:B------:R-:W-:Y:S01]  /*55e80*/  IMAD.MOV.U32 R10, RZ, RZ, R90 ;  /* 0x000000ffff0a7224 */ /* 0x000fe200078e005a */
[----:B------:R-:W5:Y:S04]  /*55e90*/  LDL.LU R89, [R1+0x2e4] ;  /* 0x0002e40001597983 */ /* 0x000f680000300800 */
[----:B------:R-:W5:Y:S04]  /*55ea0*/  LDL.LU R90, [R1+0x2e8] ;  /* 0x0002e800015a7983 */ /* 0x000f680000300800 */
[----:B------:R-:W5:Y:S04]  /*55eb0*/  LDL.LU R91, [R1+0x2ec] ;  /* 0x0002ec00015b7983 */ /* 0x000f680000300800 */
[----:B------:R1:W-:Y:S04]  /*55ec0*/  STL [R1+0x20f4], R11 ;  /* 0x0020f40b01007387 */ /* 0x0003e80000100800 */
[----:B------:R-:W-:Y:S04]  /*55ed0*/  STL [R1+0x20f0], R10 ;  /* 0x0020f00a01007387 */ /* 0x000fe80000100800 */
[----:B------:R-:W-:Y:S04]  /*55ee0*/  STL [R1+0x20ec], R7 ;  /* 0x0020ec0701007387 */ /* 0x000fe80000100800 */
[----:B------:R1:W-:Y:S01]  /*55ef0*/  STL [R1+0x20e8], R6 ;  /* 0x0020e80601007387 */ /* 0x0003e20000100800 */
[C---:B--2---:R-:W-:Y:S03]  /*55f00*/  HMMA.1688.F32.TF32 R112, R72.reuse, R44, R84 ;  /* 0x0000002c4870723c */ /* 0x044fe60000081054 */
[----:B------:R-:W2:Y:S05]  /*55f10*/  LDL.LU R84, [R1+0x2d0] ;  /* 0x0002d00001547983 */ /* 0x000eaa0000300800 */
[----:B---3--:R-:W-:Y:S11]  /*55f20*/  HMMA.1688.F32.TF32 R108, R72, R40, R108 ;  /* 0x00000028486c723c */ /* 0x008ff6000008106c */
[----:B------:R-:W-:Y:S04]  /*55f30*/  @!UPT UIADD3 URZ, URZ, URZ, URZ ;  /* 0x0000003f3f3ff290 */ /* 0x000fe8000fffe03f */
[----:B------:R-:W-:Y:S04]  /*55f40*/  STL.64 [R1+0x90], R112 ;  /* 0x0000907001007387 */ /* 0x000fe80000100a00 */
[----:B------:R-:W-:Y:S04]  /*55f50*/  STL.64 [R1+0x98], R114 ;  /* 0x0000987201007387 */ /* 0x000fe80000100a00 */
[----:B------:R-:W2:Y:S04]  /*55f60*/  LDL.LU R85, [R1+0x2d4] ;  /* 0x0002d40001557983 */ /* 0x000ea80000300800 */
[----:B------:R-:W2:Y:S04]  /*55f70*/  LDL.LU R86, [R1+0x2d8] ;  /* 0x0002d80001567983 */ /* 0x000ea80000300800 */
[----:B------:R-:W2:Y:S01]  /*55f80*/  LDL.LU R87, [R1+0x2dc] ;  /* 0x0002dc0001577983 */ /* 0x000ea20000300800 */
[----:B-1----:R-:W-:Y:S01]  /*55f90*/  IMAD.MOV.U32 R11, RZ, RZ, R108 ;  /* 0x000000ffff0b7224 */ /* 0x002fe200078e006c */
[----:B------:R-:W-:Y:S01]  /*55fa0*/  MOV R6, R111 ;  /* 0x0000006f00067202 */ /* 0x000fe20000000f00 */
[----:B------:R-:W-:-:S02]  /*55fb0*/  IMAD.MOV.U32 R10, RZ, RZ, R109 ;  /* 0x000000ffff0a7224 */ /* 0x000fc400078e006d */
[----:B------:R-:W-:Y:S02]  /*55fc0*/  IMAD.MOV.U32 R7, RZ, RZ, R110 ;  /* 0x000000ffff077224 */ /* 0x000fe400078e006e */
[C---:B----4-:R-:W-:Y:S01]  /*55fd0*/  HMMA.1688.F32.TF32 R108, R72.reuse, R36, R76 ;  /* 0x00000024486c723c */ /* 0x050fe2000008104c */
[----:B------:R-:W-:Y:S04]  /*55fe0*/  STL [R1+0x2104], R6 ;  /* 0x0021040601007387 */ /* 0x000fe80000100800 */
[----:B------:R-:W-:Y:S04]  /*55ff0*/  STL [R1+0x2100], R7 ;  /* 0x0021000701007387 */ /* 0x000fe80000100800 */
[----:B------:R-:W-:Y:S04]  /*56000*/  STL [R1+0x20fc], R11 ;  /* 0x0020fc0b01007387 */ /* 0x000fe80000100800 */
[----:B------:R1:W-:Y:S04]  /*56010*/  STL [R1+0x20f8], R10 ;  /* 0x0020f80a01007387 */ /* 0x0003e80000100800 */
[----:B------:R-:W3:Y:S06]  /*56020*/  LDL.LU R76, [R1+0x2c0] ;  /* 0x0002c000014c7983 */ /* 0x000eec0000300800 */
[----:B------:R-:W-:Y:S04]  /*56030*/  STL.64 [R1+0x70], R108 ;  /* 0x0000706c01007387 */ /* 0x000fe80000100a00 */
[----:B------:R-:W-:Y:S04]  /*56040*/  STL.64 [R1+0x78], R110 ;  /* 0x0000786e01007387 */ /* 0x000fe80000100a00 */
[----:B------:R-:W3:Y:S04]  /*56050*/  LDL.LU R77, [R1+0x2c4] ;  /* 0x0002c400014d7983 */ /* 0x000ee80000300800 */
[----:B------:R-:W3:Y:S04]  /*56060*/  LDL.LU R78, [R1+0x2c8] ;  /* 0x0002c800014e7983 */ /* 0x000ee80000300800 */
[----:B------:R-:W3:Y:S01]  /*56070*/  LDL.LU R79, [R1+0x2cc] ;  /* 0x0002cc00014f7983 */ /* 0x000ee20000300800 */
[C---:B-----5:R-:W-:Y:S03]  /*56080*/  HMMA.1688.F32.TF32 R100, R72.reuse, R32, R100 ;  /* 0x000000204864723c */ /* 0x060fe60000081064 */
[----:B------:R-:W4:Y:S05]  /*56090*/  LDL R2, [R1+0x474] ;  /* 0x0004740001027983 */ /* 0x000f2a0000100800 */
[----:B------:R-:W-:Y:S11]  /*560a0*/  HMMA.1688.F32.TF32 R88, R72, R28, R88 ;  /* 0x0000001c4858723c */ /* 0x000ff60000081058 */
[----:B------:R-:W-:Y:S05]  /*560b0*/  @!UPT UIADD3 URZ, URZ, URZ, URZ ;  /* 0x0000003f3f3ff290 */ /* 0x000fea000fffe03f */
[----:B------:R-:W-:Y:S02]  /*560c0*/  IMAD.MOV.U32 R19, RZ, RZ, R103 ;  /* 0x000000ffff137224 */ /* 0x000fe400078e0067 */
[----:B------:R-:W-:Y:S02]  /*560d0*/  IMAD.MOV.U32 R18, RZ, RZ, R102 ;  /* 0x000000ffff127224 */ /* 0x000fe400078e0066 */
[----:B------:R-:W-:Y:S02]  /*560e0*/  IMAD.MOV.U32 R15, RZ, RZ, R101 ;  /* 0x000000ffff0f7224 */ /* 0x000fe400078e0065 */
[----:B------:R-:W-:Y:S01]  /*560f0*/  IMAD.MOV.U32 R14, RZ, RZ, R100 ;  /* 0x000000ffff0e7224 */ /* 0x000fe200078e0064 */
[----:B------:R5:W-:Y:S01]  /*56100*/  STL [R1+0x2114], R19 ;  /* 0x0021141301007387 */ /* 0x000be20000100800 */
[----:B-1----:R-:W-:Y:S01]  /*56110*/  IMAD.MOV.U32 R10, RZ, RZ, R91 ;  /* 0x000000ffff0a7224 */ /* 0x002fe200078e005b */
[----:B------:R-:W-:Y:S01]  /*56120*/  MOV R11, R90 ;  /* 0x0000005a000b7202 */ /* 0x000fe20000000f00 */
[----:B------:R-:W-:Y:S01]  /*56130*/  IMAD.MOV.U32 R6, RZ, RZ, R88 ;  /* 0x000000ffff067224 */ /* 0x000fe200078e0058 */
[----:B------:R1:W-:Y:S01]  /*56140*/  STL [R1+0x2110], R18 ;  /* 0x0021101201007387 */ /* 0x0003e20000100800 */
[----:B------:R-:W-:-:S03]  /*56150*/  IMAD.MOV.U32 R7, RZ, RZ, R89 ;  /* 0x000000ffff077224 */ /* 0x000fc600078e0059 */
[----:B------:R1:W-:Y:S04]  /*56160*/  STL [R1+0x210c], R15 ;  /* 0x00210c0f01007387 */ /* 0x0003e80000100800 */
[----:B------:R1:W-:Y:S04]  /*56170*/  STL [R1+0x2108], R14 ;  /* 0x0021080e01007387 */ /* 0x0003e80000100800 */
[----:B------:R1:W-:Y:S04]  /*56180*/  STL [R1+0x2124], R10 ;  /* 0x0021240a01007387 */ /* 0x0003e80000100800 */
[----:B------:R1:W-:Y:S04]  /*56190*/  STL [R1+0x2120], R11 ;  /* 0x0021200b01007387 */ /* 0x0003e80000100800 */
[----:B------:R1:W-:Y:S04]  /*561a0*/  STL [R1+0x211c], R6 ;  /* 0x00211c0601007387 */ /* 0x0003e80000100800 */
[----:B------:R1:W-:Y:S01]  /*561b0*/  STL [R1+0x2118], R7 ;  /* 0x0021180701007387 */ /* 0x0003e20000100800 */
[C---:B--2---:R-:W-:Y:S11]  /*561c0*/  HMMA.1688.F32.TF32 R84, R72.reuse, R24, R84 ;  /* 0x000000184854723c */ /* 0x044ff60000081054 */
[----:B------:R-:W-:Y:S11]  /*561d0*/  @!UPT UIADD3 URZ, URZ, URZ, URZ ;  /* 0x0000003f3f3ff290 */ /* 0x000ff6000fffe03f */
[----:B------:R-:W-:Y:S02]  /*561e0*/  @!UPT UIADD3 URZ, URZ, URZ, URZ ;  /* 0x0000003f3f3ff290 */ /* 0x000fe4000fffe03f */
[----:B-----5:R-:W-:Y:S02]  /*561f0*/  IMAD.MOV.U32 R19, RZ, RZ, R84 ;  /* 0x000000ffff137224 */ /* 0x020fe400078e0054 */
[----:B-1----:R-:W-:Y:S01]  /*56200*/  IMAD.MOV.U32 R18, RZ, RZ, R85 ;  /* 0x000000ffff127224 */ /* 0x002fe200078e0055 */
[----:B------:R-:W2:Y:S01]  /*56210*/  LDL.LU R84, [R1+0x2b0] ;  /* 0x0002b00001547983 */ /* 0x000ea20000300800 */
[----:B------:R-:W-:Y:S02]  /*56220*/  IMAD.MOV.U32 R15, RZ, RZ, R86 ;  /* 0x000000ffff0f7224 */ /* 0x000fe400078e0056 */
[----:B------:R-:W-:Y:S01]  /*56230*/  IMAD.MOV.U32 R14, RZ, RZ, R87 ;  /* 0x000000ffff0e7224 */ /* 0x000fe200078e0057 */
[----:B------:R-:W2:Y:S04]  /*56240*/  LDL.LU R85, [R1+0x2b4] ;  /* 0x0002b40001557983 */ /* 0x000ea80000300800 */
[----:B------:R-:W2:Y:S04]  /*56250*/  LDL.LU R86, [R1+0x2b8] ;  /* 0x0002b80001567983 */ /* 0x000ea80000300800 */
[----:B------:R-:W2:Y:S04]  /*56260*/  LDL.LU R87, [R1+0x2bc] ;  /* 0x0002bc0001577983 */ /* 0x000ea80000300800 */
[----:B------:R-:W-:Y:S04]  /*56270*/  STL [R1+0x2134], R14 ;  /* 0x0021340e01007387 */ /* 0x000fe80000100800 */
[----:B------:R-:W-:Y:S01]  /*56280*/  STL [R1+0x2130], R15 ;  /* 0x0021300f01007387 */ /* 0x000fe20000100800 */
[----:B---3--:R-:W-:Y:S03]  /*56290*/  HMMA.1688.F32.TF32 R76, R72, R20, R76 ;  /* 0x00000014484c723c */ /* 0x008fe6000008104c */
[----:B------:R-:W-:Y:S04]  /*562a0*/  STL [R1+0x212c], R19 ;  /* 0x00212c1301007387 */ /* 0x000fe80000100800 */
[----:B------:R-:W-:Y:S04]  /*562b0*/  STL [R1+0x2128], R18 ;  /* 0x0021281201007387 */ /* 0x000fe80000100800 */
[----:B------:R-:W3:Y:S04]  /*562c0*/  LDL.LU R120, [R1+0x2a0] ;  /* 0x0002a00001787983 */ /* 0x000ee80000300800 */
[----:B------:R-:W3:Y:S04]  /*562d0*/  LDL.LU R121, [R1+0x2a4] ;  /* 0x0002a40001797983 */ /* 0x000ee80000300800 */
[----:B------:R-:W3:Y:S04]  /*562e0*/  LDL.LU R122, [R1+0x2a8] ;  /* 0x0002a800017a7983 */ /* 0x000ee80000300800 */
[----:B------:R-:W3:Y:S04]  /*562f0*/  LDL.LU R123, [R1+0x2ac] ;  /* 0x0002ac00017b7983 */ /* 0x000ee80000300800 */
        /* <DEDUP_REMOVED lines=8> */
[----:B------:R-:W-:-:S03]  /*56380*/  IMAD.MOV.U32 R10, RZ, RZ, R76 ;  /* 0x000000ffff0a7224 */ /* 0x000fc600078e004c */
[----:B------:R-:W5:Y:S01]  /*56390*/  LDL.LU R88, [R1+0x1c0] ;  /* 0x0001c00001587983 */ /* 0x000f620000300800 */
[----:B------:R-:W-:-:S03]  /*563a0*/  MOV R11, R77 ;  /* 0x0000004d000b7202 */ /* 0x000fc60000000f00 */
        /* <DEDUP_REMOVED lines=9> */
[----:B------:R-:W-:Y:S04]  /*56440*/  STL [R1+0x2144], R7 ;  /* 0x0021440701007387 */ /* 0x000fe80000100800 */
[----:B------:R-:W-:Y:S04]  /*56450*/  STL [R1+0x2140], R6 ;  /* 0x0021400601007387 */ /* 0x000fe80000100800 */
[----:B------:R-:W-:Y:S04]  /*56460*/  STL [R1+0x213c], R10 ;  /* 0x00213c0a01007387 */ /* 0x000fe80000100800 */
[----:B------:R-:W-:Y:S04]  /*56470*/  STL [R1+0x2138], R11 ;  /* 0x0021380b01007387 */ /* 0x000fe80000100800 */
[----:B------:R-:W5:Y:S04]  /*56480*/  LDL.LU R100, [R1+0x120] ;  /* 0x0001200001647983 */ /* 0x000f680000300800 */
[----:B------:R-:W5:Y:S04]  /*56490*/  LDL.LU R101, [R1+0x124] ;  /* 0x0001240001657983 */ /* 0x000f680000300800 */
[----:B------:R-:W5:Y:S04]  /*564a0*/  LDL.LU R102, [R1+0x128] ;  /* 0x0001280001667983 */ /* 0x000f680000300800 */
[----:B------:R-:W5:Y:S01]  /*564b0*/  LDL.LU R103, [R1+0x12c] ;  /* 0x00012c0001677983 */ /* 0x000f620000300800 */
        /* <DEDUP_REMOVED lines=14> */
[----:B------:R-:W-:Y:S01]  /*565a0*/  MOV R235, R156 ;  /* 0x0000009c00eb7202 */ /* 0x000fe20000000f00 */
[----:B------:R-:W-:Y:S01]  /*565b0*/  IMAD.MOV.U32 R234, RZ, RZ, R163 ;  /* 0x000000ffffea7224 */ /* 0x000fe200078e00a3 */
[----:B----4-:R-:W-:Y:S04]  /*565c0*/  LDS R245, [R2+0x83080] ;  /* 0x0830800002f57984 */ /* 0x010fe80000000800 */
[----:B------:R-:W-:Y:S01]  /*565d0*/  LDS R247, [R2+0x83480] ;  /* 0x0834800002f77984 */ /* 0x000fe20000000800 */
[C---:B--2---:R-:W-:Y:S11]  /*565e0*/  HMMA.1688.F32.TF32 R84, R72.reuse, R16, R84 ;  /* 0x000000104854723c */ /* 0x044ff60000081054 */
[----:B------:R-:W-:Y:S11]  /*565f0*/  @!UPT UIADD3 URZ, URZ, URZ, URZ ;  /* 0x0000003f3f3ff290 */ /* 0x000ff6000fffe03f */
[----:B------:R-:W-:Y:S02]  /*56600*/  @!UPT UIADD3 URZ, URZ, URZ, URZ ;  /* 0x0000003f3f3ff290 */ /* 0x000fe4000fffe03f */
[----:B------:R-:W-:Y:S02]  /*56610*/  IMAD.MOV.U32 R22, RZ, RZ, R84 ;  /* 0x000000ffff167224 */ /* 0x000fe400078e0054 */
[----:B------:R-:W-:Y:S01]  /*56620*/  IMAD.MOV.U32 R23, RZ, RZ, R85 ;  /* 0x000000ffff177224 */ /* 0x000fe200078e0055 */
[----:B------:R-:W2:Y:S01]  /*56630*/  LDL.LU R84, [R1+0x110] ;  /* 0x0001100001547983 */ /* 0x000ea20000300800 */
[----:B------:R-:W-:Y:S02]  /*56640*/  IMAD.MOV.U32 R26, RZ, RZ, R86 ;  /* 0x000000ffff1a7224 */ /* 0x000fe400078e0056 */
[----:B------:R-:W-:Y:S01]  /*56650*/  IMAD.MOV.U32 R27, RZ, RZ, R87 ;  /* 0x000000ffff1b7224 */ /* 0x000fe200078e0057 */
[----:B------:R-:W2:Y:S04]  /*56660*/  LDL.LU R85, [R1+0x114] ;  /* 0x0001140001557983 */ /* 0x000ea80000300800 */
[----:B------:R-:W2:Y:S04]  /*56670*/  LDL.LU R86, [R1+0x118] ;  /* 0x0001180001567983 */ /* 0x000ea80000300800 */
[----:B------:R-:W2:Y:S01]  /*56680*/  LDL.LU R87, [R1+0x11c] ;  /* 0x00011c0001577983 */ /* 0x000ea20000300800 */
[C---:B---3--:R-:W-:Y:S08]  /*56690*/  HMMA.1688.F32.TF32 R120, R72.reuse, R12, R120 ;  /* 0x0000000c4878723c */ /* 0x048ff00000081078 */
[C---:B-----5:R-:W-:Y:S08]  /*566a0*/  HMMA.1688.F32.TF32 R112, R72.reuse, R8, R112 ;  /* 0x000000084870723c */ /* 0x060ff00000081070 */
[----:B------:R-:W-:Y:S01]  /*566b0*/  HMMA.1688.F32.TF32 R72, R72, R4, R88 ;  /* 0x000000044848723c */ /* 0x000fe20000081058 */
[----:B------:R-:W3:Y:S04]  /*566c0*/  LDL.LU R88, [R1+0x100] ;  /* 0x0001000001587983 */ /* 0x000ee80000300800 */
[----:B------:R-:W3:Y:S04]  /*566d0*/  LDL.LU R89, [R1+0x104] ;  /* 0x0001040001597983 */ /* 0x000ee80000300800 */
[----:B------:R-:W3:Y:S04]  /*566e0*/  LDL.LU R90, [R1+0x108] ;  /* 0x00010800015a7983 */ /* 0x000ee80000300800 */
[----:B------:R-:W3:Y:S01]  /*566f0*/  LDL.LU R91, [R1+0x10c] ;  /* 0x00010c00015b7983 */ /* 0x000ee20000300800 */
[C---:B------:R-:W-:Y:S09]  /*56700*/  HMMA.1688.F32.TF32 R76, R132.reuse, R64, R76 ;  /* 0x00000040844c723c */ /* 0x040ff2000008104c */
[----:B------:R-:W-:Y:S04]  /*56710*/  STL.64 [R1+0x1fb0], R74 ;  /* 0x001fb04a01007387 */ /* 0x000fe80000100a00 */
[----:B------:R1:W-:Y:S10]  /*56720*/  STL.64 [R1+0x1fa8], R72 ;  /* 0x001fa84801007387 */ /* 0x0003f40000100a00 */
[----:B------:R4:W-:Y:S01]  /*56730*/  STL [R1+0x1fa4], R79 ;  /* 0x001fa44f01007387 */ /* 0x0009e20000100800 */
[----:B-1----:R-:W-:Y:S03]  /*56740*/  HMMA.1688.F32.TF32 R72, R132, R60, R108 ;  /* 0x0000003c8448723c */ /* 0x002fe6000008106c */
[----:B------:R-:W5:Y:S04]  /*56750*/  LDL.LU R108, [R1+0xf0] ;  /* 0x0000f000016c7983 */ /* 0x000f680000300800 */
[----:B------:R-:W5:Y:S04]  /*56760*/  LDL.LU R109, [R1+0xf4] ;  /* 0x0000f400016d7983 */ /* 0x000f680000300800 */
[----:B------:R-:W5:Y:S04]  /*56770*/  LDL.LU R110, [R1+0xf8] ;  /* 0x0000f800016e7983 */ /* 0x000f680000300800 */
[----:B------:R-:W5:Y:S09]  /*56780*/  LDL.LU R111, [R1+0xfc] ;  /* 0x0000fc00016f7983 */ /* 0x000f720000300800 */
[----:B------:R-:W-:-:S02]  /*56790*/  IMAD.MOV.U32 R54, RZ, RZ, R72 ;  /* 0x000000ffff367224 */ /* 0x000fc400078e0048 */
[----:B------:R-:W-:Y:S02]  /*567a0*/  IMAD.MOV.U32 R55, RZ, RZ, R73 ;  /* 0x000000ffff377224 */ /* 0x000fe400078e0049 */
[----:B------:R-:W-:Y:S02]  /*567b0*/  IMAD.MOV.U32 R50, RZ, RZ, R74 ;  /* 0x000000ffff327224 */ /* 0x000fe400078e004a */
[----:B------:R-:W-:Y:S02]  /*567c0*/  IMAD.MOV.U32 R51, RZ, RZ, R75 ;  /* 0x000000ffff337224 */ /* 0x000fe400078e004b */
[----:B------:R-:W-:Y:S11]  /*567d0*/  HMMA.1688.F32.TF32 R72, R132, R56, R100 ;  /* 0x000000388448723c */ /* 0x000ff60000081064 */
[----:B------:R-:W-:Y:S11]  /*567e0*/  @!UPT UIADD3 URZ, URZ, URZ, URZ ;  /* 0x0000003f3f3ff290 */ /* 0x000ff6000fffe03f */
[----:B------:R-:W-:Y:S02]  /*567f0*/  @!UPT UIADD3 URZ, URZ, URZ, URZ ;  /* 0x0000003f3f3ff290 */ /* 0x000fe4000fffe03f */
[----:B------:R-:W-:Y:S01]  /*56800*/  IMAD.MOV.U32 R46, RZ, RZ, R72 ;  /* 0x000000ffff2e7224 */ /* 0x000fe200078e0048 */
[----:B------:R-:W-:Y:S01]  /*56810*/  MOV R59, R74 ;  /* 0x0000004a003b7202 */ /* 0x000fe20000000f00 */
[----:B------:R-:W-:Y:S02]  /*56820*/  IMAD.MOV.U32 R58, RZ, RZ, R73 ;  /* 0x000000ffff3a7224 */ /* 0x000fe400078e0049 */
[----:B------:R-:W-:Y:S01]  /*56830*/  IMAD.MOV.U32 R47, RZ, RZ, R75 ;  /* 0x000000ffff2f7224 */ /* 0x000fe200078e004b */
[----:B------:R-:W-:Y:S01]  /*56840*/  MOV R14, R120 ;  /* 0x00000078000e7202 */ /* 0x000fe20000000f00 */
        /* <DEDUP_REMOVED lines=9> */
[----:B--2---:R-:W-:Y:S01]  /*568e0*/  HMMA.1688.F32.TF32 R72, R132, R52, R84 ;  /* 0x000000348448723c */ /* 0x004fe20000081054 */
[----:B------:R-:W2:Y:S04]  /*568f0*/  LDL.LU R84, [R1+0x190] ;  /* 0x0001900001547983 */ /* 0x000ea80000300800 */
[----:B------:R-:W2:Y:S04]  /*56900*/  LDL.LU R85, [R1+0x194] ;  /* 0x0001940001557983 */ /* 0x000ea80000300800 */
[----:B------:R-:W2:Y:S04]  /*56910*/  LDL.LU R86, [R1+0x198] ;  /* 0x0001980001567983 */ /* 0x000ea80000300800 */
[----:B------:R-:W2:Y:S04]  /*56920*/  LDL.LU R87, [R1+0x19c] ;  /* 0x00019c0001577983 */ /* 0x000ea80000300800 */
[----:B------:R-:W2:Y:S04]  /*56930*/  LDL.LU R124, [R1+0x1a0] ;  /* 0x0001a000017c7983 */ /* 0x000ea80000300800 */
[----:B------:R-:W2:Y:S03]  /*56940*/  LDL.LU R125, [R1+0x1a4] ;  /* 0x0001a400017d7983 */ /* 0x000ea60000300800 */
[----:B------:R-:W-:Y:S01]  /*56950*/  IMAD.MOV.U32 R38, RZ, RZ, R72 ;  /* 0x000000ffff267224 */ /* 0x000fe200078e0048 */
[----:B------:R-:W2:Y:S01]  /*56960*/  LDL.LU R126, [R1+0x1a8] ;  /* 0x0001a800017e7983 */ /* 0x000ea20000300800 */
[----:B------:R-:W-:-:S02]  /*56970*/  IMAD.MOV.U32 R39, RZ, RZ, R73 ;  /* 0x000000ffff277224 */ /* 0x000fc400078e0049 */
[----:B------:R-:W-:Y:S01]  /*56980*/  IMAD.MOV.U32 R42, RZ, RZ, R74 ;  /* 0x000000ffff2a7224 */ /* 0x000fe200078e004a */
[----:B------:R-:W2:Y:S01]  /*56990*/  LDL.LU R127, [R1+0x1ac] ;  /* 0x0001ac00017f7983 */ /* 0x000ea20000300800 */
[----:B------:R-:W-:Y:S02]  /*569a0*/  IMAD.MOV.U32 R43, RZ, RZ, R75 ;  /* 0x000000ffff2b7224 */ /* 0x000fe400078e004b */
[----:B---3--:R-:W-:Y:S01]  /*569b0*/  HMMA.1688.F32.TF32 R72, R132, R48, R88 ;  /* 0x000000308448723c */ /* 0x008fe20000081058 */
[----:B------:R-:W3:Y:S04]  /*569c0*/  LDL.LU R88, [R1+0x180] ;  /* 0x0001800001587983 */ /* 0x000ee80000300800 */
[----:B------:R-:W3:Y:S04]  /*569d0*/  LDL.LU R89, [R1+0x184] ;  /* 0x0001840001597983 */ /* 0x000ee80000300800 */
[----:B------:R-:W3:Y:S04]  /*569e0*/  LDL.LU R90, [R1+0x188] ;  /* 0x00018800015a7983 */ /* 0x000ee80000300800 */
[----:B------:R-:W3:Y:S04]  /*569f0*/  LDL.LU R91, [R1+0x18c] ;  /* 0x00018c00015b7983 */ /* 0x000ee80000300800 */
[----:B------:R-:W3:Y:S04]  /*56a00*/  LDL.LU R100, [R1+0x170] ;  /* 0x0001700001647983 */ /* 0x000ee80000300800 */
[----:B------:R-:W3:Y:S03]  /*56a10*/  LDL.LU R101, [R1+0x174] ;  /* 0x0001740001657983 */ /* 0x000ee60000300800 */
[----:B------:R-:W-:Y:S01]  /*56a20*/  IMAD.MOV.U32 R30, RZ, RZ, R72 ;  /* 0x000000ffff1e7224 */ /* 0x000fe200078e0048 */
[----:B------:R-:W-:Y:S01]  /*56a30*/  MOV R31, R73 ;  /* 0x00000049001f7202 */ /* 0x000fe20000000f00 */
[----:B------:R-:W-:Y:S01]  /*56a40*/  IMAD.MOV.U32 R34, RZ, RZ, R74 ;  /* 0x000000ffff227224 */ /* 0x000fe200078e004a */
[----:B------:R-:W3:Y:S01]  /*56a50*/  LDL.LU R102, [R1+0x178] ;  /* 0x0001780001667983 */ /* 0x000ee20000300800 */
[----:B------:R-:W-:-:S02]  /*56a60*/  IMAD.MOV.U32 R35, RZ, RZ, R75 ;  /* 0x000000ffff237224 */ /* 0x000fc400078e004b */
[----:B-----5:R-:W-:Y:S11]  /*56a70*/  HMMA.1688.F32.TF32 R72, R132, R44, R108 ;  /* 0x0000002c8448723c */ /* 0x020ff6000008106c */
[----:B------:R-:W-:Y:S11]  /*56a80*/  @!UPT UIADD3 URZ, URZ, URZ, URZ ;  /* 0x0000003f3f3ff290 */ /* 0x000ff6000fffe03f */
[----:B------:R-:W-:Y:S01]  /*56a90*/  @!UPT UIADD3 URZ, URZ, URZ, URZ ;  /* 0x0000003f3f3ff290 */ /* 0x000fe2000fffe03f */
[----:B------:R-:W-:Y:S04]  /*56aa0*/  STL [R1+0xf4], R73 ;  /* 0x0000f44901007387 */ /* 0x000fe80000100800 */
[----:B------:R-:W-:Y:S04]  /*56ab0*/  STL [R1+0xf8], R74 ;  /* 0x0000f84a01007387 */ /* 0x000fe80000100800 */
        /* <DEDUP_REMOVED lines=10> */
[----:B----4-:R-:W-:Y:S01]  /*56b60*/  IMAD.MOV.U32 R79, RZ, RZ, R72 ;  /* 0x000000ffff4f7224 */ /* 0x010fe200078e0048 */
[----:B------:R-:W-:Y:S01]  /*56b70*/  MOV R11, R115 ;  /* 0x00000073000b7202 */ /* 0x000fe20000000f00 */
[----:B------:R-:W-:-:S03]  /*56b80*/  IMAD.MOV.U32 R6, RZ, RZ, R113 ;  /* 0x000000ffff067224 */ /* 0x000fc600078e0071 */
[----:B------:R-:W-:Y:S01]  /*56b90*/  STL.64 [R1+0x1fc0], R78 ;  /* 0x001fc04e01007387 */ /* 0x000fe20000100a00 */
[----:B------:R-:W-:-:S03]  /*56ba0*/  IMAD.MOV.U32 R10, RZ, RZ, R114 ;  /* 0x000000ffff0a7224 */ /* 0x000fc600078e0072 */
[----:B------:R-:W-:Y:S01]  /*56bb0*/  STL.64 [R1+0x1fb8], R76 ;  /* 0x001fb84c01007387 */ /* 0x000fe20000100a00 */
[----:B------:R-:W-:Y:S02]  /*56bc0*/  IMAD.MOV.U32 R113, RZ, RZ, R106 ;  /* 0x000000ffff717224 */ /* 0x000fe400078e006a */
[----:B------:R-:W-:Y:S02]  /*56bd0*/  IMAD.MOV.U32 R114, RZ, RZ, R105 ;  /* 0x000000ffff727224 */ /* 0x000fe400078e0069 */
[----:B------:R-:W-:Y:S01]  /*56be0*/  IMAD.MOV.U32 R115, RZ, RZ, R104 ;  /* 0x000000ffff737224 */ /* 0x000fe200078e0068 */
[----:B------:R-:W-:Y:S01]  /*56bf0*/  MOV R138, R129 ;  /* 0x00000081008a7202 */ /* 0x000fe20000000f00 */
[----:B------:R-:W-:Y:S02]  /*56c00*/  IMAD.MOV.U32 R139, RZ, RZ, R128 ;  /* 0x000000ffff8b7224 */ /* 0x000fe400078e0080 */
[----:B------:R-:W-:Y:S02]  /*56c10*/  IMAD.MOV.U32 R137, RZ, RZ, R130 ;  /* 0x000000ffff897224 */ /* 0x000fe400078e0082 */
[----:B------:R-:W-:Y:S01]  /*56c20*/  IMAD.MOV.U32 R136, RZ, RZ, R131 ;  /* 0x000000ffff887224 */ /* 0x000fe200078e0083 */
[C---:B--2---:R-:W-:Y:S08]  /*56c30*/  HMMA.1688.F32.TF32 R236, R132.reuse, R40, R124 ;  /* 0x0000002884ec723c */ /* 0x044ff0000008107c */
[C---:B------:R-:W-:Y:S08]  /*56c40*/  HMMA.1688.F32.TF32 R84, R132.reuse, R36, R84 ;  /* 0x000000248454723c */ /* 0x040ff00000081054 */
[C---:B------:R-:W-:Y:S07]  /*56c50*/  HMMA.1688.F32.TF32 R124, R132.reuse, R12, R120 ;  /* 0x0000000c847c723c */ /* 0x040fee0000081078 */
[----:B------:R1:W-:Y:S02]  /*56c60*/  STL.64 [R1+0x1f68], R238 ;  /* 0x001f68ee01007387 */ /* 0x0003e40000100a00 */
[----:B-1----:R-:W-:Y:S01]  /*56c70*/  MOV R239, R107 ;  /* 0x0000006b00ef7202 */ /* 0x002fe20000000f00 */
[C---:B---3--:R-:W-:Y:S08]  /*56c80*/  HMMA.1688.F32.TF32 R88, R132.reuse, R28, R88 ;  /* 0x0000001c8458723c */ /* 0x048ff00000081058 */
[C---:B------:R-:W-:Y:S01]  /*56c90*/  HMMA.1688.F32.TF32 R100, R132.reuse, R24, R100 ;  /* 0x000000188464723c */ /* 0x040fe20000081064 */
[----:B------:R-:W-:Y:S04]  /*56ca0*/  STL.64 [R1+0x1f60], R236 ;  /* 0x001f60ec01007387 */ /* 0x000fe80000100a00 */
[----:B------:R-:W-:Y:S04]  /*56cb0*/  STL.64 [R1+0x1f78], R86 ;  /* 0x001f785601007387 */ /* 0x000fe80000100a00 */
[----:B------:R-:W-:Y:S01]  /*56cc0*/  STL.64 [R1+0x1f70], R84 ;  /* 0x001f705401007387 */ /* 0x000fe20000100a00 */
[C---:B-----5:R-:W-:Y:S08]  /*56cd0*/  HMMA.1688.F32.TF32 R108, R132.reuse, R16, R108 ;  /* 0x00000010846c723c */ /* 0x060ff0000008106c */
[----:B------:R-:W-:Y:S08]  /*56ce0*/  HMMA.1688.F32.TF32 R68, R132, R32, R68 ;  /* 0x000000208444723c */ /* 0x000ff00000081044 */
[----:B------:R-:W-:Y:S01]  /*56cf0*/  HMMA.1688.F32.TF32 R204, R168, R52, R204 ;  /* 0x00000034a8cc723c */ /* 0x000fe200000810cc */
[----:B------:R-:W-:Y:S01]  /*56d00*/  IMAD.MOV.U32 R72, RZ, RZ, R144 ;  /* 0x000000ffff487224 */ /* 0x000fe200078e0090 */
[----:B------:R-:W-:Y:S01]  /*56d10*/  MOV R73, R145 ;  /* 0x0000009100497202 */ /* 0x000fe20000000f00 */
[----:B------:R-:W-:Y:S01]  /*56d20*/  IMAD.MOV.U32 R0, RZ, RZ, R75 ;  /* 0x000000ffff007224 */ /* 0x000fe200078e004b */
[----:B------:R-:W-:Y:S04]  /*56d30*/  LDS R244, [R239+0x83080] ;  /* 0x08308000eff47984 */ /* 0x000fe80000000800 */
[C---:B------:R-:W-:Y:S01]  /*56d40*/  HMMA.1688.F32.TF32 R104, R132.reuse, R20, R92 ;  /* 0x000000148468723c */ /* 0x040fe2000008105c */
[----:B------:R-:W-:Y:S01]  /*56d50*/  IMAD.MOV.U32 R74, RZ, RZ, R146 ;  /* 0x000000ffff4a7224 */ /* 0x000fe200078e0092 */
[----:B------:R-:W1:Y:S05]  /*56d60*/  LDS R246, [R239+0x83480] ;  /* 0x08348000eff67984 */ /* 0x000e6a0000000800 */
        /* <DEDUP_REMOVED lines=12> */
[----:B------:R-:W2:Y:S04]  /*56e30*/  LDL.LU R120, [R1+0x250] ;  /* 0x0002500001787983 */ /* 0x000ea80000300800 */
[----:B------:R-:W2:Y:S04]  /*56e40*/  LDL.LU R121, [R1+0x254] ;  /* 0x0002540001797983 */ /* 0x000ea80000300800 */
[----:B------:R-:W2:Y:S04]  /*56e50*/  LDL.LU R122, [R1+0x258] ;  /* 0x00025800017a7983 */ /* 0x000ea80000300800 */
[----:B------:R-:W2:Y:S04]  /*56e60*/  LDL.LU R123, [R1+0x25c] ;  /* 0x00025c00017b7983 */ /* 0x000ea80000300800 */
        /* <DEDUP_REMOVED lines=8> */
[----:B------:R-:W5:Y:S04]  /*56ef0*/  LDL.LU R80, [R1+0x21b4] ;  /* 0x0021b40001507983 */ /* 0x000f680000300800 */
[----:B------:R-:W5:Y:S04]  /*56f00*/  LDL.LU R81, [R1+0x21b0] ;  /* 0x0021b00001517983 */ /* 0x000f680000300800 */
[----:B------:R-:W5:Y:S04]  /*56f10*/  LDL.LU R82, [R1+0x21ac] ;  /* 0x0021ac0001527983 */ /* 0x000f680000300800 */
[----:B------:R-:W5:Y:S01]  /*56f20*/  LDL.LU R83, [R1+0x21a8] ;  /* 0x0021a80001537983 */ /* 0x000f620000300800 */
[----:B------:R-:W-:Y:S03]  /*56f30*/  HMMA.1688.F32.TF32 R112, R132, R8, R112 ;  /* 0x000000088470723c */ /* 0x000fe60000081070 */
[----:B------:R-:W5:Y:S04]  /*56f40*/  LDL.LU R196, [R1+0x200] ;  /* 0x0002000001c47983 */ /* 0x000f680000300800 */
[----:B------:R-:W5:Y:S01]  /*56f50*/  LDL.LU R197, [R1+0x204] ;  /* 0x0002040001c57983 */ /* 0x000f620000300800 */
[----:B------:R-:W-:Y:S03]  /*56f60*/  HMMA.1688.F32.TF32 R136, R168, R48, R136 ;  /* 0x00000030a888723c */ /* 0x000fe60000081088 */
[----:B------:R-:W5:Y:S04]  /*56f70*/  LDL.LU R198, [R1+0x208] ;  /* 0x0002080001c67983 */ /* 0x000f680000300800 */
[----:B------:R-:W5:Y:S01]  /*56f80*/  LDL.LU R199, [R1+0x20c] ;  /* 0x00020c0001c77983 */ /* 0x000f620000300800 */
[----:B------:R-:W-:-:S07]  /*56f90*/  IMAD.MOV.U32 R75, RZ, RZ, R96 ;  /* 0x000000ffff4b7224 */ /* 0x000fce00078e0060 */
[----:B------:R-:W-:Y:S04]  /*56fa0*/  STL.64 [R1+0x2010], R114 ;  /* 0x0020107201007387 */ /* 0x000fe80000100a00 */
[----:B------:R-:W-:Y:S01]  /*56fb0*/  STL.64 [R1+0x2008], R112 ;  /* 0x0020087001007387 */ /* 0x000fe20000100a00 */
[----:B------:R-:W-:Y:S07]  /*56fc0*/  HMMA.1688.F32.TF32 R92, R168, R40, R224 ;  /* 0x00000028a85c723c */ /* 0x000fee00000810e0 */
        /* <DEDUP_REMOVED lines=8> */
[C---:B--2---:R-:W-:Y:S08]  /*57050*/  HMMA.1688.F32.TF32 R120, R168.reuse, R64, R120 ;  /* 0x00000040a878723c */ /* 0x044ff00000081078 */
[C---:B---3--:R-:W-:Y:S08]  /*57060*/  HMMA.1688.F32.TF32 R184, R168.reuse, R60, R184 ;  /* 0x0000003ca8b8723c */ /* 0x048ff000000810b8 */
[----:B----4-:R-:W-:Y:S08]  /*57070*/  HMMA.1688.F32.TF32 R128, R168, R56, R128 ;  /* 0x00000038a880723c */ /* 0x010ff00000081080 */
[----:B-----5:R-:W-:Y:S11]  /*57080*/  HMMA.1688.F32.TF32 R132, R132, R4, R80 ;  /* 0x000000048484723c */ /* 0x020ff60000081050 */
[----:B------:R-:W-:Y:S11]  /*57090*/  @!UPT UIADD3 URZ, URZ, URZ, URZ ;  /* 0x0000003f3f3ff290 */ /* 0x000ff6000fffe03f */
[----:B------:R-:W-:Y:S01]  /*570a0*/  @!UPT UIADD3 URZ, URZ, URZ, URZ ;  /* 0x0000003f3f3ff290 */ /* 0x000fe2000fffe03f */
[----:B------:R-:W-:Y:S04]  /*570b0*/  STL.64 [R1+0x2020], R134 ;  /* 0x0020208601007387 */ /* 0x000fe80000100a00 */
[----:B------:R-:W-:Y:S04]  /*570c0*/  STL.64 [R1+0x2018], R132 ;  /* 0x0020188401007387 */ /* 0x000fe80000100a00 */
[----:B------:R-:W2:Y:S04]  /*570d0*/  LDL.LU R144, [R1+0x21a4] ;  /* 0x0021a40001907983 */ /* 0x000ea80000300800 */
[----:B------:R-:W2:Y:S04]  /*570e0*/  LDL.LU R145, [R1+0x21a0] ;  /* 0x0021a00001917983 */ /* 0x000ea80000300800 */
[----:B------:R-:W2:Y:S04]  /*570f0*/  LDL.LU R146, [R1+0x219c] ;  /* 0x00219c0001927983 */ /* 0x000ea80000300800 */
[----:B------:R-:W3:Y:S04]  /*57100*/  LDL.LU R96, [R1+0x2198] ;  /* 0x0021980001607983 */ /* 0x000ee80000300800 */
[----:B------:R-:W4:Y:S04]  /*57110*/  LDL.LU R208, [R1+0x1e0] ;  /* 0x0001e00001d07983 */ /* 0x000f280000300800 */
[----:B------:R-:W4:Y:S04]  /*57120*/  LDL.LU R209, [R1+0x1e4] ;  /* 0x0001e40001d17983 */ /* 0x000f280000300800 */
[----:B------:R-:W4:Y:S04]  /*57130*/  LDL.LU R210, [R1+0x1e8] ;  /* 0x0001e80001d27983 */ /* 0x000f280000300800 */
[----:B------:R-:W4:Y:S04]  /*57140*/  LDL.LU R211, [R1+0x1ec] ;  /* 0x0001ec0001d37983 */ /* 0x000f280000300800 */
        /* <DEDUP_REMOVED lines=10> */
[----:B------:R-:W3:Y:S04]  /*571f0*/  LDL.LU R97, [R1+0x2194] ;  /* 0x0021940001617983 */ /* 0x000ee80000300800 */
[----:B------:R-:W3:Y:S04]  /*57200*/  LDL.LU R98, [R1+0x2190] ;  /* 0x0021900001627983 */ /* 0x000ee80000300800 */
[----:B------:R-:W3:Y:S04]  /*57210*/  LDL.LU R99, [R1+0x218c] ;  /* 0x00218c0001637983 */ /* 0x000ee80000300800 */
        /* <DEDUP_REMOVED lines=13> */
[C---:B------:R-:W-:Y:S08]  /*572f0*/  HMMA.1688.F32.TF32 R196, R168.reuse, R44, R196 ;  /* 0x0000002ca8c4723c */ /* 0x040ff000000810c4 */
[----:B------:R-:W-:Y:S07]  /*57300*/  HMMA.1688.F32.TF32 R80, R168, R20, R72 ;  /* 0x00000014a850723c */ /* 0x000fee0000081048 */
[----:B------:R-:W-:Y:S01]  /*57310*/  IMAD.MOV.U32 R72, RZ, RZ, R175 ;  /* 0x000000ffff487224 */ /* 0x000fe200078e00af */
[----:B------:R-:W-:Y:S01]  /*57320*/  MOV R74, R182 ;  /* 0x000000b6004a7202 */ /* 0x000fe20000000f00 */
[----:B------:R-:W-:Y:S01]  /*57330*/  IMAD.MOV.U32 R73, RZ, RZ, R179 ;  /* 0x000000ffff497224 */ /* 0x000fe200078e00b3 */
[----:B------:R-:W2:Y:S01]  /*57340*/  LDL.LU R175, [R1+0x2154] ;  /* 0x0021540001af7983 */ /* 0x000ea20000300800 */
[----:B------:R-:W-:Y:S01]  /*57350*/  IMAD.MOV.U32 R75, RZ, RZ, R183 ;  /* 0x000000ffff4b7224 */ /* 0x000fe200078e00b7 */
[C---:B-1----:R-:W-:Y:S02]  /*57360*/  HMMA.1688.F32.TF32 R220, R244.reuse, R8, R220 ;  /* 0x00000008f4dc723c */ /* 0x042fe400000810dc */
[----:B------:R-:W2:Y:S04]  /*57370*/  LDL.LU R179, [R1+0x2150] ;  /* 0x0021500001b37983 */ /* 0x000ea80000300800 */
[----:B------:R-:W2:Y:S02]  /*57380*/  LDL.LU R182, [R1+0x214c] ;  /* 0x00214c0001b67983 */ /* 0x000ea40000300800 */
[----:B------:R-:W-:Y:S02]  /*57390*/  HMMA.1688.F32.TF32 R248, R244, R4, R248 ;  /* 0x00000004f4f8723c */ /* 0x000fe400000810f8 */
[----:B------:R-:W2:Y:S06]  /*573a0*/  LDL.LU R183, [R1+0x2148] ;  /* 0x0021480001b77983 */ /* 0x000eac0000300800 */
[C---:B----4-:R-:W-:Y:S08]  /*573b0*/  HMMA.1688.F32.TF32 R208, R168.reuse, R24, R208 ;  /* 0x00000018a8d0723c */ /* 0x050ff000000810d0 */
[C---:B---3--:R-:W-:Y:S08]  /*573c0*/  HMMA.1688.F32.TF32 R96, R168.reuse, R32, R96 ;  /* 0x00000020a860723c */ /* 0x048ff00000081060 */
[C---:B-----5:R-:W-:Y:S08]  /*573d0*/  HMMA.1688.F32.TF32 R140, R168.reuse, R36, R140 ;  /* 0x00000024a88c723c */ /* 0x060ff0000008108c */
[C---:B--2---:R-:W-:Y:S08]  /*573e0*/  HMMA.1688.F32.TF32 R144, R168.reuse, R28, R144 ;  /* 0x0000001ca890723c */ /* 0x044ff00000081090 */
[C---:B------:R-:W-:Y:S08]  /*573f0*/  HMMA.1688.F32.TF32 R160, R168.reuse, R12, R160 ;  /* 0x0000000ca8a0723c */ /* 0x040ff000000810a0 */
[C---:B------:R-:W-:Y:S08]  /*57400*/  HMMA.1688.F32.TF32 R156, R168.reuse, R16, R156 ;  /* 0x00000010a89c723c */ /* 0x040ff0000008109c */
[C---:B------:R-:W-:Y:S08]  /*57410*/  HMMA.1688.F32.TF32 R164, R168.reuse, R8, R164 ;  /* 0x00000008a8a4723c */ /* 0x040ff000000810a4 */
[----:B------:R-:W-:Y:S01]  /*57420*/  HMMA.1688.F32.TF32 R168, R168, R4, R240 ;  /* 0x00000004a8a8723c */ /* 0x000fe200000810f0 */
[----:B------:R-:W-:Y:S04]  /*57430*/  LDS R240, [R3+0x83800] ;  /* 0x0838000003f07984 */ /* 0x000fe80000000800 */
[----:B------:R-:W-:Y:S04]  /*57440*/  LDS R242, [R3+0x83c00] ;  /* 0x083c000003f27984 */ /* 0x000fe80000000800 */
[----:B------:R-:W-:Y:S04]  /*57450*/  LDS R241, [R252+0x83800] ;  /* 0x08380000fcf17984 */ /* 0x000fe80000000800 */
[----:B------:R-:W1:Y:S02]  /*57460*/  LDS R243, [R252+0x83c00] ;  /* 0x083c0000fcf37984 */ /* 0x000e640000000800 */
[C---:B-1----:R-:W-:Y:S11]  /*57470*/  HMMA.1688.F32.TF32 R68, R240.reuse, R66, R76 ;  /* 0x00000042f044723c */ /* 0x042ff6000008104c */
[----:B------:R-:W-:Y:S11]  /*57480*/  @!UPT UIADD3 URZ, URZ, URZ, URZ ;  /* 0x0000003f3f3ff290 */ /* 0x000ff6000fffe03f */
[----:B------:R-:W-:Y:S02]  /*57490*/  @!UPT UIADD3 URZ, URZ, URZ, URZ ;  /* 0x0000003f3f3ff290 */ /* 0x000fe4000fffe03f */
[----:B------:R-:W-:Y:S02]  /*574a0*/  IMAD.MOV.U32 R9, RZ, RZ, R68 ;  /* 0x000000ffff097224 */ /* 0x000fe400078e0044 */
[----:B------:R-:W-:Y:S02]  /*574b0*/  IMAD.MOV.U32 R8, RZ, RZ, R69 ;  /* 0x000000ffff087224 */ /* 0x000fe400078e0045 */
[----:B------:R-:W-:Y:S02]  /*574c0*/  IMAD.MOV.U32 R5, RZ, RZ, R70 ;  /* 0x000000ffff057224 */ /* 0x000fe400078e0046 */
[----:B------:R-:W-:Y:S02]  /*574d0*/  IMAD.MOV.U32 R4, RZ, RZ, R71 ;  /* 0x000000ffff047224 */ /* 0x000fe400078e0047 */
[----:B------:R-:W-:Y:S07]  /*574e0*/  HMMA.1688.F32.TF32 R68, R240, R62, R72 ;  /* 0x0000003ef044723c */ /* 0x000fee0000081048 */
[----:B------:R-:W-:-:S02]  /*574f0*/  IMAD.MOV.U32 R72, RZ, RZ, R7 ;  /* 0x000000ffff487224 */ /* 0x000fc400078e0007 */
[----:B------:R-:W2:Y:S01]  /*57500*/  LDL.LU R7, [R1+0x2144] ;  /* 0x0021440001077983 */ /* 0x000ea20000300800 */
[----:B------:R-:W-:Y:S01]  /*57510*/  IMAD.MOV.U32 R73, RZ, RZ, R6 ;  /* 0x000000ffff497224 */ /* 0x000fe200078e0006 */
[----:B------:R-:W-:Y:S01]  /*57520*/  MOV R75, R11 ;  /* 0x0000000b004b7202 */ /* 0x000fe20000000f00 */
[----:B------:R-:W-:Y:S01]  /*57530*/  IMAD.MOV.U32 R74, RZ, RZ, R10 ;  /* 0x000000ffff4a7224 */ /* 0x000fe200078e000a */
[----:B------:R-:W3:Y:S04]  /*57540*/  LDL.LU R6, [R1+0x2140] ;  /* 0x0021400001067983 */ /* 0x000ee80000300800 */
[----:B------:R-:W4:Y:S04]  /*57550*/  LDL.LU R10, [R1+0x213c] ;  /* 0x00213c00010a7983 */ /* 0x000f280000300800 */
[----:B------:R-:W5:Y:S01]  /*57560*/  LDL.LU R11, [R1+0x2138] ;  /* 0x00213800010b7983 */ /* 0x000f620000300800 */
[----:B------:R-:W-:-:S02]  /*57570*/  IMAD.MOV.U32 R76, RZ, RZ, R14 ;  /* 0x000000ffff4c7224 */ /* 0x000fc400078e000e */
[----:B------:R-:W-:Y:S01]  /*57580*/  IMAD.MOV.U32 R77, RZ, RZ, R15 ;  /* 0x000000ffff4d7224 */ /* 0x000fe200078e000f */
[----:B------:R-:W5:Y:S01]  /*57590*/  LDL.LU R14, [R1+0x2134] ;  /* 0x00213400010e7983 */ /* 0x000f620000300800 */
[----:B------:R-:W-:Y:S02]  /*575a0*/  IMAD.MOV.U32 R78, RZ, RZ, R19 ;  /* 0x000000ffff4e7224 */ /* 0x000fe400078e0013 */
[----:B------:R-:W-:Y:S01]  /*575b0*/  IMAD.MOV.U32 R79, RZ, RZ, R18 ;  /* 0x000000ffff4f7224 */ /* 0x000fe200078e0012 */
[----:B------:R-:W5:Y:S04]  /*575c0*/  LDL.LU R15, [R1+0x2130] ;  /* 0x00213000010f7983 */ /* 0x000f680000300800 */
[----:B------:R-:W5:Y:S04]  /*575d0*/  LDL.LU R19, [R1+0x212c] ;  /* 0x00212c0001137983 */ /* 0x000f680000300800 */
[----:B------:R-:W5:Y:S01]  /*575e0*/  LDL.LU R18, [R1+0x2128] ;  /* 0x0021280001127983 */ /* 0x000f620000300800 */
[----:B--2---:R-:W-:Y:S01]  /*575f0*/  IMAD.MOV.U32 R107, RZ, RZ, R7 ;  /* 0x000000ffff6b7224 */ /* 0x004fe200078e0007 */
[----:B---3--:R-:W-:Y:S01]  /*57600*/  MOV R106, R6 ;  /* 0x00000006006a7202 */ /* 0x008fe20000000f00 */
[----:B----4-:R-:W-:-:S02]  /*57610*/  IMAD.MOV.U32 R104, RZ, RZ, R10 ;  /* 0x000000ffff687224 */ /* 0x010fc400078e000a */
[----:B------:R-:W2:Y:S01]  /*57620*/  LDL.LU R10, [R1+0x2124] ;  /* 0x00212400010a7983 */ /* 0x000ea20000300800 */
[----:B-----5:R-:W-:-:S03]  /*57630*/  IMAD.MOV.U32 R105, RZ, RZ, R11 ;  /* 0x000000ffff697224 */ /* 0x020fc600078e000b */
[----:B------:R-:W3:Y:S04]  /*57640*/  LDL.LU R11, [R1+0x2120] ;  /* 0x00212000010b7983 */ /* 0x000ee80000300800 */
[----:B------:R-:W4:Y:S04]  /*57650*/  LDL.LU R6, [R1+0x211c] ;  /* 0x00211c0001067983 */ /* 0x000f280000300800 */
[----:B------:R-:W5:Y:S01]  /*57660*/  LDL.LU R7, [R1+0x2118] ;  /* 0x0021180001077983 */ /* 0x000f620000300800 */
[----:B------:R-:W-:-:S03]  /*57670*/  IMAD.MOV.U32 R108, RZ, RZ, R19 ;  /* 0x000000ffff6c7224 */ /* 0x000fc600078e0013 */
[----:B------:R-:W5:Y:S01]  /*57680*/  LDL.LU R19, [R1+0x2114] ;  /* 0x0021140001137983 */ /* 0x000f620000300800 */
[----:B------:R-:W-:Y:S02]  /*57690*/  IMAD.MOV.U32 R110, RZ, RZ, R15 ;  /* 0x000000ffff6e7224 */ /* 0x000fe400078e000f */
[----:B------:R-:W-:Y:S02]  /*576a0*/  IMAD.MOV.U32 R109, RZ, RZ, R18 ;  /* 0x000000ffff6d7224 */ /* 0x000fe400078e0012 */
[----:B------:R-:W5:Y:S01]  /*576b0*/  LDL.LU R18, [R1+0x2110] ;  /* 0x0021100001127983 */ /* 0x000f620000300800 */
[----:B------:R-:W-:-:S03]  /*576c0*/  IMAD.MOV.U32 R111, RZ, RZ, R14 ;  /* 0x000000ffff6f7224 */ /* 0x000fc600078e000e */
[----:B------:R-:W5:Y:S04]  /*576d0*/  LDL.LU R15, [R1+0x210c] ;  /* 0x00210c00010f7983 */ /* 0x000f680000300800 */
[----:B------:R-:W5:Y:S01]  /*576e0*/  LDL.LU R14, [R1+0x2108] ;  /* 0x00210800010e7983 */ /* 0x000f620000300800 */
[----:B--2---:R-:W-:Y:S02]  /*576f0*/  IMAD.MOV.U32 R127, RZ, RZ, R10 ;  /* 0x000000ffff7f7224 */ /* 0x004fe400078e000a */
[----:B---3--:R-:W-:Y:S02]  /*57700*/  IMAD.MOV.U32 R126, RZ, RZ, R11 ;  /* 0x000000ffff7e7224 */ /* 0x008fe400078e000b */
[----:B----4-:R-:W-:Y:S02]  /*57710*/  IMAD.MOV.U32 R124, RZ, RZ, R6 ;  /* 0x000000ffff7c7224 */ /* 0x010fe400078e0006 */
[----:B------:R-:W2:Y:S01]  /*57720*/  LDL.LU R6, [R1+0x2104] ;  /* 0x0021040001067983 */ /* 0x000ea20000300800 */
[----:B-----5:R-:W-:-:S03]  /*57730*/  MOV R125, R7 ;  /* 0x00000007007d7202 */ /* 0x020fc60000000f00 */
[----:B------:R-:W3:Y:S04]  /*57740*/  LDL.LU R7, [R1+0x2100] ;  /* 0x0021000001077983 */ /* 0x000ee80000300800 */
[----:B------:R-:W4:Y:S04]  /*57750*/  LDL.LU R11, [R1+0x20fc] ;  /* 0x0020fc00010b7983 */ /* 0x000f280000300800 */
[----:B------:R-:W5:Y:S04]  /*57760*/  LDL.LU R10, [R1+0x20f8] ;  /* 0x0020f800010a7983 */ /* 0x000f680000300800 */
[----:B------:R-:W5:Y:S04]  /*57770*/  LDL.LU R132, [R1+0x70] ;  /* 0x0000700001847983 */ /* 0x000f680000300800 */
[----:B------:R-:W5:Y:S04]  /*57780*/  LDL.LU R133, [R1+0x74] ;  /* 0x0000740001857983 */ /* 0x000f680000300800 */
[----:B------:R-:W5:Y:S04]  /*57790*/  LDL.LU R134, [R1+0x78] ;  /* 0x0000780001867983 */ /* 0x000f680000300800 */
[----:B------:R-:W5:Y:S01]  /*577a0*/  LDL.LU R135, [R1+0x7c] ;  /* 0x00007c0001877983 */ /* 0x000f620000300800 */
[----:B--2---:R-:W-:-:S02]  /*577b0*/  IMAD.MOV.U32 R123, RZ, RZ, R6 ;  /* 0x000000ffff7b7224 */ /* 0x004fc400078e0006 */
[----:B---3--:R-:W-:Y:S02]  /*577c0*/  IMAD.MOV.U32 R122, RZ, RZ, R7 ;  /* 0x000000ffff7a7224 */ /* 0x008fe400078e0007 */
[----:B----4-:R-:W-:Y:S02]  /*577d0*/  IMAD.MOV.U32 R120, RZ, RZ, R11 ;  /* 0x000000ffff787224 */ /* 0x010fe400078e000b */
[----:B------:R-:W2:Y:S01]  /*577e0*/  LDL.LU R11, [R1+0x20f4] ;  /* 0x0020f400010b7983 */ /* 0x000ea20000300800 */
[----:B-----5:R-:W-:-:S03]  /*577f0*/  IMAD.MOV.U32 R121, RZ, RZ, R10 ;  /* 0x000000ffff797224 */ /* 0x020fc600078e000a */
[----:B------:R-:W3:Y:S04]  /*57800*/  LDL.LU R10, [R1+0x20f0] ;  /* 0x0020f000010a7983 */ /* 0x000ee80000300800 */
        /* <DEDUP_REMOVED lines=22> */
[----:B------:R-:W-:Y:S01]  /*57970*/  HMMA.1688.F32.TF32 R172, R244, R64, R172 ;  /* 0x00000040f4ac723c */ /* 0x000fe200000810ac */
[----:B------:R-:W-:Y:S01]  /*57980*/  IMAD.MOV.U32 R236, RZ, RZ, R30 ;  /* 0x000000ffffec7224 */ /* 0x000fe200078e001e */
[----:B------:R-:W-:Y:S01]  /*57990*/  MOV R238, R34 ;  /* 0x0000002200ee7202 */ /* 0x000fe20000000f00 */
[----:B------:R-:W-:-:S02]  /*579a0*/  IMAD.MOV.U32 R237, RZ, RZ, R31 ;  /* 0x000000ffffed7224 */ /* 0x000fc400078e001f */
[----:B------:R-:W-:Y:S02]  /*579b0*/  IMAD.MOV.U32 R84, RZ, RZ, R38 ;  /* 0x000000ffff547224 */ /* 0x000fe400078e0026 */
[----:B------:R-:W-:Y:S02]  /*579c0*/  IMAD.MOV.U32 R65, RZ, RZ, R239 ;  /* 0x000000ffff417224 */ /* 0x000fe400078e00ef */
[----:B------:R-:W-:Y:S01]  /*579d0*/  IMAD.MOV.U32 R239, RZ, RZ, R35 ;  /* 0x000000ffffef7224 */ /* 0x000fe200078e0023 */
[----:B------:R-:W-:Y:S01]  /*579e0*/  HMMA.1688.F32.TF32 R212, R244, R16, R212 ;  /* 0x00000010f4d4723c */ /* 0x000fe200000810d4 */
[----:B------:R-:W-:Y:S02]  /*579f0*/  IMAD.MOV.U32 R85, RZ, RZ, R39 ;  /* 0x000000ffff557224 */ /* 0x000fe400078e0027 */
[----:B------:R-:W-:Y:S02]  /*57a00*/  IMAD.MOV.U32 R86, RZ, RZ, R42 ;  /* 0x000000ffff567224 */ /* 0x000fe400078e002a */
[----:B------:R-:W-:-:S02]  /*57a10*/  IMAD.MOV.U32 R87, RZ, RZ, R43 ;  /* 0x000000ffff577224 */ /* 0x000fc400078e002b */
[----:B------:R-:W-:Y:S01]  /*57a20*/  MOV R17, R68 ;  /* 0x0000004400117202 */ /* 0x000fe20000000f00 */
[----:B------:R-:W-:Y:S01]  /*57a30*/  HMMA.1688.F32.TF32 R216, R244, R12, R216 ;  /* 0x0000000cf4d8723c */ /* 0x000fe200000810d8 */
[----:B------:R-:W-:Y:S01]  /*57a40*/  IMAD.MOV.U32 R16, RZ, RZ, R69 ;  /* 0x000000ffff107224 */ /* 0x000fe200078e0045 */
[----:B------:R-:W-:Y:S01]  /*57a50*/  MOV R69, R58 ;  /* 0x0000003a00457202 */ /* 0x000fe20000000f00 */
[----:B------:R-:W-:-:S04]  /*57a60*/  IMAD.MOV.U32 R68, RZ, RZ, R46 ;  /* 0x000000ffff447224 */ /* 0x000fc800078e002e */
        /* <DEDUP_REMOVED lines=8> */
[----:B--2---:R-:W-:Y:S02]  /*57af0*/  IMAD.MOV.U32 R131, RZ, RZ, R11 ;  /* 0x000000ffff837224 */ /* 0x004fe400078e000b */
[----:B---3--:R-:W-:Y:S02]  /*57b00*/  IMAD.MOV.U32 R130, RZ, RZ, R10 ;  /* 0x000000ffff827224 */ /* 0x008fe400078e000a */
[----:B----4-:R-:W-:Y:S01]  /*57b10*/  IMAD.MOV.U32 R129, RZ, RZ, R7 ;  /* 0x000000ffff817224 */ /* 0x010fe200078e0007 */
[----:B-----5:R-:W-:Y:S02]  /*57b20*/  MOV R128, R6 ;  /* 0x0000000600807202 */ /* 0x020fe40000000f00 */
[----:B------:R-:W2:Y:S04]  /*57b30*/  LDL.LU R6, [R1+0x20e4] ;  /* 0x0020e40001067983 */ /* 0x000ea80000300800 */
[----:B------:R-:W2:Y:S04]  /*57b40*/  LDL.LU R7, [R1+0x20e0] ;  /* 0x0020e00001077983 */ /* 0x000ea80000300800 */
[----:B------:R-:W3:Y:S04]  /*57b50*/  LDL.LU R10, [R1+0x20dc] ;  /* 0x0020dc00010a7983 */ /* 0x000ee80000300800 */
[----:B------:R-:W3:Y:S04]  /*57b60*/  LDL.LU R11, [R1+0x20d8] ;  /* 0x0020d800010b7983 */ /* 0x000ee80000300800 */
[----:B------:R-:W4:Y:S04]  /*57b70*/  LDL.LU R14, [R1+0x20d4] ;  /* 0x0020d400010e7983 */ /* 0x000f280000300800 */
[----:B------:R-:W4:Y:S04]  /*57b80*/  LDL.LU R15, [R1+0x20d0] ;  /* 0x0020d000010f7983 */ /* 0x000f280000300800 */
        /* <DEDUP_REMOVED lines=23> */
[----:B------:R-:W-:Y:S08]  /*57d00*/  HMMA.1688.F32.TF32 R152, R244, R24, R152 ;  /* 0x00000018f498723c */ /* 0x000ff00000081098 */
[C---:B---3--:R-:W-:Y:S08]  /*57d10*/  HMMA.1688.F32.TF32 R72, R240.reuse, R10, R72 ;  /* 0x0000000af048723c */ /* 0x048ff00000081048 */
[C---:B----4-:R-:W-:Y:S08]  /*57d20*/  HMMA.1688.F32.TF32 R76, R240.reuse, R14, R76 ;  /* 0x0000000ef04c723c */ /* 0x050ff0000008104c */
[C---:B-----5:R-:W-:Y:S08]  /*57d30*/  HMMA.1688.F32.TF32 R100, R240.reuse, R18, R100 ;  /* 0x00000012f064723c */ /* 0x060ff00000081064 */
[C---:B--2---:R-:W-:Y:S08]  /*57d40*/  HMMA.1688.F32.TF32 R104, R240.reuse, R22, R104 ;  /* 0x00000016f068723c */ /* 0x044ff00000081068 */
        /* <DEDUP_REMOVED lines=11> */
[----:B------:R-:W-:-:S02]  /*57e00*/  IMAD.MOV.U32 R20, RZ, RZ, R139 ;  /* 0x000000ffff147224 */ /* 0x000fc400078e008b */
[----:B------:R-:W-:Y:S01]  /*57e10*/  IMAD.MOV.U32 R24, RZ, RZ, R137 ;  /* 0x000000ffff187224 */ /* 0x000fe200078e0089 */
[----:B------:R-:W2:Y:S04]  /*57e20*/  LDL.LU.64 R138, [R1+0x2070] ;  /* 0x00207000018a7983 */ /* 0x000ea80000300a00 */
[----:B------:R-:W2:Y:S04]  /*57e30*/  LDL.LU.64 R136, [R1+0x2068] ;  /* 0x0020680001887983 */ /* 0x000ea80000300a00 */
[----:B------:R-:W-:Y:S04]  /*57e40*/  STL.64 [R1+0x400], R204 ;  /* 0x000400cc01007387 */ /* 0x000fe80000100a00 */
[----:B------:R1:W-:Y:S04]  /*57e50*/  STL.64 [R1+0x408], R206 ;  /* 0x000408ce01007387 */ /* 0x0003e80000100a00 */
[----:B-1----:R-:W3:Y:S04]  /*57e60*/  LDL.LU.64 R206, [R1+0x2060] ;  /* 0x0020600001ce7983 */ /* 0x002ee80000300a00 */
        /* <DEDUP_REMOVED lines=45> */
[C---:B------:R-:W-:Y:S08]  /*58140*/  HMMA.1688.F32.TF32 R176, R244.reuse, R60, R176 ;  /* 0x0000003cf4b0723c */ /* 0x040ff000000810b0 */
[C---:B------:R-:W-:Y:S08]  /*58150*/  HMMA.1688.F32.TF32 R180, R244.reuse, R56, R180 ;  /* 0x00000038f4b4723c */ /* 0x040ff000000810b4 */
[C---:B------:R-:W-:Y:S08]  /*58160*/  HMMA.1688.F32.TF32 R224, R244.reuse, R52, R224 ;  /* 0x00000034f4e0723c */ /* 0x040ff000000810e0 */
[C---:B------:R-:W-:Y:S08]  /*58170*/  HMMA.1688.F32.TF32 R188, R244.reuse, R48, R188 ;  /* 0x00000030f4bc723c */ /* 0x040ff000000810bc */
[----:B------:R-:W-:Y:S08]  /*58180*/  HMMA.1688.F32.TF32 R228, R244, R44, R228 ;  /* 0x0000002cf4e4723c */ /* 0x000ff000000810e4 */
[----:B--2---:R-:W-:Y:S07]  /*58190*/  HMMA.1688.F32.TF32 R72, R240, R6, R72 ;  /* 0x00000006f048723c */ /* 0x004fee0000081048 */
[----:B------:R-:W-:-:S02]  /*581a0*/  IMAD.MOV.U32 R240, RZ, RZ, R79 ;  /* 0x000000fffff07224 */ /* 0x000fc400078e004f */
[----:B------:R-:W2:Y:S01]  /*581b0*/  LDL.LU R79, [R1+0x1fa4] ;  /* 0x001fa400014f7983 */ /* 0x000ea20000300800 */
        /* <DEDUP_REMOVED lines=11> */
[----:B------:R-:W3:Y:S04]  /*58270*/  LDL.LU R241, [R1+0xf4] ;  /* 0x0000f40001f17983 */ /* 0x000ee80000300800 */
[----:B------:R-:W3:Y:S04]  /*58280*/  LDL.LU R242, [R1+0xf8] ;  /* 0x0000f80001f27983 */ /* 0x000ee80000300800 */
[----:B------:R-:W3:Y:S04]  /*58290*/  LDL.LU R0, [R1+0x1fa0] ;  /* 0x001fa00001007983 */ /* 0x000ee80000300800 */
[----:B------:R-:W-:Y:S04]  /*582a0*/  LDS R72, [R3+0x83880] ;  /* 0x0838800003487984 */ /* 0x000fe80000000800 */
[----:B------:R-:W-:Y:S04]  /*582b0*/  LDS R74, [R3+0x83c80] ;  /* 0x083c8000034a7984 */ /* 0x000fe80000000800 */
[----:B------:R-:W-:Y:S04]  /*582c0*/  LDS R73, [R252+0x83880] ;  /* 0x08388000fc497984 */ /* 0x000fe80000000800 */
[----:B------:R-:W-:Y:S01]  /*582d0*/  LDS R75, [R252+0x83c80] ;  /* 0x083c8000fc4b7984 */ /* 0x000fe20000000800 */
        /* <DEDUP_REMOVED lines=11> */
[C---:B------:R-:W-:Y:S03]  /*58390*/  HMMA.1688.F32.TF32 R100, R244.reuse, R26, R100 ;  /* 0x0000001af464723c */ /* 0x040fe60000081064 */
[----:B------:R-:W-:Y:S04]  /*583a0*/  LDS R76, [R65+0x83880] ;  /* 0x08388000414c7984 */ /* 0x000fe80000000800 */
[----:B------:R-:W-:Y:S04]  /*583b0*/  LDS R78, [R65+0x83c80] ;  /* 0x083c8000414e7984 */ /* 0x000fe80000000800 */
[----:B-1----:R-:W2:Y:S04]  /*583c0*/  LDL.LU.64 R90, [R1+0x1f98] ;  /* 0x001f9800015a7983 */ /* 0x002ea80000300a00 */
[----:B------:R-:W2:Y:S04]  /*583d0*/  LDL.LU.64 R88, [R1+0x1f90] ;  /* 0x001f900001587983 */ /* 0x000ea80000300a00 */
[----:B------:R-:W-:Y:S04]  /*583e0*/  STL.64 [R1+0xe0], R68 ;  /* 0x0000e04401007387 */ /* 0x000fe80000100a00 */
[----:B------:R1:W-:Y:S01]  /*583f0*/  STL.64 [R1+0xe8], R70 ;  /* 0x0000e84601007387 */ /* 0x0003e20000100a00 */
[C---:B---3--:R-:W-:Y:S03]  /*58400*/  HMMA.1688.F32.TF32 R240, R244.reuse, R46, R240 ;  /* 0x0000002ef4f0723c */ /* 0x048fe600000810f0 */
[----:B------:R-:W-:Y:S04]  /*58410*/  LDS R77, [R2+0x83880] ;  /* 0x08388000024d7984 */ /* 0x000fe80000000800 */
[----:B------:R-:W3:Y:S04]  /*58420*/  LDS R79, [R2+0x83c80] ;  /* 0x083c8000024f7984 */ /* 0x000ee80000000800 */
        /* <DEDUP_REMOVED lines=11> */
[----:B------:R-:W-:Y:S01]  /*584e0*/  STL.64 [R1+0x208], R242 ;  /* 0x000208f201007387 */ /* 0x000fe20000100a00 */
[----:B------:R-:W-:Y:S08]  /*584f0*/  HMMA.1688.F32.TF32 R124, R244, R14, R124 ;  /* 0x0000000ef47c723c */ /* 0x000ff0000008107c */
[----:B---3--:R-:W-:Y:S08]  /*58500*/  HMMA.1688.F32.TF32 R228, R76, R46, R228 ;  /* 0x0000002e4ce4723c */ /* 0x008ff000000810e4 */
[C---:B--2---:R-:W-:Y:S11]  /*58510*/  HMMA.1688.F32.TF32 R236, R244.reuse, R42, R236 ;  /* 0x0000002af4ec723c */ /* 0x044ff600000810ec */
[----:B------:R-:W-:Y:S11]  /*58520*/  @!UPT UIADD3 URZ, URZ, URZ, URZ ;  /* 0x0000003f3f3ff290 */ /* 0x000ff6000fffe03f */
[----:B------:R-:W-:Y:S01]  /*58530*/  @!UPT UIADD3 URZ, URZ, URZ, URZ ;  /* 0x0000003f3f3ff290 */ /* 0x000fe2000fffe03f */
[----:B------:R-:W-:Y:S04]  /*58540*/  STL.64 [R1+0x1f0], R236 ;  /* 0x0001f0ec01007387 */ /* 0x000fe80000100a00 */
[----:B------:R1:W-:Y:S02]  /*58550*/  STL.64 [R1+0x1f8], R238 ;  /* 0x0001f8ee01007387 */ /* 0x0003e40000100a00 */
[C---:B-1----:R-:W-:Y:S08]  /*58560*/  HMMA.1688.F32.TF32 R236, R244.reuse, R34, R68 ;  /* 0x00000022f4ec723c */ /* 0x042ff00000081044 */
[C---:B------:R-:W-:Y:S08]  /*58570*/  HMMA.1688.F32.TF32 R68, R244.reuse, R30, R88 ;  /* 0x0000001ef444723c */ /* 0x040ff00000081058 */
[C---:B------:R-:W-:Y:S07]  /*58580*/  HMMA.1688.F32.TF32 R88, R244.reuse, R22, R104 ;  /* 0x00000016f458723c */ /* 0x040fee0000081068 */
[----:B------:R-:W-:Y:S04]  /*58590*/  STL.64 [R1+0x1d0], R236 ;  /* 0x0001d0ec01007387 */ /* 0x000fe80000100a00 */
[----:B------:R-:W-:Y:S04]  /*585a0*/  STL.64 [R1+0x1d8], R238 ;  /* 0x0001d8ee01007387 */ /* 0x000fe80000100a00 */
[----:B------:R-:W-:Y:S04]  /*585b0*/  STL.64 [R1+0x1c0], R68 ;  /* 0x0001c04401007387 */ /* 0x000fe80000100a00 */
[----:B------:R1:W-:Y:S02]  /*585c0*/  STL.64 [R1+0x1c8], R70 ;  /* 0x0001c84601007387 */ /* 0x0003e40000100a00 */
[C---:B-1----:R-:W-:Y:S02]  /*585d0*/  HMMA.1688.F32.TF32 R68, R244.reuse, R18, R108 ;  /* 0x00000012f444723c */ /* 0x042fe4000008106c */
[----:B------:R-:W-:Y:S04]  /*585e0*/  STL.64 [R1+0x1b0], R100 ;  /* 0x0001b06401007387 */ /* 0x000fe80000100a00 */
[----:B------:R-:W-:Y:S04]  /*585f0*/  STL.64 [R1+0x1b8], R102 ;  /* 0x0001b86601007387 */ /* 0x000fe80000100a00 */
[----:B------:R-:W-:Y:S04]  /*58600*/  STL.64 [R1+0x1a0], R88 ;  /* 0x0001a05801007387 */ /* 0x000fe80000100a00 */
[----:B------:R1:W-:Y:S04]  /*58610*/  STL.64 [R1+0x1a8], R90 ;  /* 0x0001a85a01007387 */ /* 0x0003e80000100a00 */
[----:B------:R-:W-:Y:S05]  /*58620*/  STL [R1+0x1f3c], R124 ;  /* 0x001f3c7c01007387 */ /* 0x000fea0000100800 */
[----:B------:R-:W-:Y:S01]  /*58630*/  STL.64 [R1+0x340], R68 ;  /* 0x0003404401007387 */ /* 0x000fe20000100a00 */
[C---:B-1----:R-:W-:Y:S03]  /*58640*/  HMMA.1688.F32.TF32 R88, R244.reuse, R10, R112 ;  /* 0x0000000af458723c */ /* 0x042fe60000081070 */
[----:B------:R1:W-:Y:S05]  /*58650*/  STL.64 [R1+0x348], R70 ;  /* 0x0003484601007387 */ /* 0x0003ea0000100a00 */
[----:B-1----:R-:W-:Y:S01]  /*58660*/  HMMA.1688.F32.TF32 R68, R244, R6, R132 ;  /* 0x00000006f444723c */ /* 0x002fe20000081084 */
[----:B------:R-:W-:Y:S04]  /*58670*/  STL [R1+0x1f38], R125 ;  /* 0x001f387d01007387 */ /* 0x000fe80000100800 */
[----:B------:R-:W-:Y:S04]  /*58680*/  STL [R1+0x1f34], R126 ;  /* 0x001f347e01007387 */ /* 0x000fe80000100800 */
[----:B------:R-:W-:Y:S06]  /*58690*/  STL [R1+0x1f30], R127 ;  /* 0x001f307f01007387 */ /* 0x000fec0000100800 */
[----:B------:R-:W-:Y:S04]  /*586a0*/  STL.64 [R1+0x330], R88 ;  /* 0x0003305801007387 */ /* 0x000fe80000100a00 */
[----:B------:R-:W-:Y:S01]  /*586b0*/  STL.64 [R1+0x338], R90 ;  /* 0x0003385a01007387 */ /* 0x000fe20000100a00 */
[----:B------:R-:W-:Y:S08]  /*586c0*/  HMMA.1688.F32.TF32 R100, R72, R66, R120 ;  /* 0x000000424864723c */ /* 0x000ff00000081078 */
[----:B------:R-:W-:Y:S01]  /*586d0*/  HMMA.1688.F32.TF32 R240, R244, R38, R84 ;  /* 0x00000026f4f0723c */ /* 0x000fe20000081054 */
[----:B------:R-:W-:Y:S04]  /*586e0*/  STL.64 [R1+0x190], R68 ;  /* 0x0001904401007387 */ /* 0x000fe80000100a00 */
[----:B------:R4:W-:Y:S01]  /*586f0*/  STL.64 [R1+0x198], R70 ;  /* 0x0001984601007387 */ /* 0x0009e20000100a00 */
[----:B------:R-:W-:-:S02]  /*58700*/  IMAD.MOV.U32 R106, RZ, RZ, R13 ;  /* 0x000000ffff6a7224 */ /* 0x000fc400078e000d */
[----:B------:R-:W-:Y:S02]  /*58710*/  IMAD.MOV.U32 R107, RZ, RZ, R12 ;  /* 0x000000ffff6b7224 */ /* 0x000fe400078e000c */
[----:B------:R-:W-:Y:S02]  /*58720*/  IMAD.MOV.U32 R104, RZ, RZ, R17 ;  /* 0x000000ffff687224 */ /* 0x000fe400078e0011 */
[----:B------:R-:W-:Y:S01]  /*58730*/  IMAD.MOV.U32 R105, RZ, RZ, R16 ;  /* 0x000000ffff697224 */ /* 0x000fe200078e0010 */
[----:B------:R-:W-:Y:S01]  /*58740*/  HMMA.1688.F32.TF32 R236, R76, R38, R192 ;  /* 0x000000264cec723c */ /* 0x000fe200000810c0 */
[----:B------:R-:W-:Y:S04]  /*58750*/  LDS R133, [R2+0x84000] ;  /* 0x0840000002857984 */ /* 0x000fe80000000800 */
[----:B------:R-:W-:Y:S03]  /*58760*/  LDS R135, [R2+0x84400] ;  /* 0x0844000002877984 */ /* 0x000fe60000000800 */
[C---:B----4-:R-:W-:Y:S11]  /*58770*/  HMMA.1688.F32.TF32 R68, R72.reuse, R58, R128 ;  /* 0x0000003a4844723c */ /* 0x050ff60000081080 */
[----:B------:R-:W-:Y:S11]  /*58780*/  @!UPT UIADD3 URZ, URZ, URZ, URZ ;  /* 0x0000003f3f3ff290 */ /* 0x000ff6000fffe03f */
[----:B------:R-:W-:Y:S02]  /*58790*/  @!UPT UIADD3 URZ, URZ, URZ, URZ ;  /* 0x0000003f3f3ff290 */ /* 0x000fe4000fffe03f */
[----:B------:R-:W-:Y:S02]  /*587a0*/  IMAD.MOV.U32 R123, RZ, RZ, R68 ;  /* 0x000000ffff7b7224 */ /* 0x000fe400078e0044 */
[----:B------:R-:W-:Y:S02]  /*587b0*/  IMAD.MOV.U32 R122, RZ, RZ, R69 ;  /* 0x000000ffff7a7224 */ /* 0x000fe400078e0045 */
[----:B------:R-:W-:Y:S02]  /*587c0*/  IMAD.MOV.U32 R121, RZ, RZ, R70 ;  /* 0x000000ffff797224 */ /* 0x000fe400078e0046 */
[----:B------:R-:W-:Y:S02]  /*587d0*/  IMAD.MOV.U32 R120, RZ, RZ, R71 ;  /* 0x000000ffff787224 */ /* 0x000fe400078e0047 */
[C---:B------:R-:W-:Y:S11]  /*587e0*/  HMMA.1688.F32.TF32 R68, R72.reuse, R54, R204 ;  /* 0x000000364844723c */ /* 0x040ff600000810cc */
[----:B------:R-:W-:Y:S11]  /*587f0*/  @!UPT UIADD3 URZ, URZ, URZ, URZ ;  /* 0x0000003f3f3ff290 */ /* 0x000ff6000fffe03f */
[----:B------:R-:W-:Y:S02]  /*58800*/  @!UPT UIADD3 URZ, URZ, URZ, URZ ;  /* 0x0000003f3f3ff290 */ /* 0x000fe4000fffe03f */
[----:B------:R-:W-:Y:S01]  /*58810*/  MOV R131, R68 ;  /* 0x0000004400837202 */ /* 0x000fe20000000f00 */
[----:B------:R-:W-:Y:S02]  /*58820*/  IMAD.MOV.U32 R130, RZ, RZ, R69 ;  /* 0x000000ffff827224 */ /* 0x000fe400078e0045 */
[----:B------:R-:W-:Y:S02]  /*58830*/  IMAD.MOV.U32 R129, RZ, RZ, R70 ;  /* 0x000000ffff817224 */ /* 0x000fe400078e0046 */
[----:B------:R-:W-:Y:S02]  /*58840*/  IMAD.MOV.U32 R128, RZ, RZ, R71 ;  /* 0x000000ffff807224 */ /* 0x000fe400078e0047 */
[C---:B------:R-:W-:Y:S08]  /*58850*/  HMMA.1688.F32.TF32 R68, R72.reuse, R50, R136 ;  /* 0x000000324844723c */ /* 0x040ff00000081088 */
[C---:B-----5:R-:W-:Y:S11]  /*58860*/  HMMA.1688.F32.TF32 R88, R72.reuse, R62, R184 ;  /* 0x0000003e4858723c */ /* 0x060ff600000810b8 */
[----:B------:R-:W-:Y:S05]  /*58870*/  @!UPT UIADD3 URZ, URZ, URZ, URZ ;  /* 0x0000003f3f3ff290 */ /* 0x000fea000fffe03f */
[----:B------:R-:W-:Y:S01]  /*58880*/  IMAD.MOV.U32 R139, RZ, RZ, R68 ;  /* 0x000000ffff8b7224 */ /* 0x000fe200078e0044 */
[----:B------:R-:W-:Y:S01]  /*58890*/  MOV R136, R71 ;  /* 0x0000004700887202 */ /* 0x000fe20000000f00 */
[----:B------:R-:W-:Y:S02]  /*588a0*/  IMAD.MOV.U32 R138, RZ, RZ, R69 ;  /* 0x000000ffff8a7224 */ /* 0x000fe400078e0045 */
[----:B------:R-:W-:Y:S02]  /*588b0*/  IMAD.MOV.U32 R137, RZ, RZ, R70 ;  /* 0x000000ffff897224 */ /* 0x000fe400078e0046 */
[----:B------:R-:W-:Y:S01]  /*588c0*/  HMMA.1688.F32.TF32 R68, R72, R42, R92 ;  /* 0x0000002a4844723c */ /* 0x000fe2000008105c */
[----:B------:R-:W-:Y:S04]  /*588d0*/  STL.64 [R1+0x320], R100 ;  /* 0x0003206401007387 */ /* 0x000fe80000100a00 */
[----:B------:R-:W-:Y:S04]  /*588e0*/  STL.64 [R1+0x328], R102 ;  /* 0x0003286601007387 */ /* 0x000fe80000100a00 */
[----:B------:R-:W-:Y:S04]  /*588f0*/  STL.64 [R1+0x310], R88 ;  /* 0x0003105801007387 */ /* 0x000fe80000100a00 */
[----:B------:R-:W-:Y:S04]  /*58900*/  STL.64 [R1+0x318], R90 ;  /* 0x0003185a01007387 */ /* 0x000fe80000100a00 */
[----:B------:R1:W-:Y:S04]  /*58910*/  STL [R1+0x1f4c], R120 ;  /* 0x001f4c7801007387 */ /* 0x0003e80000100800 */
[----:B------:R2:W-:Y:S04]  /*58920*/  STL [R1+0x1f48], R122 ;  /* 0x001f487a01007387 */ /* 0x0005e80000100800 */
[----:B------:R3:W-:Y:S01]  /*58930*/  STL [R1+0x1f44], R123 ;  /* 0x001f447b01007387 */ /* 0x0007e20000100800 */
[----:B-1----:R-:W-:-:S03]  /*58940*/  IMAD.MOV.U32 R120, RZ, RZ, R68 ;  /* 0x000000ffff787224 */ /* 0x002fc600078e0044 */
[----:B------:R1:W-:Y:S01]  /*58950*/  STL [R1+0x1f40], R121 ;  /* 0x001f407901007387 */ /* 0x0003e20000100800 */
[----:B--2---:R-:W-:Y:S02]  /*58960*/  IMAD.MOV.U32 R122, RZ, RZ, R69 ;  /* 0x000000ffff7a7224 */ /* 0x004fe400078e0045 */
[----:B---3--:R-:W-:Y:S02]  /*58970*/  IMAD.MOV.U32 R123, RZ, RZ, R70 ;  /* 0x000000ffff7b7224 */ /* 0x008fe400078e0046 */
[----:B-1----:R-:W-:Y:S02]  /*58980*/  IMAD.MOV.U32 R121, RZ, RZ, R71 ;  /* 0x000000ffff797224 */ /* 0x002fe400078e0047 */
[C---:B------:R-:W-:Y:S08]  /*58990*/  HMMA.1688.F32.TF32 R68, R72.reuse, R38, R140 ;  /* 0x000000264844723c */ /* 0x040ff0000008108c */
[----:B------:R-:W-:Y:S01]  /*589a0*/  HMMA.1688.F32.TF32 R88, R72, R46, R196 ;  /* 0x0000002e4858723c */ /* 0x000fe200000810c4 */
[----:B------:R-:W-:Y:S04]  /*589b0*/  STL [R1+0x1f5c], R128 ;  /* 0x001f5c8001007387 */ /* 0x000fe80000100800 */
[----:B------:R-:W-:Y:S03]  /*589c0*/  STL [R1+0x1f58], R129 ;  /* 0x001f588101007387 */ /* 0x000fe60000100800 */
[----:B------:R-:W-:Y:S01]  /*589d0*/  HMMA.1688.F32.TF32 R244, R76, R30, R232 ;  /* 0x0000001e4cf4723c */ /* 0x000fe200000810e8 */
[----:B------:R-:W-:Y:S01]  /*589e0*/  IMAD.MOV.U32 R87, RZ, RZ, R240 ;  /* 0x000000ffff577224 */ /* 0x000fe200078e00f0 */
[----:B------:R-:W-:Y:S01]  /*589f0*/  MOV R86, R241 ;  /* 0x000000f100567202 */ /* 0x000fe20000000f00 */
[----:B------:R-:W-:Y:S01]  /*58a00*/  IMAD.MOV.U32 R85, RZ, RZ, R242 ;  /* 0x000000ffff557224 */ /* 0x000fe200078e00f2 */
[----:B------:R-:W-:Y:S04]  /*58a10*/  LDSM.16.M88.4 R36, [R0+0x20100] ;  /* 0x020100000024783b */ /* 0x000fe80000000200 */
[----:B------:R-:W-:Y:S01]  /*58a20*/  IMAD.MOV.U32 R143, RZ, RZ, R68 ;  /* 0x000000ffff8f7224 */ /* 0x000fe200078e0044 */
[----:B------:R-:W-:Y:S01]  /*58a30*/  MOV R141, R70 ;  /* 0x00000046008d7202 */ /* 0x000fe20000000f00 */
[----:B------:R-:W-:-:S02]  /*58a40*/  IMAD.MOV.U32 R142, RZ, RZ, R69 ;  /* 0x000000ffff8e7224 */ /* 0x000fc400078e0045 */
[----:B------:R-:W-:Y:S01]  /*58a50*/  IMAD.MOV.U32 R140, RZ, RZ, R71 ;  /* 0x000000ffff8c7224 */ /* 0x000fe200078e0047 */
[----:B------:R-:W-:Y:S01]  /*58a60*/  HMMA.1688.F32.TF32 R204, R76, R66, R172 ;  /* 0x000000424ccc723c */ /* 0x000fe200000810ac */
[----:B------:R-:W-:Y:S01]  /*58a70*/  IMAD.MOV.U32 R84, RZ, RZ, R243 ;  /* 0x000000ffff547224 */ /* 0x000fe200078e00f3 */
[----:B------:R-:W-:Y:S06]  /*58a80*/  LDSM.16.M88.4 R44, [R0+0x28100] ;  /* 0x02810000002c783b */ /* 0x000fec0000000200 */
[C---:B------:R-:W-:Y:S01]  /*58a90*/  HMMA.1688.F32.TF32 R68, R72.reuse, R34, R96 ;  /* 0x000000224844723c */ /* 0x040fe20000081060 */
[----:B------:R-:W-:Y:S04]  /*58aa0*/  STL [R1+0x1f54], R130 ;  /* 0x001f548201007387 */ /* 0x000fe80000100800 */
[----:B------:R-:W-:Y:S04]  /*58ab0*/  STL [R1+0x1f50], R131 ;  /* 0x001f508301007387 */ /* 0x000fe80000100800 */
[----:B------:R-:W-:Y:S04]  /*58ac0*/  STL.64 [R1+0x2d0], R88 ;  /* 0x0002d05801007387 */ /* 0x000fe80000100a00 */
[----:B------:R1:W-:Y:S02]  /*58ad0*/  STL.64 [R1+0x2d8], R90 ;  /* 0x0002d85a01007387 */ /* 0x0003e40000100a00 */
[----:B-1----:R-:W-:Y:S08]  /*58ae0*/  HMMA.1688.F32.TF32 R88, R72, R30, R144 ;  /* 0x0000001e4858723c */ /* 0x002ff00000081090 */
[----:B------:R-:W-:Y:S01]  /*58af0*/  HMMA.1688.F32.TF32 R28, R76, R22, R200 ;  /* 0x000000164c1c723c */ /* 0x000fe200000810c8 */
[----:B------:R-:W-:Y:S01]  /*58b00*/  IMAD.MOV.U32 R128, RZ, RZ, R68 ;  /* 0x000000ffff807224 */ /* 0x000fe200078e0044 */
[----:B------:R-:W-:Y:S01]  /*58b10*/  LDS R200, [R3+0x84080] ;  /* 0x0840800003c87984 */ /* 0x000fe20000000800 */
[----:B------:R-:W-:-:S02]  /*58b20*/  IMAD.MOV.U32 R129, RZ, RZ, R69 ;  /* 0x000000ffff817224 */ /* 0x000fc400078e0045 */
[----:B------:R-:W-:Y:S01]  /*58b30*/  IMAD.MOV.U32 R130, RZ, RZ, R70 ;  /* 0x000000ffff827224 */ /* 0x000fe200078e0046 */
[----:B------:R-:W-:Y:S01]  /*58b40*/  LDS R202, [R3+0x84480] ;  /* 0x0844800003ca7984 */ /* 0x000fe20000000800 */
[----:B------:R-:W-:Y:S02]  /*58b50*/  IMAD.MOV.U32 R131, RZ, RZ, R71 ;  /* 0x000000ffff837224 */ /* 0x000fe400078e0047 */
[----:B------:R-:W-:Y:S08]  /*58b60*/  HMMA.1688.F32.TF32 R68, R72, R26, R208 ;  /* 0x0000001a4844723c */ /* 0x000ff000000810d0 */
[C---:B------:R-:W-:Y:S08]  /*58b70*/  HMMA.1688.F32.TF32 R56, R76.reuse, R58, R180 ;  /* 0x0000003a4c38723c */ /* 0x040ff000000810b4 */
[C---:B------:R-:W-:Y:S01]  /*58b80*/  HMMA.1688.F32.TF32 R52, R76.reuse, R54, R224 ;  /* 0x000000364c34723c */ /* 0x040fe200000810e0 */
[----:B------:R-:W-:Y:S07]  /*58b90*/  STL.64 [R1+0x290], R88 ;  /* 0x0002905801007387 */ /* 0x000fee0000100a00 */
[----:B------:R-:W-:Y:S08]  /*58ba0*/  HMMA.1688.F32.TF32 R40, R76, R42, R116 ;  /* 0x0000002a4c28723c */ /* 0x000ff00000081074 */
[----:B------:R-:W-:Y:S01]  /*58bb0*/  HMMA.1688.F32.TF32 R184, R72, R22, R80 ;  /* 0x0000001648b8723c */ /* 0x000fe20000081050 */
[----:B------:R-:W-:Y:S01]  /*58bc0*/  IMAD.MOV.U32 R103, RZ, RZ, R65 ;  /* 0x000000ffff677224 */ /* 0x000fe200078e0041 */
[----:B------:R-:W-:Y:S04]  /*58bd0*/  LDS R201, [R252+0x84080] ;  /* 0x08408000fcc97984 */ /* 0x000fe80000000800 */
[----:B------:R-:W-:Y:S02]  /*58be0*/  LDS R203, [R252+0x84480] ;  /* 0x08448000fccb7984 */ /* 0x000fe40000000800 */
[C---:B------:R-:W-:Y:S08]  /*58bf0*/  HMMA.1688.F32.TF32 R208, R76.reuse, R62, R176 ;  /* 0x0000003e4cd0723c */ /* 0x040ff000000810b0 */
[----:B------:R-:W-:Y:S01]  /*58c00*/  HMMA.1688.F32.TF32 R224, R76, R50, R188 ;  /* 0x000000324ce0723c */ /* 0x000fe200000810bc */
[----:B------:R-:W-:Y:S01]  /*58c10*/  IMAD.MOV.U32 R235, RZ, RZ, R28 ;  /* 0x000000ffffeb7224 */ /* 0x000fe200078e001c */
[----:B------:R-:W-:Y:S01]  /*58c20*/  MOV R234, R29 ;  /* 0x0000001d00ea7202 */ /* 0x000fe20000000f00 */
[----:B------:R-:W-:-:S02]  /*58c30*/  IMAD.MOV.U32 R233, RZ, RZ, R30 ;  /* 0x000000ffffe97224 */ /* 0x000fc400078e001e */
[----:B------:R-:W-:Y:S01]  /*58c40*/  IMAD.MOV.U32 R232, RZ, RZ, R31 ;  /* 0x000000ffffe87224 */ /* 0x000fe200078e001f */
[----:B------:R-:W-:Y:S02]  /*58c50*/  STL.64 [R1+0x298], R90 ;  /* 0x0002985a01007387 */ /* 0x000fe40000100a00 */
[----:B------:R-:W-:Y:S02]  /*58c60*/  HMMA.1688.F32.TF32 R28, R76, R18, R212 ;  /* 0x000000124c1c723c */ /* 0x000fe400000810d4 */
[----:B------:R-:W-:Y:S04]  /*58c70*/  STL [R1+0x1f08], R204 ;  /* 0x001f08cc01007387 */ /* 0x000fe80000100800 */
[----:B------:R-:W-:Y:S04]  /*58c80*/  STL [R1+0x1f04], R205 ;  /* 0x001f04cd01007387 */ /* 0x000fe80000100800 */
[----:B------:R-:W-:Y:S04]  /*58c90*/  STL [R1+0x1f00], R206 ;  /* 0x001f00ce01007387 */ /* 0x000fe80000100800 */
[----:B------:R-:W-:Y:S01]  /*58ca0*/  STL [R1+0x1efc], R207 ;  /* 0x001efccf01007387 */ /* 0x000fe20000100800 */
[----:B------:R-:W-:-:S03]  /*58cb0*/  IMAD.MOV.U32 R147, RZ, RZ, R68 ;  /* 0x000000ffff937224 */ /* 0x000fc600078e0044 */
[----:B------:R-:W-:Y:S01]  /*58cc0*/  STL [R1+0x1f10], R208 ;  /* 0x001f10d001007387 */ /* 0x000fe20000100800 */
[----:B------:R-:W-:Y:S01]  /*58cd0*/  MOV R146, R69 ;  /* 0x0000004500927202 */ /* 0x000fe20000000f00 */
[----:B------:R-:W-:Y:S02]  /*58ce0*/  IMAD.MOV.U32 R145, RZ, RZ, R70 ;  /* 0x000000ffff917224 */ /* 0x000fe400078e0046 */
[----:B------:R-:W-:Y:S01]  /*58cf0*/  STL [R1+0x1f0c], R209 ;  /* 0x001f0cd101007387 */ /* 0x000fe20000100800 */
[----:B------:R-:W-:-:S03]  /*58d00*/  IMAD.MOV.U32 R144, RZ, RZ, R71 ;  /* 0x000000ffff907224 */ /* 0x000fc600078e0047 */
[----:B------:R-:W-:Y:S01]  /*58d10*/  STL [R1+0x1ef8], R210 ;  /* 0x001ef8d201007387 */ /* 0x000fe20000100800 */
[----:B------:R-:W-:Y:S03]  /*58d20*/  HMMA.1688.F32.TF32 R68, R72, R18, R156 ;  /* 0x000000124844723c */ /* 0x000fe6000008109c */
[----:B------:R-:W-:Y:S04]  /*58d30*/  STL [R1+0x1ef4], R211 ;  /* 0x001ef4d301007387 */ /* 0x000fe80000100800 */
[----:B------:R-:W-:Y:S04]  /*58d40*/  STL.64 [R1+0x170], R56 ;  /* 0x0001703801007387 */ /* 0x000fe80000100a00 */
[----:B------:R-:W-:Y:S04]  /*58d50*/  STL.64 [R1+0x178], R58 ;  /* 0x0001783a01007387 */ /* 0x000fe80000100a00 */
[----:B------:R-:W-:Y:S04]  /*58d60*/  STL [R1+0x1f1c], R224 ;  /* 0x001f1ce001007387 */ /* 0x000fe80000100800 */
[----:B------:R-:W-:Y:S04]  /*58d70*/  STL.64 [R1+0x160], R52 ;  /* 0x0001603401007387 */ /* 0x000fe80000100a00 */
[----:B------:R-:W-:Y:S04]  /*58d80*/  STL.64 [R1+0x168], R54 ;  /* 0x0001683601007387 */ /* 0x000fe80000100a00 */
[----:B------:R-:W-:Y:S04]  /*58d90*/  STL [R1+0x1f18], R225 ;  /* 0x001f18e101007387 */ /* 0x000fe80000100800 */
[----:B------:R-:W-:Y:S04]  /*58da0*/  STL [R1+0x1f14], R226 ;  /* 0x001f14e201007387 */ /* 0x000fe80000100800 */
[----:B------:R-:W-:Y:S04]  /*58db0*/  STL [R1+0x1ef0], R227 ;  /* 0x001ef0e301007387 */ /* 0x000fe80000100800 */
[----:B------:R1:W-:Y:S04]  /*58dc0*/  STL [R1+0x1f2c], R228 ;  /* 0x001f2ce401007387 */ /* 0x0003e80000100800 */
[----:B------:R2:W-:Y:S04]  /*58dd0*/  STL [R1+0x1f28], R229 ;  /* 0x001f28e501007387 */ /* 0x0005e80000100800 */
[----:B------:R3:W-:Y:S01]  /*58de0*/  STL [R1+0x1f24], R230 ;  /* 0x001f24e601007387 */ /* 0x0007e20000100800 */
[----:B-1----:R-:W-:-:S03]  /*58df0*/  IMAD.MOV.U32 R228, RZ, RZ, R28 ;  /* 0x000000ffffe47224 */ /* 0x002fc600078e001c */
[----:B------:R1:W-:Y:S01]  /*58e00*/  STL [R1+0x1f20], R231 ;  /* 0x001f20e701007387 */ /* 0x0003e20000100800 */
[----:B--2---:R-:W-:Y:S02]  /*58e10*/  IMAD.MOV.U32 R229, RZ, RZ, R29 ;  /* 0x000000ffffe57224 */ /* 0x004fe400078e001d */
[----:B------:R-:W-:Y:S01]  /*58e20*/  IMAD.MOV.U32 R159, RZ, RZ, R68 ;  /* 0x000000ffff9f7224 */ /* 0x000fe200078e0044 */
[----:B------:R-:W-:Y:S01]  /*58e30*/  HMMA.1688.F32.TF32 R196, R72, R10, R164 ;  /* 0x0000000a48c4723c */ /* 0x000fe200000810a4 */
[----:B---3--:R-:W-:Y:S01]  /*58e40*/  IMAD.MOV.U32 R230, RZ, RZ, R30 ;  /* 0x000000ffffe67224 */ /* 0x008fe200078e001e */
[----:B------:R-:W-:Y:S01]  /*58e50*/  LDSM.16.M88.4 R16, [R0+0xc100] ;  /* 0x00c100000010783b */ /* 0x000fe20000000200 */
[----:B-1----:R-:W-:Y:S01]  /*58e60*/  IMAD.MOV.U32 R231, RZ, RZ, R31 ;  /* 0x000000ffffe77224 */ /* 0x002fe200078e001f */
[----:B------:R-:W-:Y:S01]  /*58e70*/  MOV R90, R21 ;  /* 0x00000015005a7202 */ /* 0x000fe20000000f00 */
[----:B------:R-:W-:-:S03]  /*58e80*/  IMAD.MOV.U32 R158, RZ, RZ, R69 ;  /* 0x000000ffff9e7224 */ /* 0x000fc600078e0045 */
[-C--:B------:R-:W-:Y:S01]  /*58e90*/  HMMA.1688.F32.TF32 R28, R76, R14.reuse, R216 ;  /* 0x0000000e4c1c723c */ /* 0x080fe200000810d8 */
[----:B------:R-:W-:Y:S01]  /*58ea0*/  IMAD.MOV.U32 R157, RZ, RZ, R70 ;  /* 0x000000ffff9d7224 */ /* 0x000fe200078e0046 */
[----:B------:R-:W-:Y:S01]  /*58eb0*/  LDSM.16.M88.4 R48, [R0+0x2c100] ;  /* 0x02c100000030783b */ /* 0x000fe20000000200 */
[----:B------:R-:W-:Y:S02]  /*58ec0*/  IMAD.MOV.U32 R156, RZ, RZ, R71 ;  /* 0x000000ffff9c7224 */ /* 0x000fe400078e0047 */
[----:B------:R-:W-:Y:S01]  /*58ed0*/  IMAD.MOV.U32 R91, RZ, RZ, R20 ;  /* 0x000000ffff5b7224 */ /* 0x000fe200078e0014 */
[----:B------:R-:W-:Y:S02]  /*58ee0*/  STL.64 [R1+0x150], R40 ;  /* 0x0001502801007387 */ /* 0x000fe40000100a00 */
[----:B------:R-:W-:Y:S01]  /*58ef0*/  HMMA.1688.F32.TF32 R68, R72, R14, R160 ;  /* 0x0000000e4844723c */ /* 0x000fe200000810a0 */
[----:B------:R-:W-:Y:S01]  /*58f00*/  IMAD.MOV.U32 R88, RZ, RZ, R25 ;  /* 0x000000ffff587224 */ /* 0x000fe200078e0019 */
[----:B------:R-:W-:Y:S01]  /*58f10*/  LDSM.16.M88.4 R52, [R0+0x30100] ;  /* 0x030100000034783b */ /* 0x000fe20000000200 */
[----:B------:R-:W-:-:S03]  /*58f20*/  IMAD.MOV.U32 R89, RZ, RZ, R24 ;  /* 0x000000ffff597224 */ /* 0x000fc600078e0018 */
[----:B------:R-:W-:Y:S02]  /*58f30*/  LDSM.16.M88.4 R56, [R0+0x34100] ;  /* 0x034100000038783b */ /* 0x000fe40000000200 */
[----:B------:R-:W-:Y:S02]  /*58f40*/  HMMA.1688.F32.TF32 R240, R76, R34, R148 ;  /* 0x000000224cf0723c */ /* 0x000fe40000081094 */
[----:B------:R-:W-:Y:S04]  /*58f50*/  LDSM.16.M88.4 R60, [R0+0x38100] ;  /* 0x03810000003c783b */ /* 0x000fe80000000200 */
[----:B------:R-:W-:Y:S02]  /*58f60*/  LDSM.16.M88.4 R64, [R0+0x3c100] ;  /* 0x03c100000040783b */ /* 0x000fe40000000200 */
[----:B------:R-:W-:Y:S01]  /*58f70*/  MOV R209, R28 ;  /* 0x0000001c00d17202 */ /* 0x000fe20000000f00 */
[----:B------:R-:W-:Y:S01]  /*58f80*/  IMAD.MOV.U32 R204, RZ, RZ, R29 ;  /* 0x000000ffffcc7224 */ /* 0x000fe200078e001d */
[----:B------:R-:W-:Y:S01]  /*58f90*/  LDS R132, [R103+0x84000] ;  /* 0x0840000067847984 */ /* 0x000fe20000000800 */
[----:B------:R-:W-:-:S02]  /*58fa0*/  IMAD.MOV.U32 R205, RZ, RZ, R30 ;  /* 0x000000ffffcd7224 */ /* 0x000fc400078e001e */
[----:B------:R-:W-:Y:S01]  /*58fb0*/  IMAD.MOV.U32 R206, RZ, RZ, R31 ;  /* 0x000000ffffce7224 */ /* 0x000fe200078e001f */
[----:B------:R1:W-:Y:S01]  /*58fc0*/  STL.64 [R1+0x158], R42 ;  /* 0x0001582a01007387 */ /* 0x0003e20000100a00 */
[----:B------:R-:W-:Y:S01]  /*58fd0*/  HMMA.1688.F32.TF32 R28, R76, R10, R220 ;  /* 0x0000000a4c1c723c */ /* 0x000fe200000810dc */
[----:B------:R-:W-:Y:S01]  /*58fe0*/  MOV R124, R68 ;  /* 0x00000044007c7202 */ /* 0x000fe20000000f00 */
[----:B------:R-:W-:Y:S01]  /*58ff0*/  IMAD.MOV.U32 R125, RZ, RZ, R69 ;  /* 0x000000ffff7d7224 */ /* 0x000fe200078e0045 */
[----:B------:R-:W-:Y:S01]  /*59000*/  LDSM.16.M88.4 R12, [R0+0x8100] ;  /* 0x00810000000c783b */ /* 0x000fe20000000200 */
[----:B------:R-:W-:Y:S02]  /*59010*/  IMAD.MOV.U32 R126, RZ, RZ, R70 ;  /* 0x000000ffff7e7224 */ /* 0x000fe400078e0046 */
[----:B------:R-:W-:Y:S01]  /*59020*/  IMAD.MOV.U32 R127, RZ, RZ, R71 ;  /* 0x000000ffff7f7224 */ /* 0x000fe200078e0047 */
[----:B------:R-:W-:Y:S01]  /*59030*/  LDSM.16.M88.4 R20, [R0+0x10100] ;  /* 0x010100000014783b */ /* 0x000fe20000000200 */
[----:B------:R-:W-:Y:S03]  /*59040*/  HMMA.1688.F32.TF32 R68, R72, R6, R168 ;  /* 0x000000064844723c */ /* 0x000fe600000810a8 */
[----:B------:R-:W-:Y:S04]  /*59050*/  LDSM.16.M88.4 R32, [R0+0x1c100] ;  /* 0x01c100000020783b */ /* 0x000fe80000000200 */
[----:B------:R-:W-:Y:S01]  /*59060*/  LDS R134, [R103+0x84400] ;  /* 0x0844000067867984 */ /* 0x000fe20000000800 */
[----:B-1----:R-:W-:Y:S03]  /*59070*/  HMMA.1688.F32.TF32 R40, R76, R26, R152 ;  /* 0x0000001a4c28723c */ /* 0x002fe60000081098 */
[----:B------:R-:W-:Y:S05]  /*59080*/  LDSM.16.M88.4 R24, [R0+0x14100] ;  /* 0x014100000018783b */ /* 0x000fea0000000200 */
[----:B------:R-:W-:Y:S01]  /*59090*/  IMAD.MOV.U32 R215, RZ, RZ, R28 ;  /* 0x000000ffffd77224 */ /* 0x000fe200078e001c */
[----:B------:R-:W-:Y:S01]  /*590a0*/  MOV R212, R31 ;  /* 0x0000001f00d47202 */ /* 0x000fe20000000f00 */
[----:B------:R-:W-:-:S02]  /*590b0*/  IMAD.MOV.U32 R214, RZ, RZ, R29 ;  /* 0x000000ffffd67224 */ /* 0x000fc400078e001d */
[----:B------:R-:W-:Y:S02]  /*590c0*/  IMAD.MOV.U32 R213, RZ, RZ, R30 ;  /* 0x000000ffffd57224 */ /* 0x000fe400078e001e */
[----:B------:R-:W-:Y:S01]  /*590d0*/  HMMA.1688.F32.TF32 R28, R76, R6, R248 ;  /* 0x000000064c1c723c */ /* 0x000fe200000810f8 */
[----:B------:R-:W-:Y:S01]  /*590e0*/  LDS R76, [R3+0x84000] ;  /* 0x08400000034c7984 */ /* 0x000fe20000000800 */
[----:B------:R-:W-:Y:S01]  /*590f0*/  IMAD.MOV.U32 R161, RZ, RZ, R70 ;  /* 0x000000ffffa17224 */ /* 0x000fe200078e0046 */
[----:B------:R-:W-:Y:S01]  /*59100*/  MOV R160, R71 ;  /* 0x0000004700a07202 */ /* 0x000fe20000000f00 */
[----:B------:R-:W-:Y:S01]  /*59110*/  IMAD.MOV.U32 R70, RZ, RZ, R5 ;  /* 0x000000ffff467224 */ /* 0x000fe200078e0005 */
[----:B------:R-:W-:Y:S01]  /*59120*/  LDS R78, [R3+0x84400] ;  /* 0x08440000034e7984 */ /* 0x000fe20000000800 */
[----:B------:R-:W-:Y:S02]  /*59130*/  IMAD.MOV.U32 R71, RZ, RZ, R4 ;  /* 0x000000ffff477224 */ /* 0x000fe400078e0004 */
[----:B------:R-:W-:Y:S01]  /*59140*/  IMAD.MOV.U32 R163, RZ, RZ, R68 ;  /* 0x000000ffffa37224 */ /* 0x000fe200078e0044 */
[----:B------:R-:W1:Y:S01]  /*59150*/  LDSM.16.M88.4 R4, [R0+0x100] ;  /* 0x000100000004783b */ /* 0x000e620000000200 */
[----:B------:R-:W-:Y:S01]  /*59160*/  IMAD.MOV.U32 R162, RZ, RZ, R69 ;  /* 0x000000ffffa27224 */ /* 0x000fe200078e0045 */
[----:B------:R-:W-:Y:S01]  /*59170*/  MOV R69, R8 ;  /* 0x0000000800457202 */ /* 0x000fe20000000f00 */
[----:B------:R-:W-:Y:S01]  /*59180*/  IMAD.MOV.U32 R68, RZ, RZ, R9 ;  /* 0x000000ffff447224 */ /* 0x000fe200078e0009 */
[----:B------:R-:W-:Y:S04]  /*59190*/  LDS R77, [R252+0x84000] ;  /* 0x08400000fc4d7984 */ /* 0x000fe80000000800 */
[----:B------:R-:W2:Y:S04]  /*591a0*/  LDSM.16.M88.4 R8, [R0+0x4100] ;  /* 0x004100000008783b */ /* 0x000ea80000000200 */
[----:B------:R-:W3:Y:S03]  /*591b0*/  LDS R79, [R252+0x84400] ;  /* 0x08440000fc4f7984 */ /* 0x000ee60000000800 */
[----:B------:R-:W-:-:S02]  /*591c0*/  IMAD.MOV.U32 R207, RZ, RZ, R28 ;  /* 0x000000ffffcf7224 */ /* 0x000fc400078e001c */
[----:B------:R-:W-:Y:S02]  /*591d0*/  IMAD.MOV.U32 R210, RZ, RZ, R29 ;  /* 0x000000ffffd27224 */ /* 0x000fe400078e001d */
[----:B------:R-:W-:Y:S02]  /*591e0*/  IMAD.MOV.U32 R211, RZ, RZ, R30 ;  /* 0x000000ffffd37224 */ /* 0x000fe400078e001e */
[----:B------:R-:W-:Y:S02]  /*591f0*/  IMAD.MOV.U32 R227, RZ, RZ, R31 ;  /* 0x000000ffffe37224 */ /* 0x000fe400078e001f */
[----:B------:R-:W4:Y:S01]  /*59200*/  LDSM.16.M88.4 R28, [R0+0x18100] ;  /* 0x01810000001c783b */ /* 0x000f220000000200 */
[----:B------:R-:W-:Y:S02]  /*59210*/  IMAD.MOV.U32 R224, RZ, RZ, R40 ;  /* 0x000000ffffe07224 */ /* 0x000fe400078e0028 */
[----:B------:R-:W-:Y:S02]  /*59220*/  IMAD.MOV.U32 R225, RZ, RZ, R41 ;  /* 0x000000ffffe17224 */ /* 0x000fe400078e0029 */
[----:B------:R-:W-:-:S02]  /*59230*/  IMAD.MOV.U32 R226, RZ, RZ, R42 ;  /* 0x000000ffffe27224 */ /* 0x000fc400078e002a */
[----:B------:R-:W-:Y:S02]  /*59240*/  IMAD.MOV.U32 R208, RZ, RZ, R43 ;  /* 0x000000ffffd07224 */ /* 0x000fe400078e002b */
[----:B------:R-:W5:Y:S04]  /*59250*/  LDSM.16.M88.4 R40, [R0+0x24100] ;  /* 0x024100000028783b */ /* 0x000f680000000200 */
[----:B-1----:R-:W-:Y:S04]  /*59260*/  STL [R1+0x1e40], R6 ;  /* 0x001e400601007387 */ /* 0x002fe80000100800 */
[----:B------:R-:W-:Y:S04]  /*59270*/  STL [R1+0x1e3c], R7 ;  /* 0x001e3c0701007387 */ /* 0x000fe80000100800 */
[----:B--2---:R-:W-:Y:S04]  /*59280*/  STL [R1+0x1e34], R10 ;  /* 0x001e340a01007387 */ /* 0x004fe80000100800 */
[----:B------:R-:W-:Y:S04]  /*59290*/  STL [R1+0x1e30], R11 ;  /* 0x001e300b01007387 */ /* 0x000fe80000100800 */
[----:B------:R-:W-:Y:S04]  /*592a0*/  STL [R1+0x1e44], R14 ;  /* 0x001e440e01007387 */ /* 0x000fe80000100800 */
[----:B------:R-:W-:Y:S04]  /*592b0*/  STL [R1+0x1e38], R15 ;  /* 0x001e380f01007387 */ /* 0x000fe80000100800 */
[----:B------:R-:W-:Y:S04]  /*592c0*/  STL [R1+0x1e4c], R18 ;  /* 0x001e4c1201007387 */ /* 0x000fe80000100800 */
[----:B------:R-:W-:Y:S01]  /*592d0*/  STL [R1+0x1e48], R19 ;  /* 0x001e481301007387 */ /* 0x000fe20000100800 */
[C---:B---3--:R-:W-:Y:S03]  /*592e0*/  HMMA.1688.F32.TF32 R72, R76.reuse, R4, R68 ;  /* 0x000000044c48723c */ /* 0x048fe60000081044 */
[----:B------:R-:W-:Y:S04]  /*592f0*/  STL [R1+0x1e54], R22 ;  /* 0x001e541601007387 */ /* 0x000fe80000100800 */
[----:B------:R-:W-:Y:S04]  /*59300*/  STL [R1+0x1e50], R23 ;  /* 0x001e501701007387 */ /* 0x000fe80000100800 */
[----:B------:R-:W-:Y:S04]  /*59310*/  STL [R1+0x1e5c], R26 ;  /* 0x001e5c1a01007387 */ /* 0x000fe80000100800 */
[----:B------:R-:W-:Y:S04]  /*59320*/  STL [R1+0x1e58], R27 ;  /* 0x001e581b01007387 */ /* 0x000fe80000100800 */
[----:B----4-:R-:W-:Y:S04]  /*59330*/  STL [R1+0x1e64], R30 ;  /* 0x001e641e01007387 */ /* 0x010fe80000100800 */
[----:B------:R-:W-:Y:S04]  /*59340*/  STL [R1+0x1e60], R31 ;  /* 0x001e601f01007387 */ /* 0x000fe80000100800 */
[----:B------:R-:W-:Y:S04]  /*59350*/  STL [R1+0x1e6c], R34 ;  /* 0x001e6c2201007387 */ /* 0x000fe80000100800 */
[----:B------:R-:W-:Y:S04]  /*59360*/  STL [R1+0x1e68], R35 ;  /* 0x001e682301007387 */ /* 0x000fe80000100800 */
[----:B------:R-:W-:Y:S04]  /*59370*/  STL [R1+0x1e74], R38 ;  /* 0x001e742601007387 */ /* 0x000fe80000100800 */
        /* <DEDUP_REMOVED lines=16> */
[----:B------:R-:W2:Y:S04]  /*59480*/  LDL.LU R68, [R1+0x400] ;  /* 0x0004000001447983 */ /* 0x000ea80000300800 */
[----:B------:R-:W-:Y:S04]  /*59490*/  STL.64 [R1+0xd0], R72 ;  /* 0x0000d04801007387 */ /* 0x000fe80000100a00 */
[----:B------:R1:W-:Y:S04]  /*594a0*/  STL.64 [R1+0xd8], R74 ;  /* 0x0000d84a01007387 */ /* 0x0003e80000100a00 */
[----:B------:R-:W2:Y:S04]  /*594b0*/  LDL.LU R69, [R1+0x404] ;  /* 0x0004040001457983 */ /* 0x000ea80000300800 */
[----:B------:R-:W2:Y:S04]  /*594c0*/  LDL.LU R70, [R1+0x408] ;  /* 0x0004080001467983 */ /* 0x000ea80000300800 */
[----:B------:R-:W2:Y:S04]  /*594d0*/  LDL.LU R71, [R1+0x40c] ;  /* 0x00040c0001477983 */ /* 0x000ea80000300800 */
[----:B------:R-:W3:Y:S04]  /*594e0*/  LDL.LU R108, [R1+0x3f0] ;  /* 0x0003f000016c7983 */ /* 0x000ee80000300800 */
[----:B------:R-:W3:Y:S04]  /*594f0*/  LDL.LU R109, [R1+0x3f4] ;  /* 0x0003f400016d7983 */ /* 0x000ee80000300800 */
[----:B------:R-:W3:Y:S04]  /*59500*/  LDL.LU R110, [R1+0x3f8] ;  /* 0x0003f800016e7983 */ /* 0x000ee80000300800 */
[----:B------:R-:W3:Y:S01]  /*59510*/  LDL.LU R111, [R1+0x3fc] ;  /* 0x0003fc00016f7983 */ /* 0x000ee20000300800 */
[C---:B-1----:R-:W-:Y:S11]  /*59520*/  HMMA.1688.F32.TF32 R72, R76.reuse, R8, R104 ;  /* 0x000000084c48723c */ /* 0x042ff60000081068 */
[----:B------:R-:W-:Y:S11]  /*59530*/  @!UPT UIADD3 URZ, URZ, URZ, URZ ;  /* 0x0000003f3f3ff290 */ /* 0x000ff6000fffe03f */
[----:B------:R-:W-:Y:S02]  /*59540*/  @!UPT UIADD3 URZ, URZ, URZ, URZ ;  /* 0x0000003f3f3ff290 */ /* 0x000fe4000fffe03f */
[----:B------:R-:W-:Y:S02]  /*59550*/  IMAD.MOV.U32 R58, RZ, RZ, R72 ;  /* 0x000000ffff3a7224 */ /* 0x000fe400078e0048 */
[----:B------:R-:W-:Y:S02]  /*59560*/  IMAD.MOV.U32 R59, RZ, RZ, R73 ;  /* 0x000000ffff3b7224 */ /* 0x000fe400078e0049 */
[----:B------:R-:W-:Y:S02]  /*59570*/  IMAD.MOV.U32 R54, RZ, RZ, R74 ;  /* 0x000000ffff367224 */ /* 0x000fe400078e004a */
[----:B------:R-:W-:Y:S02]  /*59580*/  IMAD.MOV.U32 R55, RZ, RZ, R75 ;  /* 0x000000ffff377224 */ /* 0x000fe400078e004b */
[----:B------:R-:W-:Y:S03]  /*59590*/  HMMA.1688.F32.TF32 R72, R76, R12, R88 ;  /* 0x0000000c4c48723c */ /* 0x000fe60000081058 */
[----:B------:R1:W-:Y:S04]  /*595a0*/  STL [R1+0x1ebc], R55 ;  /* 0x001ebc3701007387 */ /* 0x0003e80000100800 */
[----:B------:R4:W-:Y:S04]  /*595b0*/  STL [R1+0x1eb8], R54 ;  /* 0x001eb83601007387 */ /* 0x0009e80000100800 */
[----:B------:R5:W-:Y:S04]  /*595c0*/  STL [R1+0x1eb4], R59 ;  /* 0x001eb43b01007387 */ /* 0x000be80000100800 */
[----:B------:R1:W-:Y:S04]  /*595d0*/  STL [R1+0x1eb0], R58 ;  /* 0x001eb03a01007387 */ /* 0x0003e80000100800 */
[----:B------:R-:W4:Y:S04]  /*595e0*/  LDL.LU R104, [R1+0x3e0] ;  /* 0x0003e00001687983 */ /* 0x000f280000300800 */
[----:B------:R-:W4:Y:S01]  /*595f0*/  LDL.LU R105, [R1+0x3e4] ;  /* 0x0003e40001697983 */ /* 0x000f220000300800 */
[----:B------:R-:W-:-:S03]  /*59600*/  IMAD.MOV.U32 R39, RZ, RZ, R75 ;  /* 0x000000ffff277224 */ /* 0x000fc600078e004b */
[----:B------:R-:W4:Y:S01]  /*59610*/  LDL.LU R106, [R1+0x3e8] ;  /* 0x0003e800016a7983 */ /* 0x000f220000300800 */
[----:B------:R-:W-:-:S03]  /*59620*/  IMAD.MOV.U32 R38, RZ, RZ, R74 ;  /* 0x000000ffff267224 */ /* 0x000fc600078e004a */
[----:B------:R-:W4:Y:S01]  /*59630*/  LDL.LU R107, [R1+0x3ec] ;  /* 0x0003ec00016b7983 */ /* 0x000f220000300800 */
[----:B------:R-:W-:Y:S01]  /*59640*/  IMAD.MOV.U32 R43, RZ, RZ, R73 ;  /* 0x000000ffff2b7224 */ /* 0x000fe200078e0049 */
[----:B------:R-:W-:Y:S02]  /*59650*/  MOV R42, R72 ;  /* 0x00000048002a7202 */ /* 0x000fe40000000f00 */
[----:B------:R-:W4:Y:S04]  /*59660*/  LDL.LU R88, [R1+0x3d0] ;  /* 0x0003d00001587983 */ /* 0x000f280000300800 */
[----:B------:R-:W4:Y:S04]  /*59670*/  LDL.LU R89, [R1+0x3d4] ;  /* 0x0003d40001597983 */ /* 0x000f280000300800 */
[----:B------:R-:W4:Y:S04]  /*59680*/  LDL.LU R90, [R1+0x3d8] ;  /* 0x0003d800015a7983 */ /* 0x000f280000300800 */
[----:B------:R-:W4:Y:S04]  /*59690*/  LDL.LU R91, [R1+0x3dc] ;  /* 0x0003dc00015b7983 */ /* 0x000f280000300800 */
[----:B------:R1:W-:Y:S04]  /*596a0*/  STL [R1+0x1ecc], R39 ;  /* 0x001ecc2701007387 */ /* 0x0003e80000100800 */
[----:B------:R-:W-:Y:S04]  /*596b0*/  STL [R1+0x1ec8], R38 ;  /* 0x001ec82601007387 */ /* 0x000fe80000100800 */
[----:B------:R1:W-:Y:S04]  /*596c0*/  STL [R1+0x1ec4], R43 ;  /* 0x001ec42b01007387 */ /* 0x0003e80000100800 */
[----:B------:R1:W-:Y:S01]  /*596d0*/  STL [R1+0x1ec0], R42 ;  /* 0x001ec02a01007387 */ /* 0x0003e20000100800 */
[C---:B--2---:R-:W-:Y:S11]  /*596e0*/  HMMA.1688.F32.TF32 R68, R76.reuse, R16, R68 ;  /* 0x000000104c44723c */ /* 0x044ff60000081044 */
[----:B------:R-:W-:Y:S11]  /*596f0*/  @!UPT UIADD3 URZ, URZ, URZ, URZ ;  /* 0x0000003f3f3ff290 */ /* 0x000ff6000fffe03f */
[----:B------:R-:W-:Y:S02]  /*59700*/  @!UPT UIADD3 URZ, URZ, URZ, URZ ;  /* 0x0000003f3f3ff290 */ /* 0x000fe4000fffe03f */
[----:B------:R-:W-:Y:S02]  /*59710*/  IMAD.MOV.U32 R34, RZ, RZ, R68 ;  /* 0x000000ffff227224 */ /* 0x000fe400078e0044 */
[----:B------:R-:W-:Y:S01]  /*59720*/  IMAD.MOV.U32 R35, RZ, RZ, R69 ;  /* 0x000000ffff237224 */ /* 0x000fe200078e0045 */
[----:B------:R-:W2:Y:S01]  /*59730*/  LDL.LU R68, [R1+0x3c0] ;  /* 0x0003c00001447983 */ /* 0x000ea20000300800 */
[----:B------:R-:W-:Y:S01]  /*59740*/  IMAD.MOV.U32 R30, RZ, RZ, R70 ;  /* 0x000000ffff1e7224 */ /* 0x000fe200078e0046 */
[----:B------:R-:W-:Y:S02]  /*59750*/  MOV R31, R71 ;  /* 0x00000047001f7202 */ /* 0x000fe40000000f00 */
[----:B------:R-:W2:Y:S04]  /*59760*/  LDL.LU R69, [R1+0x3c4] ;  /* 0x0003c40001457983 */ /* 0x000ea80000300800 */
[----:B------:R-:W2:Y:S04]  /*59770*/  LDL.LU R70, [R1+0x3c8] ;  /* 0x0003c80001467983 */ /* 0x000ea80000300800 */
[----:B------:R-:W2:Y:S01]  /*59780*/  LDL.LU R71, [R1+0x3cc] ;  /* 0x0003cc0001477983 */ /* 0x000ea20000300800 */
[----:B---3--:R-:W-:Y:S03]  /*59790*/  HMMA.1688.F32.TF32 R72, R76, R20, R108 ;  /* 0x000000144c48723c */ /* 0x008fe6000008106c */
[----:B------:R3:W-:Y:S04]  /*597a0*/  STL [R1+0x1edc], R31 ;  /* 0x001edc1f01007387 */ /* 0x0007e80000100800 */
[----:B------:R1:W-:Y:S04]  /*597b0*/  STL [R1+0x1ed8], R30 ;  /* 0x001ed81e01007387 */ /* 0x0003e80000100800 */
[----:B------:R1:W-:Y:S04]  /*597c0*/  STL [R1+0x1ed4], R35 ;  /* 0x001ed42301007387 */ /* 0x0003e80000100800 */
[----:B------:R1:W-:Y:S09]  /*597d0*/  STL [R1+0x1ed0], R34 ;  /* 0x001ed02201007387 */ /* 0x0003f20000100800 */
[----:B------:R-:W-:-:S02]  /*597e0*/  IMAD.MOV.U32 R23, RZ, RZ, R75 ;  /* 0x000000ffff177224 */ /* 0x000fc400078e004b */
[----:B------:R-:W-:Y:S02]  /*597f0*/  IMAD.MOV.U32 R22, RZ, RZ, R74 ;  /* 0x000000ffff167224 */ /* 0x000fe400078e004a */
[----:B------:R-:W-:Y:S02]  /*59800*/  IMAD.MOV.U32 R27, RZ, RZ, R73 ;  /* 0x000000ffff1b7224 */ /* 0x000fe400078e0049 */
[----:B------:R-:W-:Y:S01]  /*59810*/  IMAD.MOV.U32 R26, RZ, RZ, R72 ;  /* 0x000000ffff1a7224 */ /* 0x000fe200078e0048 */
[----:B------:R1:W-:Y:S04]  /*59820*/  STL [R1+0x1eec], R23 ;  /* 0x001eec1701007387 */ /* 0x0003e80000100800 */
[----:B------:R1:W-:Y:S04]  /*59830*/  STL [R1+0x1ee8], R22 ;  /* 0x001ee81601007387 */ /* 0x0003e80000100800 */
[----:B------:R1:W-:Y:S04]  /*59840*/  STL [R1+0x1ee4], R27 ;  /* 0x001ee41b01007387 */ /* 0x0003e80000100800 */
        /* <DEDUP_REMOVED lines=17> */
[----:B----4-:R-:W-:Y:S03]  /*59960*/  HMMA.1688.F32.TF32 R72, R76, R24, R104 ;  /* 0x000000184c48723c */ /* 0x010fe60000081068 */
[----:B------:R-:W4:Y:S04]  /*59970*/  LDL.LU R104, [R1+0x370] ;  /* 0x0003700001687983 */ /* 0x000f280000300800 */
[----:B------:R-:W4:Y:S04]  /*59980*/  LDL.LU R105, [R1+0x374] ;  /* 0x0003740001697983 */ /* 0x000f280000300800 */
[----:B------:R-:W4:Y:S04]  /*59990*/  LDL.LU R106, [R1+0x378] ;  /* 0x00037800016a7983 */ /* 0x000f280000300800 */
[----:B------:R-:W4:Y:S01]  /*599a0*/  LDL.LU R107, [R1+0x37c] ;  /* 0x00037c00016b7983 */ /* 0x000f220000300800 */
[----:B------:R-:W-:-:S08]  /*599b0*/  IMAD.MOV.U32 R0, RZ, RZ, R103 ;  /* 0x000000ffff007224 */ /* 0x000fd000078e0067 */
[----:B------:R-:W-:Y:S01]  /*599c0*/  IMAD.MOV.U32 R18, RZ, RZ, R72 ;  /* 0x000000ffff127224 */ /* 0x000fe200078e0048 */
[----:B------:R-:W-:Y:S01]  /*599d0*/  MOV R14, R74 ;  /* 0x0000004a000e7202 */ /* 0x000fe20000000f00 */
[----:B------:R-:W-:Y:S02]  /*599e0*/  IMAD.MOV.U32 R19, RZ, RZ, R73 ;  /* 0x000000ffff137224 */ /* 0x000fe400078e0049 */
[----:B------:R-:W-:Y:S02]  /*599f0*/  IMAD.MOV.U32 R6, RZ, RZ, R75 ;  /* 0x000000ffff067224 */ /* 0x000fe400078e004b */
[C---:B------:R-:W-:Y:S08]  /*59a00*/  HMMA.1688.F32.TF32 R72, R76.reuse, R28, R88 ;  /* 0x0000001c4c48723c */ /* 0x040ff00000081058 */
[----:B--2---:R-:W-:Y:S11]  /*59a10*/  HMMA.1688.F32.TF32 R68, R76, R32, R68 ;  /* 0x000000204c44723c */ /* 0x004ff60000081044 */
[----:B------:R-:W-:Y:S11]  /*59a20*/  @!UPT UIADD3 URZ, URZ, URZ, URZ ;  /* 0x0000003f3f3ff290 */ /* 0x000ff6000fffe03f */
[----:B------:R-:W-:Y:S02]  /*59a30*/  @!UPT UIADD3 URZ, URZ, URZ, URZ ;  /* 0x0000003f3f3ff290 */ /* 0x000fe4000fffe03f */
[----:B------:R-:W-:Y:S01]  /*59a40*/  MOV R50, R68 ;  /* 0x0000004400327202 */ /* 0x000fe20000000f00 */
[----:B------:R-:W-:Y:S01]  /*59a50*/  IMAD.MOV.U32 R51, RZ, RZ, R69 ;  /* 0x000000ffff337224 */ /* 0x000fe200078e0045 */
[----:B------:R-:W2:Y:S01]  /*59a60*/  LDL.LU R68, [R1+0x360] ;  /* 0x0003600001447983 */ /* 0x000ea20000300800 */
[----:B------:R-:W-:Y:S02]  /*59a70*/  IMAD.MOV.U32 R46, RZ, RZ, R70 ;  /* 0x000000ffff2e7224 */ /* 0x000fe400078e0046 */
[----:B------:R-:W-:Y:S01]  /*59a80*/  IMAD.MOV.U32 R47, RZ, RZ, R71 ;  /* 0x000000ffff2f7224 */ /* 0x000fe200078e0047 */
        /* <DEDUP_REMOVED lines=25> */
[----:B-1----:R-:W-:Y:S02]  /*59c20*/  IMAD.MOV.U32 R55, RZ, RZ, R72 ;  /* 0x000000ffff377224 */ /* 0x002fe400078e0048 */
[----:B------:R-:W-:Y:S02]  /*59c30*/  IMAD.MOV.U32 R54, RZ, RZ, R73 ;  /* 0x000000ffff367224 */ /* 0x000fe400078e0049 */
[----:B-----5:R-:W-:Y:S02]  /*59c40*/  IMAD.MOV.U32 R59, RZ, RZ, R74 ;  /* 0x000000ffff3b7224 */ /* 0x020fe400078e004a */
        /* <DEDUP_REMOVED lines=15> */
[C---:B----4-:R-:W-:Y:S11]  /*59d40*/  HMMA.1688.F32.TF32 R72, R76.reuse, R52, R104 ;  /* 0x000000344c48723c */ /* 0x050ff60000081068 */
[----:B------:R-:W-:Y:S11]  /*59d50*/  @!UPT UIADD3 URZ, URZ, URZ, URZ ;  /* 0x0000003f3f3ff290 */ /* 0x000ff6000fffe03f */
[----:B------:R-:W-:Y:S02]  /*59d60*/  @!UPT UIADD3 URZ, URZ, URZ, URZ ;  /* 0x0000003f3f3ff290 */ /* 0x000fe4000fffe03f */
[----:B------:R-:W-:Y:S01]  /*59d70*/  IMAD.MOV.U32 R23, RZ, RZ, R72 ;  /* 0x000000ffff177224 */ /* 0x000fe200078e0048 */
[----:B------:R-:W-:Y:S01]  /*59d80*/  MOV R22, R73 ;  /* 0x0000004900167202 */ /* 0x000fe20000000f00 */
[----:B------:R-:W-:Y:S02]  /*59d90*/  IMAD.MOV.U32 R27, RZ, RZ, R74 ;  /* 0x000000ffff1b7224 */ /* 0x000fe400078e004a */
[----:B------:R-:W-:Y:S01]  /*59da0*/  IMAD.MOV.U32 R26, RZ, RZ, R75 ;  /* 0x000000ffff1a7224 */ /* 0x000fe200078e004b */
[C---:B--2---:R-:W-:Y:S08]  /*59db0*/  HMMA.1688.F32.TF32 R68, R76.reuse, R56, R68 ;  /* 0x000000384c44723c */ /* 0x044ff00000081044 */
[----:B------:R-:W-:Y:S11]  /*59dc0*/  HMMA.1688.F32.TF32 R72, R76, R60, R100 ;  /* 0x0000003c4c48723c */ /* 0x000ff60000081064 */
[----:B------:R-:W-:Y:S04]  /*59dd0*/  @!UPT UIADD3 URZ, URZ, URZ, URZ ;  /* 0x0000003f3f3ff290 */ /* 0x000fe8000fffe03f */
[----:B------:R-:W-:Y:S04]  /*59de0*/  STL.64 [R1+0x1d68], R70 ;  /* 0x001d684601007387 */ /* 0x000fe80000100a00 */
[----:B------:R1:W-:Y:S04]  /*59df0*/  STL.64 [R1+0x1d60], R68 ;  /* 0x001d604401007387 */ /* 0x0003e80000100a00 */
[----:B------:R-:W-:Y:S04]  /*59e00*/  STL.64 [R1+0x1d78], R74 ;  /* 0x001d784a01007387 */ /* 0x000fe80000100a00 */
[----:B------:R2:W-:Y:S04]  /*59e10*/  STL.64 [R1+0x1d70], R72 ;  /* 0x001d704801007387 */ /* 0x0005e80000100a00 */
[----:B------:R-:W1:Y:S04]  /*59e20*/  LDL.LU R164, [R1+0xe0] ;  /* 0x0000e00001a47983 */ /* 0x000e680000300800 */
[----:B------:R-:W1:Y:S04]  /*59e30*/  LDL.LU R165, [R1+0xe4] ;  /* 0x0000e40001a57983 */ /* 0x000e680000300800 */
[----:B------:R-:W1:Y:S04]  /*59e40*/  LDL.LU R166, [R1+0xe8] ;  /* 0x0000e80001a67983 */ /* 0x000e680000300800 */
[----:B------:R-:W1:Y:S04]  /*59e50*/  LDL.LU R167, [R1+0xec] ;  /* 0x0000ec0001a77983 */ /* 0x000e680000300800 */
[----:B------:R-:W2:Y:S04]  /*59e60*/  LDL.LU R168, [R1+0x230] ;  /* 0x0002300001a87983 */ /* 0x000ea80000300800 */
[----:B------:R-:W2:Y:S04]  /*59e70*/  LDL.LU R169, [R1+0x234] ;  /* 0x0002340001a97983 */ /* 0x000ea80000300800 */
[----:B------:R-:W2:Y:S04]  /*59e80*/  LDL.LU R170, [R1+0x238] ;  /* 0x0002380001aa7983 */ /* 0x000ea80000300800 */
[----:B------:R-:W2:Y:S01]  /*59e90*/  LDL.LU R171, [R1+0x23c] ;  /* 0x00023c0001ab7983 */ /* 0x000ea20000300800 */
[----:B------:R-:W-:-:S03]  /*59ea0*/  IMAD.MOV.U32 R103, RZ, RZ, R84 ;  /* 0x000000ffff677224 */ /* 0x000fc600078e0054 */
[----:B------:R-:W3:Y:S01]  /*59eb0*/  LDL.LU R80, [R1+0x240] ;  /* 0x0002400001507983 */ /* 0x000ee20000300800 */
[----:B------:R-:W-:-:S03]  /*59ec0*/  IMAD.MOV.U32 R102, RZ, RZ, R85 ;  /* 0x000000ffff667224 */ /* 0x000fc600078e0055 */
[----:B------:R-:W3:Y:S01]  /*59ed0*/  LDL.LU R81, [R1+0x244] ;  /* 0x0002440001517983 */ /* 0x000ee20000300800 */
[----:B------:R-:W-:-:S03]  /*59ee0*/  IMAD.MOV.U32 R101, RZ, RZ, R86 ;  /* 0x000000ffff657224 */ /* 0x000fc600078e0056 */
[----:B------:R-:W3:Y:S01]  /*59ef0*/  LDL.LU R82, [R1+0x248] ;  /* 0x0002480001527983 */ /* 0x000ee20000300800 */
[----:B------:R-:W-:-:S03]  /*59f00*/  IMAD.MOV.U32 R100, RZ, RZ, R87 ;  /* 0x000000ffff647224 */ /* 0x000fc600078e0057 */
[----:B------:R-:W3:Y:S01]  /*59f10*/  LDL.LU R83, [R1+0x24c] ;  /* 0x00024c0001537983 */ /* 0x000ee20000300800 */
[----:B------:R-:W-:Y:S03]  /*59f20*/  HMMA.1688.F32.TF32 R76, R76, R64, R88 ;  /* 0x000000404c4c723c */ /* 0x000fe60000081058 */
        /* <DEDUP_REMOVED lines=24> */
[----:B------:R-:W-:Y:S03]  /*5a0b0*/  HMMA.1688.F32.TF32 R100, R132, R32, R100 ;  /* 0x000000208464723c */ /* 0x000fe60000081064 */
[----:B------:R-:W5:Y:S04]  /*5a0c0*/  LDL.LU R112, [R1+0x1b0] ;  /* 0x0001b00001707983 */ /* 0x000f680000300800 */
[----:B------:R-:W5:Y:S04]  /*5a0d0*/  LDL.LU R113, [R1+0x1b4] ;  /* 0x0001b40001717983 */ /* 0x000f680000300800 */
[----:B------:R-:W5:Y:S04]  /*5a0e0*/  LDL.LU R114, [R1+0x1b8] ;  /* 0x0001b80001727983 */ /* 0x000f680000300800 */
[----:B------:R-:W5:Y:S04]  /*5a0f0*/  LDL.LU R115, [R1+0x1bc] ;  /* 0x0001bc0001737983 */ /* 0x000f680000300800 */
[----:B------:R-:W-:Y:S04]  /*5a100*/  STL.64 [R1+0x1d88], R78 ;  /* 0x001d884e01007387 */ /* 0x000fe80000100a00 */
[----:B------:R-:W-:Y:S01]  /*5a110*/  STL.64 [R1+0x1d80], R76 ;  /* 0x001d804c01007387 */ /* 0x000fe20000100a00 */
[----:B------:R-:W-:Y:S01]  /*5a120*/  IMAD.MOV.U32 R172, RZ, RZ, R128 ;  /* 0x000000ffffac7224 */ /* 0x000fe200078e0080 */
[----:B------:R-:W-:Y:S01]  /*5a130*/  MOV R173, R129 ;  /* 0x0000008100ad7202 */ /* 0x000fe20000000f00 */
[----:B------:R-:W-:-:S02]  /*5a140*/  IMAD.MOV.U32 R174, RZ, RZ, R130 ;  /* 0x000000ffffae7224 */ /* 0x000fc400078e0082 */
[----:B------:R-:W-:Y:S01]  /*5a150*/  IMAD.MOV.U32 R175, RZ, RZ, R131 ;  /* 0x000000ffffaf7224 */ /* 0x000fe200078e0083 */
[C---:B-1----:R-:W-:Y:S08]  /*5a160*/  HMMA.1688.F32.TF32 R68, R132.reuse, R12, R164 ;  /* 0x0000000c8444723c */ /* 0x042ff000000810a4 */
[C---:B--2---:R-:W-:Y:S08]  /*5a170*/  HMMA.1688.F32.TF32 R72, R132.reuse, R8, R168 ;  /* 0x000000088448723c */ /* 0x044ff000000810a8 */
[C---:B---3--:R-:W-:Y:S08]  /*5a180*/  HMMA.1688.F32.TF32 R80, R132.reuse, R4, R80 ;  /* 0x000000048450723c */ /* 0x048ff00000081050 */
[C---:B----4-:R-:W-:Y:S08]  /*5a190*/  HMMA.1688.F32.TF32 R84, R132.reuse, R16, R84 ;  /* 0x000000108454723c */ /* 0x050ff00000081054 */
[C---:B-----5:R-:W-:Y:S07]  /*5a1a0*/  HMMA.1688.F32.TF32 R88, R132.reuse, R20, R88 ;  /* 0x000000148458723c */ /* 0x060fee0000081058 */
[----:B------:R1:W-:Y:S01]  /*5a1b0*/  STL [R1+0x1d5c], R83 ;  /* 0x001d5c5301007387 */ /* 0x0003e20000100800 */
[----:B------:R-:W-:Y:S01]  /*5a1c0*/  HMMA.1688.F32.TF32 R92, R132, R24, R92 ;  /* 0x00000018845c723c */ /* 0x000fe2000008105c */
[----:B-1----:R-:W-:-:S02]  /*5a1d0*/  MOV R83, R68 ;  /* 0x0000004400537202 */ /* 0x002fc40000000f00 */
[----:B------:R-:W-:Y:S05]  /*5a1e0*/  STL [R1+0xe4], R69 ;  /* 0x0000e44501007387 */ /* 0x000fea0000100800 */
[C---:B------:R-:W-:Y:S01]  /*5a1f0*/  HMMA.1688.F32.TF32 R96, R132.reuse, R28, R96 ;  /* 0x0000001c8460723c */ /* 0x040fe20000081060 */
[----:B------:R-:W-:Y:S04]  /*5a200*/  STL.64 [R1+0xf0], R72 ;  /* 0x0000f04801007387 */ /* 0x000fe80000100a00 */
[----:B------:R-:W-:Y:S03]  /*5a210*/  STL.64 [R1+0xf8], R74 ;  /* 0x0000f84a01007387 */ /* 0x000fe60000100a00 */
[C---:B------:R-:W-:Y:S01]  /*5a220*/  HMMA.1688.F32.TF32 R104, R132.reuse, R36, R104 ;  /* 0x000000248468723c */ /* 0x040fe20000081068 */
[----:B------:R-:W-:Y:S04]  /*5a230*/  STL.64 [R1+0xe8], R70 ;  /* 0x0000e84601007387 */ /* 0x000fe80000100a00 */
[----:B------:R-:W-:Y:S03]  /*5a240*/  STL.64 [R1+0x1d98], R82 ;  /* 0x001d985201007387 */ /* 0x000fe60000100a00 */
[----:B------:R-:W-:Y:S01]  /*5a250*/  HMMA.1688.F32.TF32 R108, R132, R40, R108 ;  /* 0x00000028846c723c */ /* 0x000fe2000008106c */
[----:B------:R1:W-:Y:S04]  /*5a260*/  STL.64 [R1+0x1d90], R80 ;  /* 0x001d905001007387 */ /* 0x0003e80000100a00 */
[----:B------:R2:W-:Y:S04]  /*5a270*/  STL.64 [R1+0x1da8], R86 ;  /* 0x001da85601007387 */ /* 0x0005e80000100a00 */
[----:B------:R3:W-:Y:S04]  /*5a280*/  STL.64 [R1+0x1da0], R84 ;  /* 0x001da05401007387 */ /* 0x0007e80000100a00 */
[----:B------:R-:W-:Y:S04]  /*5a290*/  STL.64 [R1+0x1db8], R90 ;  /* 0x001db85a01007387 */ /* 0x000fe80000100a00 */
[----:B------:R4:W-:Y:S04]  /*5a2a0*/  STL.64 [R1+0x1db0], R88 ;  /* 0x001db05801007387 */ /* 0x0009e80000100a00 */
[----:B------:R-:W-:Y:S04]  /*5a2b0*/  STL.64 [R1+0x1dc8], R94 ;  /* 0x001dc85e01007387 */ /* 0x000fe80000100a00 */
[----:B------:R5:W-:Y:S04]  /*5a2c0*/  STL.64 [R1+0x1dc0], R92 ;  /* 0x001dc05c01007387 */ /* 0x000be80000100a00 */
[----:B------:R-:W-:Y:S04]  /*5a2d0*/  STL.64 [R1+0x1dd8], R98 ;  /* 0x001dd86201007387 */ /* 0x000fe80000100a00 */
[----:B------:R1:W-:Y:S04]  /*5a2e0*/  STL.64 [R1+0x1dd0], R96 ;  /* 0x001dd06001007387 */ /* 0x0003e80000100a00 */
[----:B------:R-:W-:Y:S04]  /*5a2f0*/  STL.64 [R1+0x1de8], R102 ;  /* 0x001de86601007387 */ /* 0x000fe80000100a00 */
[----:B------:R-:W-:Y:S04]  /*5a300*/  STL.64 [R1+0x1de0], R100 ;  /* 0x001de06401007387 */ /* 0x000fe80000100a00 */
[----:B------:R-:W-:Y:S04]  /*5a310*/  STL.64 [R1+0x1df8], R106 ;  /* 0x001df86a01007387 */ /* 0x000fe80000100a00 */
[----:B------:R-:W-:Y:S04]  /*5a320*/  STL.64 [R1+0x1df0], R104 ;  /* 0x001df06801007387 */ /* 0x000fe80000100a00 */
[----:B------:R-:W-:Y:S04]  /*5a330*/  STL.64 [R1+0x1e08], R110 ;  /* 0x001e086e01007387 */ /* 0x000fe80000100a00 */
[----:B------:R-:W-:Y:S01]  /*5a340*/  STL.64 [R1+0x1e00], R108 ;  /* 0x001e006c01007387 */ /* 0x000fe20000100a00 */
[----:B------:R-:W-:-:S03]  /*5a350*/  MOV R164, R120 ;  /* 0x0000007800a47202 */ /* 0x000fc60000000f00 */
[----:B------:R-:W2:Y:S01]  /*5a360*/  LDL.LU R128, [R1+0x1f5c] ;  /* 0x001f5c0001807983 */ /* 0x000ea20000300800 */
[----:B------:R-:W-:-:S03]  /*5a370*/  IMAD.MOV.U32 R165, RZ, RZ, R122 ;  /* 0x000000ffffa57224 */ /* 0x000fc600078e007a */
[----:B------:R-:W3:Y:S01]  /*5a380*/  LDL.LU R129, [R1+0x1f58] ;  /* 0x001f580001817983 */ /* 0x000ee20000300800 */
[----:B------:R-:W-:-:S03]  /*5a390*/  IMAD.MOV.U32 R166, RZ, RZ, R123 ;  /* 0x000000ffffa67224 */ /* 0x000fc600078e007b */
[----:B------:R-:W4:Y:S01]  /*5a3a0*/  LDL.LU R130, [R1+0x1f54] ;  /* 0x001f540001827983 */ /* 0x000f220000300800 */
[----:B------:R-:W-:-:S03]  /*5a3b0*/  IMAD.MOV.U32 R167, RZ, RZ, R121 ;  /* 0x000000ffffa77224 */ /* 0x000fc600078e0079 */
[----:B------:R-:W5:Y:S04]  /*5a3c0*/  LDL.LU R131, [R1+0x1f50] ;  /* 0x001f500001837983 */ /* 0x000f680000300800 */
[----:B------:R-:W5:Y:S04]  /*5a3d0*/  LDL.LU R120, [R1+0x1f4c] ;  /* 0x001f4c0001787983 */ /* 0x000f680000300800 */
[----:B------:R-:W5:Y:S04]  /*5a3e0*/  LDL.LU R122, [R1+0x1f48] ;  /* 0x001f4800017a7983 */ /* 0x000f680000300800 */
[----:B------:R-:W5:Y:S04]  /*5a3f0*/  LDL.LU R123, [R1+0x1f44] ;  /* 0x001f4400017b7983 */ /* 0x000f680000300800 */
[----:B------:R-:W5:Y:S01]  /*5a400*/  LDL.LU R121, [R1+0x1f40] ;  /* 0x001f400001797983 */ /* 0x000f620000300800 */
[----:B------:R-:W-:Y:S01]  /*5a410*/  IMAD.MOV.U32 R188, RZ, RZ, R159 ;  /* 0x000000ffffbc7224 */ /* 0x000fe200078e009f */
[----:B------:R-:W-:Y:S01]  /*5a420*/  MOV R159, R136 ;  /* 0x00000088009f7202 */ /* 0x000fe20000000f00 */
[----:B------:R-:W-:Y:S01]  /*5a430*/  IMAD.MOV.U32 R189, RZ, RZ, R158 ;  /* 0x000000ffffbd7224 */ /* 0x000fe200078e009e */
[----:B------:R-:W-:Y:S01]  /*5a440*/  MOV R190, R157 ;  /* 0x0000009d00be7202 */ /* 0x000fe20000000f00 */
        /* <DEDUP_REMOVED lines=24> */
[----:B--2---:R-:W-:-:S02]  /*5a5d0*/  IMAD.MOV.U32 R155, RZ, RZ, R128 ;  /* 0x000000ffff9b7224 */ /* 0x004fc400078e0080 */
[----:B---3--:R-:W-:Y:S02]  /*5a5e0*/  IMAD.MOV.U32 R154, RZ, RZ, R129 ;  /* 0x000000ffff9a7224 */ /* 0x008fe400078e0081 */
[----:B----4-:R-:W-:Y:S02]  /*5a5f0*/  IMAD.MOV.U32 R153, RZ, RZ, R130 ;  /* 0x000000ffff997224 */ /* 0x010fe400078e0082 */
[----:B-----5:R-:W-:Y:S02]  /*5a600*/  IMAD.MOV.U32 R151, RZ, RZ, R120 ;  /* 0x000000ffff977224 */ /* 0x020fe400078e0078 */
[----:B------:R-:W2:Y:S01]  /*5a610*/  LDL.LU R120, [R1+0x340] ;  /* 0x0003400001787983 */ /* 0x000ea20000300800 */
[----:B------:R-:W-:Y:S02]  /*5a620*/  IMAD.MOV.U32 R149, RZ, RZ, R122 ;  /* 0x000000ffff957224 */ /* 0x000fe400078e007a */
[----:B------:R-:W-:Y:S01]  /*5a630*/  IMAD.MOV.U32 R148, RZ, RZ, R123 ;  /* 0x000000ffff947224 */ /* 0x000fe200078e007b */
[----:B------:R-:W-:-:S02]  /*5a640*/  MOV R150, R121 ;  /* 0x0000007900967202 */ /* 0x000fc40000000f00 */
[----:B------:R-:W2:Y:S04]  /*5a650*/  LDL.LU R121, [R1+0x344] ;  /* 0x0003440001797983 */ /* 0x000ea80000300800 */
[----:B------:R-:W2:Y:S01]  /*5a660*/  LDL.LU R122, [R1+0x348] ;  /* 0x00034800017a7983 */ /* 0x000ea20000300800 */
[----:B------:R-:W-:-:S03]  /*5a670*/  IMAD.MOV.U32 R152, RZ, RZ, R131 ;  /* 0x000000ffff987224 */ /* 0x000fc600078e0083 */
        /* <DEDUP_REMOVED lines=17> */
[----:B------:R-:W3:Y:S04]  /*5a790*/  LDL.LU R176, [R1+0x290] ;  /* 0x0002900001b07983 */ /* 0x000ee80000300800 */
[----:B------:R-:W3:Y:S04]  /*5a7a0*/  LDL.LU R177, [R1+0x294] ;  /* 0x0002940001b17983 */ /* 0x000ee80000300800 */
[----:B------:R-:W3:Y:S04]  /*5a7b0*/  LDL.LU R178, [R1+0x298] ;  /* 0x0002980001b27983 */ /* 0x000ee80000300800 */
[----:B------:R-:W3:Y:S01]  /*5a7c0*/  LDL.LU R179, [R1+0x29c] ;  /* 0x00029c0001b37983 */ /* 0x000ee20000300800 */
[----:B------:R-:W-:Y:S01]  /*5a7d0*/  HMMA.1688.F32.TF32 R112, R132, R44, R112 ;  /* 0x0000002c8470723c */ /* 0x000fe20000081070 */
[----:B------:R-:W-:-:S02]  /*5a7e0*/  IMAD.MOV.U32 R192, RZ, RZ, R124 ;  /* 0x000000ffffc07224 */ /* 0x000fc400078e007c */
[----:B------:R-:W3:Y:S01]  /*5a7f0*/  LDL.LU R124, [R1+0x1f3c] ;  /* 0x001f3c00017c7983 */ /* 0x000ee20000300800 */
[----:B------:R-:W-:Y:S02]  /*5a800*/  IMAD.MOV.U32 R193, RZ, RZ, R125 ;  /* 0x000000ffffc17224 */ /* 0x000fe400078e007d */
[----:B------:R-:W-:Y:S01]  /*5a810*/  IMAD.MOV.U32 R194, RZ, RZ, R126 ;  /* 0x000000ffffc27224 */ /* 0x000fe200078e007e */
[----:B------:R-:W3:Y:S01]  /*5a820*/  LDL.LU R125, [R1+0x1f38] ;  /* 0x001f3800017d7983 */ /* 0x000ee20000300800 */
[----:B------:R-:W-:Y:S01]  /*5a830*/  HMMA.1688.F32.TF32 R116, R132, R48, R116 ;  /* 0x000000308474723c */ /* 0x000fe20000081074 */
[----:B------:R-:W-:Y:S02]  /*5a840*/  IMAD.MOV.U32 R195, RZ, RZ, R127 ;  /* 0x000000ffffc37224 */ /* 0x000fe400078e007f */
[----:B------:R-:W3:Y:S04]  /*5a850*/  LDL.LU R126, [R1+0x1f34] ;  /* 0x001f3400017e7983 */ /* 0x000ee80000300800 */
[----:B------:R-:W3:Y:S01]  /*5a860*/  LDL.LU R127, [R1+0x1f30] ;  /* 0x001f3000017f7983 */ /* 0x000ee20000300800 */
[----:B-1----:R-:W-:Y:S01]  /*5a870*/  IMAD.MOV.U32 R80, RZ, RZ, R228 ;  /* 0x000000ffff507224 */ /* 0x002fe200078e00e4 */
[----:B------:R-:W-:Y:S01]  /*5a880*/  MOV R81, R229 ;  /* 0x000000e500517202 */ /* 0x000fe20000000f00 */
[----:B------:R-:W-:-:S05]  /*5a890*/  IMAD.MOV.U32 R82, RZ, RZ, R230 ;  /* 0x000000ffff527224 */ /* 0x000fca00078e00e6 */
[----:B------:R-:W-:Y:S04]  /*5a8a0*/  STL.64 [R1+0x1e18], R114 ;  /* 0x001e187201007387 */ /* 0x000fe80000100a00 */
[----:B------:R-:W-:Y:S04]  /*5a8b0*/  STL.64 [R1+0x1e10], R112 ;  /* 0x001e107001007387 */ /* 0x000fe80000100a00 */
[----:B------:R-:W-:Y:S01]  /*5a8c0*/  STL.64 [R1+0x1e28], R118 ;  /* 0x001e287601007387 */ /* 0x000fe20000100a00 */
[----:B------:R-:W-:-:S03]  /*5a8d0*/  IMAD.MOV.U32 R83, RZ, RZ, R231 ;  /* 0x000000ffff537224 */ /* 0x000fc600078e00e7 */
[----:B------:R-:W-:Y:S04]  /*5a8e0*/  STL.64 [R1+0x1e20], R116 ;  /* 0x001e207401007387 */ /* 0x000fe80000100a00 */
[----:B------:R-:W3:Y:S04]  /*5a8f0*/  LDL.LU R228, [R1+0x1f2c] ;  /* 0x001f2c0001e47983 */ /* 0x000ee80000300800 */
[----:B------:R-:W3:Y:S04]  /*5a900*/  LDL.LU R229, [R1+0x1f28] ;  /* 0x001f280001e57983 */ /* 0x000ee80000300800 */
[----:B------:R-:W3:Y:S01]  /*5a910*/  LDL.LU R230, [R1+0x1f24] ;  /* 0x001f240001e67983 */ /* 0x000ee20000300800 */
[C---:B------:R-:W-:Y:S03]  /*5a920*/  HMMA.1688.F32.TF32 R148, R200.reuse, R12, R148 ;  /* 0x0000000cc894723c */ /* 0x040fe60000081094 */
[----:B------:R-:W3:Y:S04]  /*5a930*/  LDL.LU R231, [R1+0x1f20] ;  /* 0x001f200001e77983 */ /* 0x000ee80000300800 */
[----:B------:R-:W3:Y:S01]  /*5a940*/  LDL.LU R220, [R1+0x160] ;  /* 0x0001600001dc7983 */ /* 0x000ee20000300800 */
[C---:B------:R-:W-:Y:S03]  /*5a950*/  HMMA.1688.F32.TF32 R152, R200.reuse, R16, R152 ;  /* 0x00000010c898723c */ /* 0x040fe60000081098 */
[----:B------:R-:W3:Y:S04]  /*5a960*/  LDL.LU R221, [R1+0x164] ;  /* 0x0001640001dd7983 */ /* 0x000ee80000300800 */
[----:B------:R-:W3:Y:S01]  /*5a970*/  LDL.LU R222, [R1+0x168] ;  /* 0x0001680001de7983 */ /* 0x000ee20000300800 */
[C---:B------:R-:W-:Y:S03]  /*5a980*/  HMMA.1688.F32.TF32 R156, R200.reuse, R20, R156 ;  /* 0x00000014c89c723c */ /* 0x040fe6000008109c */
[----:B------:R-:W3:Y:S05]  /*5a990*/  LDL.LU R223, [R1+0x16c] ;  /* 0x00016c0001df7983 */ /* 0x000eea0000300800 */
[----:B------:R-:W-:Y:S01]  /*5a9a0*/  HMMA.1688.F32.TF32 R164, R200, R28, R164 ;  /* 0x0000001cc8a4723c */ /* 0x000fe200000810a4 */
[----:B------:R-:W-:-:S07]  /*5a9b0*/  IMAD.MOV.U32 R87, RZ, RZ, R232 ;  /* 0x000000ffff577224 */ /* 0x000fce00078e00e8 */
[----:B------:R-:W-:Y:S01]  /*5a9c0*/  HMMA.1688.F32.TF32 R168, R200, R32, R168 ;  /* 0x00000020c8a8723c */ /* 0x000fe200000810a8 */
[----:B------:R-:W-:-:S07]  /*5a9d0*/  IMAD.MOV.U32 R86, RZ, RZ, R233 ;  /* 0x000000ffff567224 */ /* 0x000fce00078e00e9 */
[----:B------:R-:W-:Y:S01]  /*5a9e0*/  HMMA.1688.F32.TF32 R172, R200, R36, R172 ;  /* 0x00000024c8ac723c */ /* 0x000fe200000810ac */
[----:B------:R-:W-:-:S07]  /*5a9f0*/  IMAD.MOV.U32 R85, RZ, RZ, R234 ;  /* 0x000000ffff557224 */ /* 0x000fce00078e00ea */
        /* <DEDUP_REMOVED lines=15> */
[C---:B----4-:R-:W-:Y:S08]  /*5aaf0*/  HMMA.1688.F32.TF32 R140, R200.reuse, R4, R140 ;  /* 0x00000004c88c723c */ /* 0x050ff0000008108c */
[C---:B-----5:R-:W-:Y:S08]  /*5ab00*/  HMMA.1688.F32.TF32 R144, R200.reuse, R8, R144 ;  /* 0x00000008c890723c */ /* 0x060ff00000081090 */
[C---:B--2---:R-:W-:Y:S08]  /*5ab10*/  HMMA.1688.F32.TF32 R160, R200.reuse, R24, R160 ;  /* 0x00000018c8a0723c */ /* 0x044ff000000810a0 */
[C---:B---3--:R-:W-:Y:S08]  /*5ab20*/  HMMA.1688.F32.TF32 R176, R200.reuse, R40, R176 ;  /* 0x00000028c8b0723c */ /* 0x048ff000000810b0 */
[----:B------:R-:W-:Y:S01]  /*5ab30*/  HMMA.1688.F32.TF32 R200, R200, R64, R216 ;  /* 0x00000040c8c8723c */ /* 0x000fe200000810d8 */
        /* <DEDUP_REMOVED lines=11> */
[----:B------:R-:W5:Y:S04]  /*5abf0*/  LDL.LU R208, [R1+0x1f10] ;  /* 0x001f100001d07983 */ /* 0x000f680000300800 */
[----:B------:R-:W5:Y:S04]  /*5ac00*/  LDL.LU R209, [R1+0x1f0c] ;  /* 0x001f0c0001d17983 */ /* 0x000f680000300800 */
[----:B------:R-:W2:Y:S04]  /*5ac10*/  LDL.LU R204, [R1+0x1f08] ;  /* 0x001f080001cc7983 */ /* 0x000ea80000300800 */
[----:B------:R-:W2:Y:S04]  /*5ac20*/  LDL.LU R205, [R1+0x1f04] ;  /* 0x001f040001cd7983 */ /* 0x000ea80000300800 */
[----:B------:R-:W2:Y:S04]  /*5ac30*/  LDL.LU R206, [R1+0x1f00] ;  /* 0x001f000001ce7983 */ /* 0x000ea80000300800 */
        /* <DEDUP_REMOVED lines=9> */
[----:B------:R-:W-:-:S02]  /*5acd0*/  IMAD.MOV.U32 R69, RZ, RZ, R210 ;  /* 0x000000ffff457224 */ /* 0x000fc400078e00d2 */
[----:B------:R-:W-:Y:S01]  /*5ace0*/  IMAD.MOV.U32 R70, RZ, RZ, R211 ;  /* 0x000000ffff467224 */ /* 0x000fe200078e00d3 */
[----:B------:R-:W-:Y:S01]  /*5acf0*/  MOV R74, R213 ;  /* 0x000000d5004a7202 */ /* 0x000fe20000000f00 */
[----:B------:R-:W-:Y:S01]  /*5ad00*/  IMAD.MOV.U32 R71, RZ, RZ, R227 ;  /* 0x000000ffff477224 */ /* 0x000fe200078e00e3 */
[----:B------:R-:W5:Y:S01]  /*5ad10*/  LDL.LU R210, [R1+0x1ef8] ;  /* 0x001ef80001d27983 */ /* 0x000f620000300800 */
[----:B------:R-:W-:Y:S02]  /*5ad20*/  IMAD.MOV.U32 R72, RZ, RZ, R215 ;  /* 0x000000ffff487224 */ /* 0x000fe400078e00d7 */
[----:B------:R-:W-:Y:S01]  /*5ad30*/  IMAD.MOV.U32 R73, RZ, RZ, R214 ;  /* 0x000000ffff497224 */ /* 0x000fe200078e00d6 */
[----:B------:R-:W5:Y:S01]  /*5ad40*/  LDL.LU R211, [R1+0x1ef4] ;  /* 0x001ef40001d37983 */ /* 0x000f620000300800 */
[----:B------:R-:W-:-:S03]  /*5ad50*/  IMAD.MOV.U32 R75, RZ, RZ, R212 ;  /* 0x000000ffff4b7224 */ /* 0x000fc600078e00d4 */
[----:B------:R-:W4:Y:S01]  /*5ad60*/  LDL.LU R227, [R1+0x1ef0] ;  /* 0x001ef00001e37983 */ /* 0x000f220000300800 */
[----:B------:R-:W-:Y:S01]  /*5ad70*/  MOV R88, R50 ;  /* 0x0000003200587202 */ /* 0x000fe20000000f00 */
[----:B------:R-:W-:Y:S02]  /*5ad80*/  IMAD.MOV.U32 R89, RZ, RZ, R51 ;  /* 0x000000ffff597224 */ /* 0x000fe400078e0033 */
[----:B------:R-:W-:Y:S02]  /*5ad90*/  IMAD.MOV.U32 R90, RZ, RZ, R46 ;  /* 0x000000ffff5a7224 */ /* 0x000fe400078e002e */
[----:B------:R-:W-:Y:S01]  /*5ada0*/  IMAD.MOV.U32 R91, RZ, RZ, R47 ;  /* 0x000000ffff5b7224 */ /* 0x000fe200078e002f */
[----:B------:R-:W-:Y:S01]  /*5adb0*/  MOV R93, R15 ;  /* 0x0000000f005d7202 */ /* 0x000fe20000000f00 */
[----:B------:R-:W-:Y:S01]  /*5adc0*/  IMAD.MOV.U32 R96, RZ, RZ, R18 ;  /* 0x000000ffff607224 */ /* 0x000fe200078e0012 */
[----:B------:R-:W-:Y:S01]  /*5add0*/  LDS R212, [R3+0x84800] ;  /* 0x0848000003d47984 */ /* 0x000fe20000000800 */
[----:B------:R-:W-:-:S02]  /*5ade0*/  IMAD.MOV.U32 R97, RZ, RZ, R19 ;  /* 0x000000ffff617224 */ /* 0x000fc400078e0013 */
[----:B------:R-:W-:Y:S01]  /*5adf0*/  IMAD.MOV.U32 R98, RZ, RZ, R14 ;  /* 0x000000ffff627224 */ /* 0x000fe200078e000e */
[----:B------:R-:W-:Y:S01]  /*5ae00*/  LDS R214, [R3+0x84c00] ;  /* 0x084c000003d67984 */ /* 0x000fe20000000800 */
[----:B------:R-:W-:Y:S02]  /*5ae10*/  IMAD.MOV.U32 R99, RZ, RZ, R6 ;  /* 0x000000ffff637224 */ /* 0x000fe400078e0006 */
[----:B------:R-:W-:Y:S01]  /*5ae20*/  IMAD.MOV.U32 R92, RZ, RZ, R7 ;  /* 0x000000ffff5c7224 */ /* 0x000fe200078e0007 */
[----:B------:R-:W-:Y:S01]  /*5ae30*/  LDS R213, [R252+0x84800] ;  /* 0x08480000fcd57984 */ /* 0x000fe20000000800 */
[----:B------:R-:W-:Y:S02]  /*5ae40*/  IMAD.MOV.U32 R94, RZ, RZ, R10 ;  /* 0x000000ffff5e7224 */ /* 0x000fe400078e000a */
[----:B------:R-:W-:Y:S01]  /*5ae50*/  IMAD.MOV.U32 R95, RZ, RZ, R11 ;  /* 0x000000ffff5f7224 */ /* 0x000fe200078e000b */
[----:B------:R-:W2:Y:S01]  /*5ae60*/  LDS R215, [R252+0x84c00] ;  /* 0x084c0000fcd77984 */ /* 0x000ea20000000800 */
[C---:B-1----:R-:W-:Y:S08]  /*5ae70*/  HMMA.1688.F32.TF32 R68, R136.reuse, R64, R68 ;  /* 0x000000408844723c */ /* 0x042ff00000081044 */
[C---:B------:R-:W-:Y:S08]  /*5ae80*/  HMMA.1688.F32.TF32 R84, R136.reuse, R48, R84 ;  /* 0x000000308854723c */ /* 0x040ff00000081054 */
[C---:B------:R-:W-:Y:S08]  /*5ae90*/  HMMA.1688.F32.TF32 R72, R136.reuse, R60, R72 ;  /* 0x0000003c8848723c */ /* 0x040ff00000081048 */
[C---:B------:R-:W-:Y:S08]  /*5aea0*/  HMMA.1688.F32.TF32 R76, R136.reuse, R56, R76 ;  /* 0x00000038884c723c */ /* 0x040ff0000008104c */
[----:B------:R-:W-:Y:S01]  /*5aeb0*/  HMMA.1688.F32.TF32 R80, R136, R52, R80 ;  /* 0x000000348850723c */ /* 0x000fe20000081050 */
        /* <DEDUP_REMOVED lines=8> */
[----:B------:R-:W-:Y:S01]  /*5af40*/  HMMA.1688.F32.TF32 R248, R136, R44, R248 ;  /* 0x0000002c88f8723c */ /* 0x000fe200000810f8 */
        /* <DEDUP_REMOVED lines=16> */
[----:B--2---:R-:W-:Y:S11]  /*5b050*/  HMMA.1688.F32.TF32 R204, R136, R4, R204 ;  /* 0x0000000488cc723c */ /* 0x004ff600000810cc */
[----:B------:R-:W-:Y:S11]  /*5b060*/  @!UPT UIADD3 URZ, URZ, URZ, URZ ;  /* 0x0000003f3f3ff290 */ /* 0x000ff6000fffe03f */
[----:B------:R-:W-:Y:S01]  /*5b070*/  @!UPT UIADD3 URZ, URZ, URZ, URZ ;  /* 0x0000003f3f3ff290 */ /* 0x000fe2000fffe03f */
[----:B------:R1:W-:Y:S04]  /*5b080*/  STL [R1+0x1d58], R204 ;  /* 0x001d58cc01007387 */ /* 0x0003e80000100800 */
[----:B------:R2:W-:Y:S04]  /*5b090*/  STL [R1+0x1d54], R205 ;  /* 0x001d54cd01007387 */ /* 0x0005e80000100800 */
[----:B------:R1:W-:Y:S04]  /*5b0a0*/  STL [R1+0x1d50], R206 ;  /* 0x001d50ce01007387 */ /* 0x0003e80000100800 */
[----:B------:R1:W-:Y:S04]  /*5b0b0*/  STL [R1+0x1d4c], R207 ;  /* 0x001d4ccf01007387 */ /* 0x0003e80000100800 */
[----:B------:R1:W-:Y:S04]  /*5b0c0*/  STL.64 [R1+0x130], R84 ;  /* 0x0001305401007387 */ /* 0x0003e80000100a00 */
[----:B------:R1:W-:Y:S04]  /*5b0d0*/  STL.64 [R1+0x138], R86 ;  /* 0x0001385601007387 */ /* 0x0003e80000100a00 */
[----:B------:R-:W3:Y:S04]  /*5b0e0*/  LDL.LU R23, [R1+0x1eec] ;  /* 0x001eec0001177983 */ /* 0x000ee80000300800 */
[----:B------:R-:W4:Y:S04]  /*5b0f0*/  LDL.LU R22, [R1+0x1ee8] ;  /* 0x001ee80001167983 */ /* 0x000f280000300800 */
[----:B------:R-:W5:Y:S01]  /*5b100*/  LDL.LU R27, [R1+0x1ee4] ;  /* 0x001ee400011b7983 */ /* 0x000f620000300800 */
[----:B-1----:R-:W-:-:S03]  /*5b110*/  IMAD.MOV.U32 R204, RZ, RZ, R76 ;  /* 0x000000ffffcc7224 */ /* 0x002fc600078e004c */
[----:B------:R-:W5:Y:S01]  /*5b120*/  LDL.LU R26, [R1+0x1ee0] ;  /* 0x001ee000011a7983 */ /* 0x000f620000300800 */
[----:B--2---:R-:W-:-:S03]  /*5b130*/  MOV R205, R77 ;  /* 0x0000004d00cd7202 */ /* 0x004fc60000000f00 */
        /* <DEDUP_REMOVED lines=12> */
[----:B------:R-:W2:Y:S04]  /*5b200*/  LDL.LU R43, [R1+0x1ec4] ;  /* 0x001ec400012b7983 */ /* 0x000ea80000300800 */
[----:B------:R-:W2:Y:S04]  /*5b210*/  LDL.LU R42, [R1+0x1ec0] ;  /* 0x001ec000012a7983 */ /* 0x000ea80000300800 */
[----:B------:R-:W2:Y:S04]  /*5b220*/  LDL.LU R55, [R1+0x1ebc] ;  /* 0x001ebc0001377983 */ /* 0x000ea80000300800 */
[----:B------:R-:W2:Y:S04]  /*5b230*/  LDL.LU R54, [R1+0x1eb8] ;  /* 0x001eb80001367983 */ /* 0x000ea80000300800 */
[----:B------:R-:W2:Y:S04]  /*5b240*/  LDL.LU R59, [R1+0x1eb4] ;  /* 0x001eb400013b7983 */ /* 0x000ea80000300800 */
[----:B------:R-:W2:Y:S01]  /*5b250*/  LDL.LU R58, [R1+0x1eb0] ;  /* 0x001eb000013a7983 */ /* 0x000ea20000300800 */
[----:B------:R-:W-:Y:S01]  /*5b260*/  IMAD.MOV.U32 R84, RZ, RZ, R66 ;  /* 0x000000ffff547224 */ /* 0x000fe200078e0042 */
[----:B------:R-:W-:Y:S01]  /*5b270*/  MOV R85, R67 ;  /* 0x0000004300557202 */ /* 0x000fe20000000f00 */
[----:B------:R-:W-:Y:S01]  /*5b280*/  IMAD.MOV.U32 R86, RZ, RZ, R62 ;  /* 0x000000ffff567224 */ /* 0x000fe200078e003e */
[----:B------:R-:W2:Y:S01]  /*5b290*/  LDL.LU R66, [R1+0x1eac] ;  /* 0x001eac0001427983 */ /* 0x000ea20000300800 */
[----:B------:R-:W-:-:S03]  /*5b2a0*/  IMAD.MOV.U32 R87, RZ, RZ, R63 ;  /* 0x000000ffff577224 */ /* 0x000fc600078e003f */
[----:B------:R-:W2:Y:S04]  /*5b2b0*/  LDL.LU R67, [R1+0x1ea8] ;  /* 0x001ea80001437983 */ /* 0x000ea80000300800 */
[----:B------:R-:W2:Y:S04]  /*5b2c0*/  LDL.LU R62, [R1+0x1ea4] ;  /* 0x001ea400013e7983 */ /* 0x000ea80000300800 */
[----:B------:R-:W2:Y:S04]  /*5b2d0*/  LDL.LU R63, [R1+0x1ea0] ;  /* 0x001ea000013f7983 */ /* 0x000ea80000300800 */
[----:B------:R-:W2:Y:S04]  /*5b2e0*/  LDL.LU R116, [R1+0xd0] ;  /* 0x0000d00001747983 */ /* 0x000ea80000300800 */
[----:B------:R-:W2:Y:S04]  /*5b2f0*/  LDL.LU R117, [R1+0xd4] ;  /* 0x0000d40001757983 */ /* 0x000ea80000300800 */
[----:B------:R-:W2:Y:S04]  /*5b300*/  LDL.LU R118, [R1+0xd8] ;  /* 0x0000d80001767983 */ /* 0x000ea80000300800 */
[----:B------:R-:W2:Y:S01]  /*5b310*/  LDL.LU R119, [R1+0xdc] ;  /* 0x0000dc0001777983 */ /* 0x000ea20000300800 */
[----:B---3--:R-:W-:Y:S01]  /*5b320*/  IMAD.MOV.U32 R103, RZ, RZ, R23 ;  /* 0x000000ffff677224 */ /* 0x008fe200078e0017 */
[----:B----4-:R-:W-:Y:S01]  /*5b330*/  MOV R102, R22 ;  /* 0x0000001600667202 */ /* 0x010fe20000000f00 */
[----:B-----5:R-:W-:-:S02]  /*5b340*/  IMAD.MOV.U32 R101, RZ, RZ, R27 ;  /* 0x000000ffff657224 */ /* 0x020fc400078e001b */
[----:B------:R-:W-:Y:S02]  /*5b350*/  IMAD.MOV.U32 R100, RZ, RZ, R26 ;  /* 0x000000ffff647224 */ /* 0x000fe400078e001a */
[----:B--2---:R-:W-:Y:S02]  /*5b360*/  IMAD.MOV.U32 R107, RZ, RZ, R31 ;  /* 0x000000ffff6b7224 */ /* 0x004fe400078e001f */
        /* <DEDUP_REMOVED lines=10> */
[----:B------:R-:W2:Y:S04]  /*5b410*/  LDL.LU R58, [R1+0x1e9c] ;  /* 0x001e9c00013a7983 */ /* 0x000ea80000300800 */
[----:B------:R-:W2:Y:S04]  /*5b420*/  LDL.LU R59, [R1+0x1e98] ;  /* 0x001e9800013b7983 */ /* 0x000ea80000300800 */
[----:B------:R-:W3:Y:S04]  /*5b430*/  LDL.LU R54, [R1+0x1e94] ;  /* 0x001e940001367983 */ /* 0x000ee80000300800 */
[----:B------:R-:W3:Y:S01]  /*5b440*/  LDL.LU R55, [R1+0x1e90] ;  /* 0x001e900001377983 */ /* 0x000ee20000300800 */
[----:B------:R-:W-:-:S03]  /*5b450*/  IMAD.MOV.U32 R108, RZ, RZ, R42 ;  /* 0x000000ffff6c7224 */ /* 0x000fc600078e002a */
        /* <DEDUP_REMOVED lines=50> */
[----:B------:R-:W-:-:S07]  /*5b780*/  IMAD.MOV.U32 R29, RZ, RZ, R106 ;  /* 0x000000ffff1d7224 */ /* 0x000fce00078e006a */
[----:B------:R-:W-:Y:S02]  /*5b790*/  IMAD.MOV.U32 R5, RZ, RZ, R118 ;  /* 0x000000ffff057224 */ /* 0x000fe400078e0076 */
[----:B------:R-:W-:Y:S02]  /*5b7a0*/  IMAD.MOV.U32 R4, RZ, RZ, R119 ;  /* 0x000000ffff047224 */ /* 0x000fe400078e0077 */
[----:B------:R-:W-:Y:S01]  /*5b7b0*/  IMAD.MOV.U32 R9, RZ, RZ, R116 ;  /* 0x000000ffff097224 */ /* 0x000fe200078e0074 */
[----:B------:R-:W2:Y:S01]  /*5b7c0*/  LDL.LU.64 R118, [R1+0x1e28] ;  /* 0x001e280001767983 */ /* 0x000ea20000300a00 */
[----:B------:R-:W-:-:S03]  /*5b7d0*/  IMAD.MOV.U32 R8, RZ, RZ, R117 ;  /* 0x000000ffff087224 */ /* 0x000fc600078e0075 */
[----:B------:R-:W2:Y:S01]  /*5b7e0*/  LDL.LU.64 R116, [R1+0x1e20] ;  /* 0x001e200001747983 */ /* 0x000ea20000300a00 */
[----:B------:R-:W-:Y:S01]  /*5b7f0*/  IMAD.MOV.U32 R21, RZ, RZ, R110 ;  /* 0x000000ffff157224 */ /* 0x000fe200078e006e */
[----:B------:R-:W-:Y:S01]  /*5b800*/  MOV R20, R111 ;  /* 0x0000006f00147202 */ /* 0x000fe20000000f00 */
[----:B------:R-:W-:-:S04]  /*5b810*/  IMAD.MOV.U32 R25, RZ, RZ, R108 ;  /* 0x000000ffff197224 */ /* 0x000fc800078e006c */
[----:B------:R-:W-:Y:S01]  /*5b820*/  IMAD.MOV.U32 R13, RZ, RZ, R114 ;  /* 0x000000ffff0d7224 */ /* 0x000fe200078e0072 */
[----:B------:R-:W-:Y:S01]  /*5b830*/  MOV R17, R112 ;  /* 0x0000007000117202 */ /* 0x000fe20000000f00 */
[----:B------:R-:W-:Y:S02]  /*5b840*/  IMAD.MOV.U32 R12, RZ, RZ, R115 ;  /* 0x000000ffff0c7224 */ /* 0x000fe400078e0073 */
[----:B------:R-:W-:Y:S01]  /*5b850*/  IMAD.MOV.U32 R16, RZ, RZ, R113 ;  /* 0x000000ffff107224 */ /* 0x000fe200078e0071 */
[----:B------:R-:W3:Y:S01]  /*5b860*/  LDL.LU.64 R114, [R1+0x1e18] ;  /* 0x001e180001727983 */ /* 0x000ee20000300a00 */
[----:B------:R-:W-:-:S03]  /*5b870*/  IMAD.MOV.U32 R24, RZ, RZ, R109 ;  /* 0x000000ffff187224 */ /* 0x000fc600078e006d */
[----:B------:R-:W3:Y:S01]  /*5b880*/  LDL.LU.64 R112, [R1+0x1e10] ;  /* 0x001e100001707983 */ /* 0x000ee20000300a00 */
[----:B------:R-:W-:-:S03]  /*5b890*/  IMAD.MOV.U32 R28, RZ, RZ, R107 ;  /* 0x000000ffff1c7224 */ /* 0x000fc600078e006b */
[----:B------:R-:W4:Y:S01]  /*5b8a0*/  LDL.LU.64 R110, [R1+0x1e08] ;  /* 0x001e0800016e7983 */ /* 0x000f220000300a00 */
[----:B------:R-:W-:Y:S01]  /*5b8b0*/  IMAD.MOV.U32 R33, RZ, RZ, R104 ;  /* 0x000000ffff217224 */ /* 0x000fe200078e0068 */
[----:B------:R-:W-:Y:S01]  /*5b8c0*/  MOV R37, R102 ;  /* 0x0000006600257202 */ /* 0x000fe20000000f00 */
[----:B------:R-:W-:Y:S01]  /*5b8d0*/  IMAD.MOV.U32 R32, RZ, RZ, R105 ;  /* 0x000000ffff207224 */ /* 0x000fe200078e0069 */
[----:B------:R-:W4:Y:S01]  /*5b8e0*/  LDL.LU.64 R108, [R1+0x1e00] ;  /* 0x001e0000016c7983 */ /* 0x000f220000300a00 */
[----:B------:R-:W-:-:S03]  /*5b8f0*/  IMAD.MOV.U32 R36, RZ, RZ, R103 ;  /* 0x000000ffff247224 */ /* 0x000fc600078e0067 */
[----:B------:R-:W5:Y:S01]  /*5b900*/  LDL.LU.64 R106, [R1+0x1df8] ;  /* 0x001df800016a7983 */ /* 0x000f620000300a00 */
[----:B------:R-:W-:Y:S02]  /*5b910*/  IMAD.MOV.U32 R41, RZ, RZ, R100 ;  /* 0x000000ffff297224 */ /* 0x000fe400078e0064 */
[----:B------:R-:W-:Y:S01]  /*5b920*/  IMAD.MOV.U32 R40, RZ, RZ, R101 ;  /* 0x000000ffff287224 */ /* 0x000fe200078e0065 */
[----:B------:R-:W5:Y:S04]  /*5b930*/  LDL.LU.64 R104, [R1+0x1df0] ;  /* 0x001df00001687983 */ /* 0x000f680000300a00 */
[----:B------:R-:W2:Y:S04]  /*5b940*/  LDL.LU.64 R102, [R1+0x1de8] ;  /* 0x001de80001667983 */ /* 0x000ea80000300a00 */
        /* <DEDUP_REMOVED lines=31> */
[----:B-1----:R-:W3:Y:S04]  /*5bb40*/  LDL.LU.64 R70, [R1+0x1d68] ;  /* 0x001d680001467983 */ /* 0x002ee80000300a00 */
[----:B------:R-:W3:Y:S01]  /*5bb50*/  LDL.LU.64 R68, [R1+0x1d60] ;  /* 0x001d600001447983 */ /* 0x000ee20000300a00 */
[C---:B--2---:R-:W-:Y:S08]  /*5bb60*/  HMMA.1688.F32.TF32 R72, R212.reuse, R62, R72 ;  /* 0x0000003ed448723c */ /* 0x044ff00000081048 */
[C---:B---3--:R-:W-:Y:S11]  /*5bb70*/  HMMA.1688.F32.TF32 R68, R212.reuse, R58, R68 ;  /* 0x0000003ad444723c */ /* 0x048ff60000081044 */
[----:B------:R-:W-:Y:S11]  /*5bb80*/  @!UPT UIADD3 URZ, URZ, URZ, URZ ;  /* 0x0000003f3f3ff290 */ /* 0x000ff6000fffe03f */
[----:B------:R-:W-:Y:S01]  /*5bb90*/  @!UPT UIADD3 URZ, URZ, URZ, URZ ;  /* 0x0000003f3f3ff290 */ /* 0x000fe2000fffe03f */
[----:B------:R-:W-:Y:S04]  /*5bba0*/  STL.64 [R1+0x390], R68 ;  /* 0x0003904401007387 */ /* 0x000fe80000100a00 */
[----:B------:R1:W-:Y:S02]  /*5bbb0*/  STL.64 [R1+0x398], R70 ;  /* 0x0003984601007387 */ /* 0x0003e40000100a00 */
[----:B-1----:R-:W-:Y:S02]  /*5bbc0*/  HMMA.1688.F32.TF32 R68, R212, R66, R76 ;  /* 0x00000042d444723c */ /* 0x002fe4000008104c */
[----:B------:R-:W2:Y:S04]  /*5bbd0*/  LDL.LU R212, [R1+0xf0] ;  /* 0x0000f00001d47983 */ /* 0x000ea80000300800 */
[----:B------:R-:W-:Y:S04]  /*5bbe0*/  STL.64 [R1+0x380], R72 ;  /* 0x0003804801007387 */ /* 0x000fe80000100a00 */
[----:B------:R-:W-:Y:S01]  /*5bbf0*/  STL.64 [R1+0x388], R74 ;  /* 0x0003884a01007387 */ /* 0x000fe20000100a00 */
[----:B------:R-:W-:-:S03]  /*5bc00*/  IMAD.MOV.U32 R76, RZ, RZ, R83 ;  /* 0x000000ffff4c7224 */ /* 0x000fc600078e0053 */
[----:B------:R-:W-:Y:S04]  /*5bc10*/  LDS R72, [R3+0x84880] ;  /* 0x0848800003487984 */ /* 0x000fe80000000800 */
[----:B------:R-:W-:Y:S04]  /*5bc20*/  LDS R74, [R3+0x84c80] ;  /* 0x084c8000034a7984 */ /* 0x000fe80000000800 */
[----:B------:R-:W-:Y:S04]  /*5bc30*/  LDS R73, [R252+0x84880] ;  /* 0x08488000fc497984 */ /* 0x000fe80000000800 */
[----:B------:R-:W-:Y:S04]  /*5bc40*/  STL.64 [R1+0x250], R68 ;  /* 0x0002504401007387 */ /* 0x000fe80000100a00 */
[----:B------:R-:W-:Y:S04]  /*5bc50*/  STL.64 [R1+0x258], R70 ;  /* 0x0002584601007387 */ /* 0x000fe80000100a00 */
[----:B------:R-:W2:Y:S04]  /*5bc60*/  LDL.LU R213, [R1+0xf4] ;  /* 0x0000f40001d57983 */ /* 0x000ea80000300800 */
[----:B------:R-:W2:Y:S04]  /*5bc70*/  LDL.LU R214, [R1+0xf8] ;  /* 0x0000f80001d67983 */ /* 0x000ea80000300800 */
[----:B------:R-:W2:Y:S04]  /*5bc80*/  LDL.LU R215, [R1+0xfc] ;  /* 0x0000fc0001d77983 */ /* 0x000ea80000300800 */
[----:B------:R-:W3:Y:S04]  /*5bc90*/  LDL.LU R83, [R1+0x1d5c] ;  /* 0x001d5c0001537983 */ /* 0x000ee80000300800 */
[----:B------:R-:W2:Y:S04]  /*5bca0*/  LDL.LU R77, [R1+0xe4] ;  /* 0x0000e400014d7983 */ /* 0x000ea80000300800 */
[----:B------:R-:W2:Y:S04]  /*5bcb0*/  LDL.LU R78, [R1+0xe8] ;  /* 0x0000e800014e7983 */ /* 0x000ea80000300800 */
[----:B------:R-:W2:Y:S04]  /*5bcc0*/  LDL.LU R79, [R1+0xec] ;  /* 0x0000ec00014f7983 */ /* 0x000ea80000300800 */
[----:B------:R-:W1:Y:S04]  /*5bcd0*/  LDS R75, [R252+0x84c80] ;  /* 0x084c8000fc4b7984 */ /* 0x000e680000000800 */
[----:B------:R-:W-:Y:S04]  /*5bce0*/  LDS R68, [R0+0x84880] ;  /* 0x0848800000447984 */ /* 0x000fe80000000800 */
[----:B------:R-:W-:Y:S04]  /*5bcf0*/  LDS R70, [R0+0x84c80] ;  /* 0x084c800000467984 */ /* 0x000fe80000000800 */
[----:B------:R-:W-:Y:S04]  /*5bd00*/  LDS R69, [R2+0x84880] ;  /* 0x0848800002457984 */ /* 0x000fe80000000800 */
[----:B------:R-:W1:Y:S01]  /*5bd10*/  LDS R71, [R2+0x84c80] ;  /* 0x084c800002477984 */ /* 0x000e620000000800 */
[C---:B---3--:R-:W-:Y:S11]  /*5bd20*/  HMMA.1688.F32.TF32 R80, R136.reuse, R6, R80 ;  /* 0x000000068850723c */ /* 0x048ff60000081050 */
[----:B------:R-:W-:Y:S11]  /*5bd30*/  @!UPT UIADD3 URZ, URZ, URZ, URZ ;  /* 0x0000003f3f3ff290 */ /* 0x000ff6000fffe03f */
[----:B------:R-:W-:Y:S01]  /*5bd40*/  @!UPT UIADD3 URZ, URZ, URZ, URZ ;  /* 0x0000003f3f3ff290 */ /* 0x000fe2000fffe03f */
[----:B------:R-:W-:Y:S04]  /*5bd50*/  STL.64 [R1+0x240], R80 ;  /* 0x0002405001007387 */ /* 0x000fe80000100a00 */
[----:B------:R2:W-:Y:S02]  /*5bd60*/  STL.64 [R1+0x248], R82 ;  /* 0x0002485201007387 */ /* 0x0005e40000100a00 */
[C---:B--2---:R-:W-:Y:S08]  /*5bd70*/  HMMA.1688.F32.TF32 R80, R136.reuse, R10, R212 ;  /* 0x0000000a8850723c */ /* 0x044ff000000810d4 */
[C---:B------:R-:W-:Y:S08]  /*5bd80*/  HMMA.1688.F32.TF32 R212, R136.reuse, R14, R76 ;  /* 0x0000000e88d4723c */ /* 0x040ff0000008104c */
[C---:B------:R-:W-:Y:S07]  /*5bd90*/  HMMA.1688.F32.TF32 R76, R136.reuse, R22, R88 ;  /* 0x00000016884c723c */ /* 0x040fee0000081058 */
[----:B------:R-:W-:Y:S04]  /*5bda0*/  STL.64 [R1+0x230], R80 ;  /* 0x0002305001007387 */ /* 0x000fe80000100a00 */
[----:B------:R2:W-:Y:S02]  /*5bdb0*/  STL.64 [R1+0x238], R82 ;  /* 0x0002385201007387 */ /* 0x0005e40000100a00 */
[C---:B--2---:R-:W-:Y:S02]  /*5bdc0*/  HMMA.1688.F32.TF32 R80, R136.reuse, R18, R84 ;  /* 0x000000128850723c */ /* 0x044fe40000081054 */
[----:B------:R-:W-:Y:S04]  /*5bdd0*/  STL.64 [R1+0x60], R212 ;  /* 0x000060d401007387 */ /* 0x000fe80000100a00 */
[----:B------:R-:W-:Y:S02]  /*5bde0*/  STL.64 [R1+0x68], R214 ;  /* 0x000068d601007387 */ /* 0x000fe40000100a00 */
[C---:B------:R-:W-:Y:S11]  /*5bdf0*/  HMMA.1688.F32.TF32 R84, R136.reuse, R26, R92 ;  /* 0x0000001a8854723c */ /* 0x040ff6000008105c */
[----:B------:R-:W-:Y:S04]  /*5be00*/  @!UPT UIADD3 URZ, URZ, URZ, URZ ;  /* 0x0000003f3f3ff290 */ /* 0x000fe8000fffe03f */
[----:B------:R-:W-:Y:S04]  /*5be10*/  STL.64 [R1+0x220], R80 ;  /* 0x0002205001007387 */ /* 0x000fe80000100a00 */
[----:B------:R2:W-:Y:S04]  /*5be20*/  STL.64 [R1+0x228], R82 ;  /* 0x0002285201007387 */ /* 0x0005e80000100a00 */
[----:B------:R-:W-:Y:S04]  /*5be30*/  STL.64 [R1+0x210], R76 ;  /* 0x0002104c01007387 */ /* 0x000fe80000100a00 */
[----:B------:R3:W-:Y:S01]  /*5be40*/  STL.64 [R1+0x218], R78 ;  /* 0x0002184e01007387 */ /* 0x0007e20000100a00 */
[C---:B--2---:R-:W-:Y:S08]  /*5be50*/  HMMA.1688.F32.TF32 R80, R136.reuse, R30, R96 ;  /* 0x0000001e8850723c */ /* 0x044ff00000081060 */
[C---:B---3--:R-:W-:Y:S01]  /*5be60*/  HMMA.1688.F32.TF32 R76, R136.reuse, R34, R100 ;  /* 0x00000022884c723c */ /* 0x048fe20000081064 */
[----:B------:R-:W-:Y:S04]  /*5be70*/  STL.64 [R1+0x200], R84 ;  /* 0x0002005401007387 */ /* 0x000fe80000100a00 */
[----:B------:R5:W-:Y:S10]  /*5be80*/  STL.64 [R1+0x208], R86 ;  /* 0x0002085601007387 */ /* 0x000bf40000100a00 */
[----:B------:R-:W-:Y:S01]  /*5be90*/  STL.64 [R1+0x1f0], R80 ;  /* 0x0001f05001007387 */ /* 0x000fe20000100a00 */
[C---:B-----5:R-:W-:Y:S03]  /*5bea0*/  HMMA.1688.F32.TF32 R84, R136.reuse, R38, R104 ;  /* 0x000000268854723c */ /* 0x060fe60000081068 */
[----:B------:R4:W-:Y:S04]  /*5beb0*/  STL.64 [R1+0x1f8], R82 ;  /* 0x0001f85201007387 */ /* 0x0009e80000100a00 */
[----:B------:R-:W-:Y:S04]  /*5bec0*/  STL.64 [R1+0x1e0], R76 ;  /* 0x0001e04c01007387 */ /* 0x000fe80000100a00 */
[----:B------:R2:W-:Y:S01]  /*5bed0*/  STL.64 [R1+0x1e8], R78 ;  /* 0x0001e84e01007387 */ /* 0x0005e20000100a00 */
[C---:B----4-:R-:W-:Y:S08]  /*5bee0*/  HMMA.1688.F32.TF32 R80, R136.reuse, R42, R108 ;  /* 0x0000002a8850723c */ /* 0x050ff0000008106c */
[C---:B--2---:R-:W-:Y:S03]  /*5bef0*/  HMMA.1688.F32.TF32 R76, R136.reuse, R46, R112 ;  /* 0x0000002e884c723c */ /* 0x044fe60000081070 */
[----:B------:R-:W-:Y:S04]  /*5bf00*/  STL.64 [R1+0x1d0], R84 ;  /* 0x0001d05401007387 */ /* 0x000fe80000100a00 */
[----:B------:R2:W-:Y:S01]  /*5bf10*/  STL.64 [R1+0x1d8], R86 ;  /* 0x0001d85601007387 */ /* 0x0005e20000100a00 */
[----:B------:R-:W-:Y:S01]  /*5bf20*/  HMMA.1688.F32.TF32 R212, R136, R66, R132 ;  /* 0x0000004288d4723c */ /* 0x000fe20000081084 */
[----:B------:R-:W-:-:S02]  /*5bf30*/  IMAD.MOV.U32 R88, RZ, RZ, R206 ;  /* 0x000000ffff587224 */ /* 0x000fc400078e00ce */
[----:B------:R-:W-:Y:S01]  /*5bf40*/  IMAD.MOV.U32 R89, RZ, RZ, R207 ;  /* 0x000000ffff597224 */ /* 0x000fe200078e00cf */
[----:B------:R-:W-:Y:S01]  /*5bf50*/  MOV R91, R52 ;  /* 0x00000034005b7202 */ /* 0x000fe20000000f00 */
[----:B------:R-:W-:Y:S01]  /*5bf60*/  IMAD.MOV.U32 R90, RZ, RZ, R53 ;  /* 0x000000ffff5a7224 */ /* 0x000fe200078e0035 */
[----:B------:R-:W-:Y:S04]  /*5bf70*/  LDS R112, [R3+0x85000] ;  /* 0x0850000003707984 */ /* 0x000fe80000000800 */
[----:B------:R-:W-:Y:S04]  /*5bf80*/  STL.64 [R1+0x1c0], R80 ;  /* 0x0001c05001007387 */ /* 0x000fe80000100a00 */
[----:B------:R-:W-:Y:S04]  /*5bf90*/  STL.64 [R1+0x1c8], R82 ;  /* 0x0001c85201007387 */ /* 0x000fe80000100a00 */
[----:B------:R-:W-:Y:S04]  /*5bfa0*/  STL.64 [R1+0x1b0], R76 ;  /* 0x0001b04c01007387 */ /* 0x000fe80000100a00 */
[----:B------:R3:W-:Y:S01]  /*5bfb0*/  STL.64 [R1+0x1b8], R78 ;  /* 0x0001b84e01007387 */ /* 0x0007e20000100a00 */
[C---:B--2---:R-:W-:Y:S03]  /*5bfc0*/  HMMA.1688.F32.TF32 R84, R136.reuse, R50, R116 ;  /* 0x000000328854723c */ /* 0x044fe60000081074 */
[----:B------:R-:W-:Y:S04]  /*5bfd0*/  LDS R114, [R3+0x85400] ;  /* 0x0854000003727984 */ /* 0x000fe80000000800 */
[----:B------:R-:W-:Y:S01]  /*5bfe0*/  LDS R113, [R252+0x85000] ;  /* 0x08500000fc717984 */ /* 0x000fe20000000800 */
[C---:B---3--:R-:W-:Y:S03]  /*5bff0*/  HMMA.1688.F32.TF32 R76, R136.reuse, R58, R124 ;  /* 0x0000003a884c723c */ /* 0x048fe6000008107c */
[----:B------:R-:W-:Y:S05]  /*5c000*/  LDS R115, [R252+0x85400] ;  /* 0x08540000fc737984 */ /* 0x000fea0000000800 */
[----:B------:R-:W-:Y:S07]  /*5c010*/  HMMA.1688.F32.TF32 R80, R136, R54, R120 ;  /* 0x000000368850723c */ /* 0x000fee0000081078 */
[----:B------:R-:W-:Y:S04]  /*5c020*/  STL.64 [R1+0x1a0], R84 ;  /* 0x0001a05401007387 */ /* 0x000fe80000100a00 */
[----:B------:R-:W-:Y:S05]  /*5c030*/  STL.64 [R1+0x1a8], R86 ;  /* 0x0001a85601007387 */ /* 0x000fea0000100a00 */
[----:B------:R-:W-:-:S02]  /*5c040*/  IMAD.MOV.U32 R119, RZ, RZ, R76 ;  /* 0x000000ffff777224 */ /* 0x000fc400078e004c */
[----:B------:R-:W-:Y:S02]  /*5c050*/  IMAD.MOV.U32 R118, RZ, RZ, R77 ;  /* 0x000000ffff767224 */ /* 0x000fe400078e004d */
[----:B------:R-:W-:Y:S02]  /*5c060*/  IMAD.MOV.U32 R117, RZ, RZ, R78 ;  /* 0x000000ffff757224 */ /* 0x000fe400078e004e */
[----:B------:R-:W-:Y:S02]  /*5c070*/  IMAD.MOV.U32 R116, RZ, RZ, R79 ;  /* 0x000000ffff747224 */ /* 0x000fe400078e004f */
[----:B------:R-:W-:Y:S01]  /*5c080*/  HMMA.1688.F32.TF32 R76, R136, R62, R128 ;  /* 0x0000003e884c723c */ /* 0x000fe20000081080 */
[----:B------:R-:W-:Y:S04]  /*5c090*/  STL.64 [R1+0x370], R80 ;  /* 0x0003705001007387 */ /* 0x000fe80000100a00 */
[----:B------:R1:W-:Y:S03]  /*5c0a0*/  STL.64 [R1+0x378], R82 ;  /* 0x0003785201007387 */ /* 0x0003e60000100a00 */
[C---:B-1----:R-:W-:Y:S01]  /*5c0b0*/  HMMA.1688.F32.TF32 R80, R72.reuse, R6, R140 ;  /* 0x000000064850723c */ /* 0x042fe2000008108c */
[----:B------:R-:W-:Y:S11]  /*5c0c0*/  STL [R1+0x1d44], R212 ;  /* 0x001d44d401007387 */ /* 0x000ff60000100800 */
[----:B------:R-:W-:Y:S03]  /*5c0d0*/  @!UPT UIADD3 URZ, URZ, URZ, URZ ;  /* 0x0000003f3f3ff290 */ /* 0x000fe6000fffe03f */
[----:B------:R-:W-:Y:S04]  /*5c0e0*/  STL.64 [R1+0x350], R76 ;  /* 0x0003504c01007387 */ /* 0x000fe80000100a00 */
[----:B------:R1:W-:Y:S01]  /*5c0f0*/  STL.64 [R1+0x358], R78 ;  /* 0x0003584e01007387 */ /* 0x0003e20000100a00 */
[C---:B------:R-:W-:Y:S03]  /*5c100*/  HMMA.1688.F32.TF32 R84, R72.reuse, R14, R148 ;  /* 0x0000000e4854723c */ /* 0x040fe60000081094 */
[----:B------:R-:W-:Y:S04]  /*5c110*/  STL [R1+0x1d40], R213 ;  /* 0x001d40d501007387 */ /* 0x000fe80000100800 */
[----:B------:R-:W-:Y:S01]  /*5c120*/  STL [R1+0x1d3c], R214 ;  /* 0x001d3cd601007387 */ /* 0x000fe20000100800 */
[C---:B-1----:R-:W-:Y:S03]  /*5c130*/  HMMA.1688.F32.TF32 R76, R72.reuse, R10, R144 ;  /* 0x0000000a484c723c */ /* 0x042fe60000081090 */
[----:B------:R-:W-:Y:S04]  /*5c140*/  STL [R1+0x1d38], R215 ;  /* 0x001d38d701007387 */ /* 0x000fe80000100800 */
[----:B------:R-:W-:Y:S04]  /*5c150*/  STL.64 [R1+0x340], R80 ;  /* 0x0003405001007387 */ /* 0x000fe80000100a00 */
[----:B------:R1:W-:Y:S02]  /*5c160*/  STL.64 [R1+0x348], R82 ;  /* 0x0003485201007387 */ /* 0x0003e40000100a00 */
[C---:B-1----:R-:W-:Y:S10]  /*5c170*/  HMMA.1688.F32.TF32 R80, R72.reuse, R18, R152 ;  /* 0x000000124850723c */ /* 0x042ff40000081098 */
[----:B------:R-:W-:Y:S04]  /*5c180*/  STL.64 [R1+0x330], R76 ;  /* 0x0003304c01007387 */ /* 0x000fe80000100a00 */
[----:B------:R1:W-:Y:S04]  /*5c190*/  STL.64 [R1+0x338], R78 ;  /* 0x0003384e01007387 */ /* 0x0003e80000100a00 */
[----:B------:R-:W-:Y:S04]  /*5c1a0*/  STL.64 [R1+0x320], R84 ;  /* 0x0003205401007387 */ /* 0x000fe80000100a00 */
[----:B------:R2:W-:Y:S01]  /*5c1b0*/  STL.64 [R1+0x328], R86 ;  /* 0x0003285601007387 */ /* 0x0005e20000100a00 */
[C---:B-1----:R-:W-:Y:S03]  /*5c1c0*/  HMMA.1688.F32.TF32 R76, R72.reuse, R22, R156 ;  /* 0x00000016484c723c */ /* 0x042fe6000008109c */
[----:B------:R-:W-:Y:S05]  /*5c1d0*/  STL.64 [R1+0x310], R80 ;  /* 0x0003105001007387 */ /* 0x000fea0000100a00 */
[C---:B--2---:R-:W-:Y:S01]  /*5c1e0*/  HMMA.1688.F32.TF32 R84, R72.reuse, R26, R160 ;  /* 0x0000001a4854723c */ /* 0x044fe200000810a0 */
[----:B------:R1:W-:Y:S07]  /*5c1f0*/  STL.64 [R1+0x318], R82 ;  /* 0x0003185201007387 */ /* 0x0003ee0000100a00 */
[C---:B-1----:R-:W-:Y:S07]  /*5c200*/  HMMA.1688.F32.TF32 R80, R72.reuse, R30, R164 ;  /* 0x0000001e4850723c */ /* 0x042fee00000810a4 */
[----:B------:R-:W-:Y:S04]  /*5c210*/  STL.64 [R1+0x300], R76 ;  /* 0x0003004c01007387 */ /* 0x000fe80000100a00 */
[----:B------:R-:W-:Y:S04]  /*5c220*/  STL.64 [R1+0x308], R78 ;  /* 0x0003084e01007387 */ /* 0x000fe80000100a00 */
[----:B------:R-:W-:Y:S04]  /*5c230*/  STL.64 [R1+0x2f0], R84 ;  /* 0x0002f05401007387 */ /* 0x000fe80000100a00 */
[----:B------:R1:W-:Y:S04]  /*5c240*/  STL.64 [R1+0x2f8], R86 ;  /* 0x0002f85601007387 */ /* 0x0003e80000100a00 */
[----:B------:R-:W-:Y:S01]  /*5c250*/  STL.64 [R1+0x2e0], R80 ;  /* 0x0002e05001007387 */ /* 0x000fe20000100a00 */
[C---:B-1----:R-:W-:Y:S03]  /*5c260*/  HMMA.1688.F32.TF32 R84, R72.reuse, R38, R172 ;  /* 0x000000264854723c */ /* 0x042fe600000810ac */
[----:B------:R1:W-:Y:S04]  /*5c270*/  STL.64 [R1+0x2e8], R82 ;  /* 0x0002e85201007387 */ /* 0x0003e80000100a00 */
[----:B------:R-:W-:Y:S01]  /*5c280*/  LDS R173, [R2+0x85000] ;  /* 0x0850000002ad7984 */ /* 0x000fe20000000800 */
[----:B------:R-:W-:Y:S03]  /*5c290*/  HMMA.1688.F32.TF32 R76, R72, R34, R168 ;  /* 0x00000022484c723c */ /* 0x000fe600000810a8 */
[----:B------:R-:W-:Y:S05]  /*5c2a0*/  LDS R175, [R2+0x85400] ;  /* 0x0854000002af7984 */ /* 0x000fea0000000800 */
[C---:B------:R-:W-:Y:S08]  /*5c2b0*/  HMMA.1688.F32.TF32 R100, R68.reuse, R26, R228 ;  /* 0x0000001a4464723c */ /* 0x040ff000000810e4 */
[----:B------:R-:W-:Y:S01]  /*5c2c0*/  HMMA.1688.F32.TF32 R96, R68, R30, R232 ;  /* 0x0000001e4460723c */ /* 0x000fe200000810e8 */
[----:B------:R-:W-:Y:S01]  /*5c2d0*/  MOV R167, R116 ;  /* 0x0000007400a77202 */ /* 0x000fe20000000f00 */
[----:B------:R-:W-:Y:S01]  /*5c2e0*/  IMAD.MOV.U32 R166, RZ, RZ, R117 ;  /* 0x000000ffffa67224 */ /* 0x000fe200078e0075 */
[----:B------:R-:W-:Y:S01]  /*5c2f0*/  LDS R172, [R0+0x85000] ;  /* 0x0850000000ac7984 */ /* 0x000fe20000000800 */
[----:B------:R-:W-:-:S02]  /*5c300*/  IMAD.MOV.U32 R165, RZ, RZ, R118 ;  /* 0x000000ffffa57224 */ /* 0x000fc400078e0076 */
[----:B------:R-:W-:Y:S01]  /*5c310*/  IMAD.MOV.U32 R164, RZ, RZ, R119 ;  /* 0x000000ffffa47224 */ /* 0x000fe200078e0077 */
[----:B------:R-:W-:Y:S01]  /*5c320*/  LDS R174, [R0+0x85400] ;  /* 0x0854000000ae7984 */ /* 0x000fe20000000800 */
[C---:B-1----:R-:W-:Y:S03]  /*5c330*/  HMMA.1688.F32.TF32 R80, R72.reuse, R42, R176 ;  /* 0x0000002a4850723c */ /* 0x042fe600000810b0 */
[----:B------:R-:W-:Y:S04]  /*5c340*/  STL.64 [R1+0x2c0], R84 ;  /* 0x0002c05401007387 */ /* 0x000fe80000100a00 */
[----:B------:R-:W-:Y:S11]  /*5c350*/  STL.64 [R1+0x2c8], R86 ;  /* 0x0002c85601007387 */ /* 0x000ff60000100a00 */
[----:B------:R-:W-:Y:S05]  /*5c360*/  @!UPT UIADD3 URZ, URZ, URZ, URZ ;  /* 0x0000003f3f3ff290 */ /* 0x000fea000fffe03f */
[----:B------:R-:W-:Y:S04]  /*5c370*/  STL.64 [R1+0x2b0], R80 ;  /* 0x0002b05001007387 */ /* 0x000fe80000100a00 */
[----:B------:R1:W-:Y:S02]  /*5c380*/  STL.64 [R1+0x2b8], R82 ;  /* 0x0002b85201007387 */ /* 0x0003e40000100a00 */
[----:B-1----:R-:W-:Y:S01]  /*5c390*/  HMMA.1688.F32.TF32 R80, R72, R54, R188 ;  /* 0x000000364850723c */ /* 0x002fe200000810bc */
[----:B------:R-:W-:Y:S01]  /*5c3a0*/  MOV R84, R204 ;  /* 0x000000cc00547202 */ /* 0x000fe20000000f00 */
[----:B------:R-:W-:Y:S11]  /*5c3b0*/  IMAD.MOV.U32 R85, RZ, RZ, R205 ;  /* 0x000000ffff557224 */ /* 0x000ff600078e00cd */
[----:B------:R-:W-:Y:S10]  /*5c3c0*/  @!UPT UIADD3 URZ, URZ, URZ, URZ ;  /* 0x0000003f3f3ff290 */ /* 0x000ff4000fffe03f */
        /* <DEDUP_REMOVED lines=10> */
[----:B------:R-:W-:Y:S01]  /*5c470*/  MOV R171, R76 ;  /* 0x0000004c00ab7202 */ /* 0x000fe20000000f00 */
[----:B------:R-:W-:-:S02]  /*5c480*/  IMAD.MOV.U32 R170, RZ, RZ, R77 ;  /* 0x000000ffffaa7224 */ /* 0x000fc400078e004d */
        /* <DEDUP_REMOVED lines=23> */
[C---:B------:R-:W-:Y:S08]  /*5c600*/  HMMA.1688.F32.TF32 R76, R72.reuse, R62, R196 ;  /* 0x0000003e484c723c */ /* 0x040ff000000810c4 */
[----:B------:R-:W-:Y:S11]  /*5c610*/  HMMA.1688.F32.TF32 R72, R72, R66, R200 ;  /* 0x000000424848723c */ /* 0x000ff600000810c8 */
[----:B------:R-:W-:Y:S11]  /*5c620*/  @!UPT UIADD3 URZ, URZ, URZ, URZ ;  /* 0x0000003f3f3ff290 */ /* 0x000ff6000fffe03f */
[----:B------:R-:W-:Y:S02]  /*5c630*/  @!UPT UIADD3 URZ, URZ, URZ, URZ ;  /* 0x0000003f3f3ff290 */ /* 0x000fe4000fffe03f */
[----:B------:R-:W-:Y:S01]  /*5c640*/  IMAD.MOV.U32 R199, RZ, RZ, R72 ;  /* 0x000000ffffc77224 */ /* 0x000fe200078e0048 */
[----:B------:R-:W-:Y:S01]  /*5c650*/  MOV R198, R73 ;  /* 0x0000004900c67202 */ /* 0x000fe20000000f00 */
[----:B------:R-:W-:Y:S02]  /*5c660*/  IMAD.MOV.U32 R197, RZ, RZ, R74 ;  /* 0x000000ffffc57224 */ /* 0x000fe400078e004a */
[----:B------:R-:W-:Y:S02]  /*5c670*/  IMAD.MOV.U32 R196, RZ, RZ, R75 ;  /* 0x000000ffffc47224 */ /* 0x000fe400078e004b */
[C---:B--2---:R-:W-:Y:S11]  /*5c680*/  HMMA.1688.F32.TF32 R72, R68.reuse, R6, R204 ;  /* 0x000000064448723c */ /* 0x044ff600000810cc */
[----:B------:R-:W-:Y:S11]  /*5c690*/  @!UPT UIADD3 URZ, URZ, URZ, URZ ;  /* 0x0000003f3f3ff290 */ /* 0x000ff6000fffe03f */
[----:B------:R-:W-:Y:S01]  /*5c6a0*/  @!UPT UIADD3 URZ, URZ, URZ, URZ ;  /* 0x0000003f3f3ff290 */ /* 0x000fe2000fffe03f */
[----:B------:R1:W-:Y:S01]  /*5c6b0*/  STL [R1+0x180], R72 ;  /* 0x0001804801007387 */ /* 0x0003e20000100800 */
[----:B------:R-:W-:Y:S01]  /*5c6c0*/  IMAD.MOV.U32 R212, RZ, RZ, R73 ;  /* 0x000000ffffd47224 */ /* 0x000fe200078e0049 */
[----:B------:R-:W-:Y:S01]  /*5c6d0*/  MOV R214, R75 ;  /* 0x0000004b00d67202 */ /* 0x000fe20000000f00 */
[----:B------:R-:W-:Y:S02]  /*5c6e0*/  IMAD.MOV.U32 R213, RZ, RZ, R74 ;  /* 0x000000ffffd57224 */ /* 0x000fe400078e004a */
[C---:B-1----:R-:W-:Y:S11]  /*5c6f0*/  HMMA.1688.F32.TF32 R72, R68.reuse, R10, R208 ;  /* 0x0000000a4448723c */ /* 0x042ff600000810d0 */
[----:B------:R-:W-:Y:S11]  /*5c700*/  @!UPT UIADD3 URZ, URZ, URZ, URZ ;  /* 0x0000003f3f3ff290 */ /* 0x000ff6000fffe03f */
[----:B------:R-:W-:Y:S02]  /*5c710*/  @!UPT UIADD3 URZ, URZ, URZ, URZ ;  /* 0x0000003f3f3ff290 */ /* 0x000fe4000fffe03f */
[----:B------:R-:W-:Y:S02]  /*5c720*/  IMAD.MOV.U32 R203, RZ, RZ, R72 ;  /* 0x000000ffffcb7224 */ /* 0x000fe400078e0048 */
[----:B------:R-:W-:Y:S02]  /*5c730*/  IMAD.MOV.U32 R202, RZ, RZ, R73 ;  /* 0x000000ffffca7224 */ /* 0x000fe400078e0049 */
[----:B------:R-:W-:Y:S02]  /*5c740*/  IMAD.MOV.U32 R201, RZ, RZ, R74 ;  /* 0x000000ffffc97224 */ /* 0x000fe400078e004a */
[----:B------:R-:W-:Y:S02]  /*5c750*/  IMAD.MOV.U32 R200, RZ, RZ, R75 ;  /* 0x000000ffffc87224 */ /* 0x000fe400078e004b */
[----:B------:R-:W-:Y:S11]  /*5c760*/  HMMA.1688.F32.TF32 R72, R68, R14, R216 ;  /* 0x0000000e4448723c */ /* 0x000ff600000810d8 */
[----:B------:R-:W-:Y:S11]  /*5c770*/  @!UPT UIADD3 URZ, URZ, URZ, URZ ;  /* 0x0000003f3f3ff290 */ /* 0x000ff6000fffe03f */
[----:B------:R-:W-:Y:S01]  /*5c780*/  @!UPT UIADD3 URZ, URZ, URZ, URZ ;  /* 0x0000003f3f3ff290 */ /* 0x000fe2000fffe03f */
[----:B------:R-:W-:Y:S01]  /*5c790*/  STL [R1+0x164], R73 ;  /* 0x0001644901007387 */ /* 0x000fe20000100800 */
[----:B------:R-:W-:-:S03]  /*5c7a0*/  IMAD.MOV.U32 R215, RZ, RZ, R72 ;  /* 0x000000ffffd77224 */ /* 0x000fc600078e0048 */
[----:B------:R1:W-:Y:S02]  /*5c7b0*/  STL.64 [R1+0x168], R74 ;  /* 0x0001684a01007387 */ /* 0x0003e40000100a00 */
[C---:B-1----:R-:W-:Y:S11]  /*5c7c0*/  HMMA.1688.F32.TF32 R72, R68.reuse, R18, R220 ;  /* 0x000000124448723c */ /* 0x042ff600000810dc */
[----:B------:R-:W-:Y:S11]  /*5c7d0*/  @!UPT UIADD3 URZ, URZ, URZ, URZ ;  /* 0x0000003f3f3ff290 */ /* 0x000ff6000fffe03f */
[----:B------:R-:W-:Y:S02]  /*5c7e0*/  @!UPT UIADD3 URZ, URZ, URZ, URZ ;  /* 0x0000003f3f3ff290 */ /* 0x000fe4000fffe03f */
[----:B------:R-:W-:Y:S01]  /*5c7f0*/  IMAD.MOV.U32 R207, RZ, RZ, R72 ;  /* 0x000000ffffcf7224 */ /* 0x000fe200078e0048 */
[----:B------:R-:W-:Y:S01]  /*5c800*/  MOV R206, R73 ;  /* 0x0000004900ce7202 */ /* 0x000fe20000000f00 */
[----:B------:R-:W-:Y:S02]  /*5c810*/  IMAD.MOV.U32 R205, RZ, RZ, R74 ;  /* 0x000000ffffcd7224 */ /* 0x000fe400078e004a */
[----:B------:R-:W-:Y:S02]  /*5c820*/  IMAD.MOV.U32 R204, RZ, RZ, R75 ;  /* 0x000000ffffcc7224 */ /* 0x000fe400078e004b */
[C---:B------:R-:W-:Y:S01]  /*5c830*/  HMMA.1688.F32.TF32 R72, R68.reuse, R22, R224 ;  /* 0x000000164448723c */ /* 0x040fe200000810e0 */
[----:B------:R-:W-:Y:S11]  /*5c840*/  STL.64 [R1+0xf0], R100 ;  /* 0x0000f06401007387 */ /* 0x000ff60000100a00 */
[----:B------:R-:W-:Y:S11]  /*5c850*/  @!UPT UIADD3 URZ, URZ, URZ, URZ ;  /* 0x0000003f3f3ff290 */ /* 0x000ff6000fffe03f */
[----:B------:R-:W-:Y:S01]  /*5c860*/  @!UPT UIADD3 URZ, URZ, URZ, URZ ;  /* 0x0000003f3f3ff290 */ /* 0x000fe2000fffe03f */
[----:B------:R-:W-:Y:S02]  /*5c870*/  IMAD.MOV.U32 R179, RZ, RZ, R72 ;  /* 0x000000ffffb37224 */ /* 0x000fe400078e0048 */
[----:B------:R-:W-:Y:S02]  /*5c880*/  IMAD.MOV.U32 R178, RZ, RZ, R73 ;  /* 0x000000ffffb27224 */ /* 0x000fe400078e0049 */
[----:B------:R-:W-:Y:S02]  /*5c890*/  IMAD.MOV.U32 R177, RZ, RZ, R74 ;  /* 0x000000ffffb17224 */ /* 0x000fe400078e004a */
[----:B------:R-:W-:Y:S02]  /*5c8a0*/  IMAD.MOV.U32 R176, RZ, RZ, R75 ;  /* 0x000000ffffb07224 */ /* 0x000fe400078e004b */
[C---:B------:R-:W-:Y:S01]  /*5c8b0*/  HMMA.1688.F32.TF32 R72, R68.reuse, R34, R236 ;  /* 0x000000224448723c */ /* 0x040fe200000810ec */
[----:B------:R1:W-:Y:S04]  /*5c8c0*/  STL.64 [R1+0xf8], R102 ;  /* 0x0000f86601007387 */ /* 0x0003e80000100a00 */
[----:B------:R-:W-:Y:S04]  /*5c8d0*/  STL.64 [R1+0xe0], R96 ;  /* 0x0000e06001007387 */ /* 0x000fe80000100a00 */
[----:B------:R2:W-:Y:S01]  /*5c8e0*/  STL.64 [R1+0xe8], R98 ;  /* 0x0000e86201007387 */ /* 0x0005e20000100a00 */
[----:B-1----:R-:W-:Y:S01]  /*5c8f0*/  HMMA.1688.F32.TF32 R100, R68, R38, R240 ;  /* 0x000000264464723c */ /* 0x002fe200000810f0 */
[----:B------:R-:W-:-:S02]  /*5c900*/  IMAD.MOV.U32 R80, RZ, RZ, R49 ;  /* 0x000000ffff507224 */ /* 0x000fc400078e0031 */
[----:B------:R-:W-:Y:S02]  /*5c910*/  IMAD.MOV.U32 R81, RZ, RZ, R48 ;  /* 0x000000ffff517224 */ /* 0x000fe400078e0030 */
[----:B------:R-:W-:Y:S02]  /*5c920*/  IMAD.MOV.U32 R82, RZ, RZ, R45 ;  /* 0x000000ffff527224 */ /* 0x000fe400078e002d */
[----:B------:R-:W-:Y:S01]  /*5c930*/  IMAD.MOV.U32 R83, RZ, RZ, R44 ;  /* 0x000000ffff537224 */ /* 0x000fe200078e002c */
[----:B--2---:R-:W-:Y:S01]  /*5c940*/  HMMA.1688.F32.TF32 R96, R68, R42, R244 ;  /* 0x0000002a4460723c */ /* 0x004fe200000810f4 */
[----:B------:R-:W-:-:S04]  /*5c950*/  IMAD.MOV.U32 R86, RZ, RZ, R57 ;  /* 0x000000ffff567224 */ /* 0x000fc800078e0039 */
[----:B------:R-:W-:Y:S04]  /*5c960*/  STL.64 [R1+0xd0], R72 ;  /* 0x0000d04801007387 */ /* 0x000fe80000100a00 */
[----:B------:R1:W-:Y:S01]  /*5c970*/  STL.64 [R1+0xd8], R74 ;  /* 0x0000d84a01007387 */ /* 0x0003e20000100a00 */
[----:B---3--:R-:W-:Y:S01]  /*5c980*/  HMMA.1688.F32.TF32 R48, R68, R50, R92 ;  /* 0x000000324430723c */ /* 0x008fe2000008105c */
[----:B------:R-:W-:Y:S02]  /*5c990*/  IMAD.MOV.U32 R87, RZ, RZ, R56 ;  /* 0x000000ffff577224 */ /* 0x000fe400078e0038 */
[----:B------:R-:W-:Y:S02]  /*5c9a0*/  IMAD.MOV.U32 R195, RZ, RZ, R76 ;  /* 0x000000ffffc37224 */ /* 0x000fe400078e004c */
[----:B------:R-:W-:-:S02]  /*5c9b0*/  IMAD.MOV.U32 R194, RZ, RZ, R77 ;  /* 0x000000ffffc27224 */ /* 0x000fc400078e004d */
[----:B------:R-:W-:Y:S02]  /*5c9c0*/  IMAD.MOV.U32 R193, RZ, RZ, R78 ;  /* 0x000000ffffc17224 */ /* 0x000fe400078e004e */
[----:B------:R-:W-:Y:S01]  /*5c9d0*/  IMAD.MOV.U32 R192, RZ, RZ, R79 ;  /* 0x000000ffffc07224 */ /* 0x000fe200078e004f */
[C---:B-1----:R-:W-:Y:S01]  /*5c9e0*/  HMMA.1688.F32.TF32 R72, R68.reuse, R46, R248 ;  /* 0x0000002e4448723c */ /* 0x042fe200000810f8 */
[----:B------:R-:W-:Y:S02]  /*5c9f0*/  IMAD.MOV.U32 R235, RZ, RZ, R188 ;  /* 0x000000ffffeb7224 */ /* 0x000fe400078e00bc */
[----:B------:R-:W-:Y:S01]  /*5ca00*/  IMAD.MOV.U32 R234, RZ, RZ, R189 ;  /* 0x000000ffffea7224 */ /* 0x000fe200078e00bd */
[----:B------:R-:W-:Y:S01]  /*5ca10*/  MOV R232, R191 ;  /* 0x000000bf00e87202 */ /* 0x000fe20000000f00 */
[----:B------:R-:W-:Y:S01]  /*5ca20*/  IMAD.MOV.U32 R233, RZ, RZ, R190 ;  /* 0x000000ffffe97224 */ /* 0x000fe200078e00be */
[----:B------:R-:W-:Y:S01]  /*5ca30*/  MOV R227, R184 ;  /* 0x000000b800e37202 */ /* 0x000fe20000000f00 */
[----:B------:R-:W-:Y:S01]  /*5ca40*/  IMAD.MOV.U32 R226, RZ, RZ, R185 ;  /* 0x000000ffffe27224 */ /* 0x000fe200078e00b9 */
[----:B------:R-:W-:Y:S01]  /*5ca50*/  HMMA.1688.F32.TF32 R44, R68, R54, R88 ;  /* 0x00000036442c723c */ /* 0x000fe20000081058 */
[----:B------:R-:W-:Y:S01]  /*5ca60*/  STL.64 [R1+0xc0], R100 ;  /* 0x0000c06401007387 */ /* 0x000fe20000100a00 */
[----:B------:R-:W-:-:S03]  /*5ca70*/  IMAD.MOV.U32 R76, RZ, RZ, R65 ;  /* 0x000000ffff4c7224 */ /* 0x000fc600078e0041 */
[----:B------:R-:W-:Y:S01]  /*5ca80*/  STL.64 [R1+0xc8], R102 ;  /* 0x0000c86601007387 */ /* 0x000fe20000100a00 */
[----:B------:R-:W-:Y:S02]  /*5ca90*/  IMAD.MOV.U32 R77, RZ, RZ, R64 ;  /* 0x000000ffff4d7224 */ /* 0x000fe400078e0040 */
[----:B------:R-:W-:Y:S01]  /*5caa0*/  IMAD.MOV.U32 R78, RZ, RZ, R61 ;  /* 0x000000ffff4e7224 */ /* 0x000fe200078e003d */
[----:B------:R-:W-:Y:S01]  /*5cab0*/  STL.64 [R1+0xb0], R96 ;  /* 0x0000b06001007387 */ /* 0x000fe20000100a00 */
[----:B------:R-:W-:-:S03]  /*5cac0*/  IMAD.MOV.U32 R79, RZ, RZ, R60 ;  /* 0x000000ffff4f7224 */ /* 0x000fc600078e003c */
[----:B------:R-:W-:Y:S01]  /*5cad0*/  STL.64 [R1+0xb8], R98 ;  /* 0x0000b86201007387 */ /* 0x000fe20000100a00 */
[C---:B------:R-:W-:Y:S03]  /*5cae0*/  HMMA.1688.F32.TF32 R52, R68.reuse, R58, R84 ;  /* 0x0000003a4434723c */ /* 0x040fe60000081054 */
[----:B------:R-:W-:Y:S04]  /*5caf0*/  STL.64 [R1+0xa0], R72 ;  /* 0x0000a04801007387 */ /* 0x000fe80000100a00 */
[----:B------:R-:W-:Y:S04]  /*5cb00*/  STL.64 [R1+0xa8], R74 ;  /* 0x0000a84a01007387 */ /* 0x000fe80000100a00 */
[----:B------:R-:W-:Y:S04]  /*5cb10*/  STL.64 [R1+0x90], R48 ;  /* 0x0000903001007387 */ /* 0x000fe80000100a00 */
[----:B------:R1:W-:Y:S04]  /*5cb20*/  STL.64 [R1+0x98], R50 ;  /* 0x0000983201007387 */ /* 0x0003e80000100a00 */
[----:B------:R-:W-:Y:S04]  /*5cb30*/  STL.64 [R1+0x80], R44 ;  /* 0x0000802c01007387 */ /* 0x000fe80000100a00 */
[----:B------:R2:W-:Y:S01]  /*5cb40*/  STL.64 [R1+0x88], R46 ;  /* 0x0000882e01007387 */ /* 0x0005e20000100a00 */
[----:B-1----:R-:W-:Y:S01]  /*5cb50*/  HMMA.1688.F32.TF32 R48, R68, R62, R80 ;  /* 0x0000003e4430723c */ /* 0x002fe20000081050 */
[----:B------:R-:W-:-:S02]  /*5cb60*/  IMAD.MOV.U32 R225, RZ, RZ, R186 ;  /* 0x000000ffffe17224 */ /* 0x000fc400078e00ba */
[----:B------:R-:W-:Y:S01]  /*5cb70*/  LDS R240, [R3+0x85080] ;  /* 0x0850800003f07984 */ /* 0x000fe20000000800 */
[----:B------:R-:W-:Y:S02]  /*5cb80*/  IMAD.MOV.U32 R224, RZ, RZ, R187 ;  /* 0x000000ffffe07224 */ /* 0x000fe400078e00bb */
[----:B------:R-:W-:Y:S01]  /*5cb90*/  IMAD.MOV.U32 R223, RZ, RZ, R180 ;  /* 0x000000ffffdf7224 */ /* 0x000fe200078e00b4 */
[----:B------:R-:W-:Y:S01]  /*5cba0*/  LDS R242, [R3+0x85480] ;  /* 0x0854800003f27984 */ /* 0x000fe20000000800 */
[----:B--2---:R-:W-:Y:S03]  /*5cbb0*/  HMMA.1688.F32.TF32 R44, R68, R66, R76 ;  /* 0x00000042442c723c */ /* 0x004fe6000008104c */
[----:B------:R-:W-:Y:S04]  /*5cbc0*/  STL.64 [R1+0x70], R52 ;  /* 0x0000703401007387 */ /* 0x000fe80000100a00 */
[----:B------:R-:W-:Y:S01]  /*5cbd0*/  STL.64 [R1+0x78], R54 ;  /* 0x0000783601007387 */ /* 0x000fe20000100a00 */
[----:B------:R-:W-:-:S02]  /*5cbe0*/  IMAD.MOV.U32 R222, RZ, RZ, R181 ;  /* 0x000000ffffde7224 */ /* 0x000fc400078e00b5 */
[----:B------:R-:W-:Y:S01]  /*5cbf0*/  IMAD.MOV.U32 R221, RZ, RZ, R182 ;  /* 0x000000ffffdd7224 */ /* 0x000fe200078e00b6 */
[----:B------:R-:W-:Y:S01]  /*5cc00*/  LDS R241, [R252+0x85080] ;  /* 0x08508000fcf17984 */ /* 0x000fe20000000800 */
[----:B------:R-:W-:-:S03]  /*5cc10*/  IMAD.MOV.U32 R220, RZ, RZ, R183 ;  /* 0x000000ffffdc7224 */ /* 0x000fc600078e00b7 */
[----:B------:R-:W-:Y:S04]  /*5cc20*/  LDS R243, [R252+0x85480] ;  /* 0x08548000fcf37984 */ /* 0x000fe80000000800 */
[----:B------:R-:W-:Y:S04]  /*5cc30*/  STL.64 [R1+0x50], R48 ;  /* 0x0000503001007387 */ /* 0x000fe80000100a00 */
[----:B------:R-:W-:Y:S04]  /*5cc40*/  STL.64 [R1+0x58], R50 ;  /* 0x0000583201007387 */ /* 0x000fe80000100a00 */
[----:B------:R-:W-:Y:S04]  /*5cc50*/  STL.64 [R1], R44 ;  /* 0x0000002c01007387 */ /* 0x000fe80000100a00 */
[----:B------:R-:W-:Y:S04]  /*5cc60*/  STL.64 [R1+0x8], R46 ;  /* 0x0000082e01007387 */ /* 0x000fe80000100a00 */
[----:B------:R-:W2:Y:S01]  /*5cc70*/  LDL.LU R2, [R1+0x1d48] ;  /* 0x001d480001027983 */ /* 0x000ea20000300800 */
        /* <DEDUP_REMOVED lines=15> */
[----:B------:R-:W-:Y:S01]  /*5cd70*/  IMAD.MOV.U32 R82, RZ, RZ, R29 ;  /* 0x000000ffff527224 */ /* 0x000fe200078e001d */
[----:B------:R-:W-:Y:S01]  /*5cd80*/  MOV R76, R41 ;  /* 0x00000029004c7202 */ /* 0x000fe20000000f00 */
[----:B------:R-:W-:Y:S02]  /*5cd90*/  IMAD.MOV.U32 R77, RZ, RZ, R40 ;  /* 0x000000ffff4d7224 */ /* 0x000fe400078e0028 */
[----:B------:R-:W-:Y:S02]  /*5cda0*/  IMAD.MOV.U32 R78, RZ, RZ, R37 ;  /* 0x000000ffff4e7224 */ /* 0x000fe400078e0025 */
[----:B------:R-:W-:Y:S01]  /*5cdb0*/  IMAD.MOV.U32 R79, RZ, RZ, R36 ;  /* 0x000000ffff4f7224 */ /* 0x000fe200078e0024 */
[----:B--2---:R-:W1:Y:S04]  /*5cdc0*/  LDSM.16.M88.4 R8, [R2+0x4100] ;  /* 0x004100000208783b */ /* 0x004e680000000200 */
[----:B------:R-:W2:Y:S04]  /*5cdd0*/  LDSM.16.M88.4 R4, [R2+0x100] ;  /* 0x000100000204783b */ /* 0x000ea80000000200 */
[----:B------:R-:W3:Y:S04]  /*5cde0*/  LDSM.16.M88.4 R12, [R2+0x8100] ;  /* 0x00810000020c783b */ /* 0x000ee80000000200 */
[----:B------:R-:W4:Y:S04]  /*5cdf0*/  LDSM.16.M88.4 R16, [R2+0xc100] ;  /* 0x00c100000210783b */ /* 0x000f280000000200 */
[----:B------:R-:W5:Y:S04]  /*5ce00*/  LDSM.16.M88.4 R20, [R2+0x10100] ;  /* 0x010100000214783b */ /* 0x000f680000000200 */
[----:B------:R-:W3:Y:S04]  /*5ce10*/  LDSM.16.M88.4 R24, [R2+0x14100] ;  /* 0x014100000218783b */ /* 0x000ee80000000200 */
[----:B------:R-:W4:Y:S04]  /*5ce20*/  LDSM.16.M88.4 R48, [R2+0x2c100] ;  /* 0x02c100000230783b */ /* 0x000f280000000200 */
[----:B------:R-:W4:Y:S04]  /*5ce30*/  LDSM.16.M88.4 R52, [R2+0x30100] ;  /* 0x030100000234783b */ /* 0x000f280000000200 */
[----:B------:R-:W-:Y:S04]  /*5ce40*/  LDSM.16.M88.4 R28, [R2+0x18100] ;  /* 0x01810000021c783b */ /* 0x000fe80000000200 */
[----:B------:R-:W-:Y:S01]  /*5ce50*/  LDSM.16.M88.4 R32, [R2+0x1c100] ;  /* 0x01c100000220783b */ /* 0x000fe20000000200 */
[----:B-1----:R-:W-:Y:S03]  /*5ce60*/  HMMA.1688.F32.TF32 R68, R112, R8, R88 ;  /* 0x000000087044723c */ /* 0x002fe60000081058 */
[----:B------:R-:W-:Y:S04]  /*5ce70*/  LDSM.16.M88.4 R36, [R2+0x20100] ;  /* 0x020100000224783b */ /* 0x000fe80000000200 */
[----:B--2---:R-:W-:Y:S04]  /*5ce80*/  STL [R1+0x1d0c], R6 ;  /* 0x001d0c0601007387 */ /* 0x004fe80000100800 */
[----:B------:R-:W-:Y:S04]  /*5ce90*/  STL [R1+0x1d08], R7 ;  /* 0x001d080701007387 */ /* 0x000fe80000100800 */
[----:B------:R-:W-:Y:S04]  /*5cea0*/  STL [R1+0x1d14], R10 ;  /* 0x001d140a01007387 */ /* 0x000fe80000100800 */
[----:B------:R-:W-:Y:S04]  /*5ceb0*/  STL [R1+0x1d10], R11 ;  /* 0x001d100b01007387 */ /* 0x000fe80000100800 */
[----:B---3--:R-:W-:Y:S04]  /*5cec0*/  STL [R1+0x1d1c], R14 ;  /* 0x001d1c0e01007387 */ /* 0x008fe80000100800 */
[----:B------:R-:W-:Y:S04]  /*5ced0*/  STL [R1+0x1d18], R15 ;  /* 0x001d180f01007387 */ /* 0x000fe80000100800 */
[----:B----4-:R-:W-:Y:S04]  /*5cee0*/  STL [R1+0x1d24], R18 ;  /* 0x001d241201007387 */ /* 0x010fe80000100800 */
[----:B------:R-:W-:Y:S04]  /*5cef0*/  STL [R1+0x1d20], R19 ;  /* 0x001d201301007387 */ /* 0x000fe80000100800 */
[----:B-----5:R1:W-:Y:S04]  /*5cf00*/  STL [R1+0x1d2c], R22 ;  /* 0x001d2c1601007387 */ /* 0x0203e80000100800 */
[----:B------:R2:W-:Y:S04]  /*5cf10*/  STL [R1+0x1d28], R23 ;  /* 0x001d281701007387 */ /* 0x0005e80000100800 */
[----:B------:R3:W-:Y:S01]  /*5cf20*/  STL [R1+0x1d34], R26 ;  /* 0x001d341a01007387 */ /* 0x0007e20000100800 */
[----:B-1----:R-:W-:-:S03]  /*5cf30*/  IMAD.MOV.U32 R22, RZ, RZ, R70 ;  /* 0x000000ffff167224 */ /* 0x002fc600078e0046 */
[----:B------:R1:W-:Y:S01]  /*5cf40*/  STL [R1+0x1d30], R27 ;  /* 0x001d301b01007387 */ /* 0x0003e20000100800 */
[----:B--2---:R-:W-:-:S03]  /*5cf50*/  IMAD.MOV.U32 R23, RZ, RZ, R71 ;  /* 0x000000ffff177224 */ /* 0x004fc600078e0047 */
[----:B------:R-:W-:Y:S01]  /*5cf60*/  LDSM.16.M88.4 R40, [R2+0x24100] ;  /* 0x024100000228783b */ /* 0x000fe20000000200 */
[----:B---3--:R-:W-:-:S03]  /*5cf70*/  IMAD.MOV.U32 R26, RZ, RZ, R68 ;  /* 0x000000ffff1a7224 */ /* 0x008fc600078e0044 */
[----:B------:R-:W2:Y:S01]  /*5cf80*/  LDSM.16.M88.4 R44, [R2+0x28100] ;  /* 0x02810000022c783b */ /* 0x000ea20000000200 */
[----:B-1----:R-:W-:Y:S02]  /*5cf90*/  MOV R27, R69 ;  /* 0x00000045001b7202 */ /* 0x002fe40000000f00 */
[C---:B------:R-:W-:Y:S01]  /*5cfa0*/  HMMA.1688.F32.TF32 R68, R112.reuse, R12, R84 ;  /* 0x0000000c7044723c */ /* 0x040fe20000081054 */
[----:B------:R-:W1:Y:S04]  /*5cfb0*/  LDSM.16.M88.4 R56, [R2+0x34100] ;  /* 0x034100000238783b */ /* 0x000e680000000200 */
[----:B------:R-:W3:Y:S03]  /*5cfc0*/  LDSM.16.M88.4 R60, [R2+0x38100] ;  /* 0x03810000023c783b */ /* 0x000ee60000000200 */
[C---:B------:R-:W-:Y:S01]  /*5cfd0*/  HMMA.1688.F32.TF32 R72, R112.reuse, R4, R92 ;  /* 0x000000047048723c */ /* 0x040fe2000008105c */
[----:B------:R-:W4:Y:S11]  /*5cfe0*/  LDSM.16.M88.4 R64, [R2+0x3c100] ;  /* 0x03c100000240783b */ /* 0x000f360000000200 */
[----:B------:R-:W-:Y:S04]  /*5cff0*/  @!UPT UIADD3 URZ, URZ, URZ, URZ ;  /* 0x0000003f3f3ff290 */ /* 0x000fe8000fffe03f */
        /* <DEDUP_REMOVED lines=8> */
[----:B------:R-:W-:Y:S04]  /*5d080*/  STL [R1+0x1c08], R55 ;  /* 0x001c083701007387 */ /* 0x000fe80000100800 */
[----:B------:R-:W-:Y:S04]  /*5d090*/  STL [R1+0x1a84], R2 ;  /* 0x001a840201007387 */ /* 0x000fe80000100800 */
[----:B------:R-:W-:Y:S04]  /*5d0a0*/  STL.64 [R1+0x40], R72 ;  /* 0x0000404801007387 */ /* 0x000fe80000100a00 */
[----:B------:R5:W-:Y:S01]  /*5d0b0*/  STL.64 [R1+0x48], R74 ;  /* 0x0000484a01007387 */ /* 0x000be20000100a00 */
[----:B------:R-:W-:Y:S01]  /*5d0c0*/  MOV R10, R68 ;  /* 0x00000044000a7202 */ /* 0x000fe20000000f00 */
[----:B------:R-:W-:-:S02]  /*5d0d0*/  IMAD.MOV.U32 R11, RZ, RZ, R69 ;  /* 0x000000ffff0b7224 */ /* 0x000fc400078e0045 */
[----:B------:R-:W2:Y:S01]  /*5d0e0*/  LDL.LU R92, [R1+0x3c0] ;  /* 0x0003c000015c7983 */ /* 0x000ea20000300800 */
[----:B------:R-:W-:Y:S02]  /*5d0f0*/  IMAD.MOV.U32 R6, RZ, RZ, R70 ;  /* 0x000000ffff067224 */ /* 0x000fe400078e0046 */
[----:B------:R-:W-:Y:S01]  /*5d100*/  IMAD.MOV.U32 R7, RZ, RZ, R71 ;  /* 0x000000ffff077224 */ /* 0x000fe200078e0047 */
[----:B------:R-:W2:Y:S01]  /*5d110*/  LDL.LU R93, [R1+0x3c4] ;  /* 0x0003c400015d7983 */ /* 0x000ea20000300800 */
[C---:B------:R-:W-:Y:S03]  /*5d120*/  HMMA.1688.F32.TF32 R68, R112.reuse, R20, R76 ;  /* 0x000000147044723c */ /* 0x040fe6000008104c */
[----:B------:R-:W2:Y:S04]  /*5d130*/  LDL.LU R94, [R1+0x3c8] ;  /* 0x0003c800015e7983 */ /* 0x000ea80000300800 */
[----:B------:R-:W2:Y:S04]  /*5d140*/  LDL.LU R95, [R1+0x3cc] ;  /* 0x0003cc00015f7983 */ /* 0x000ea80000300800 */
        /* <DEDUP_REMOVED lines=29> */
[----:B------:R-:W1:Y:S04]  /*5d320*/  LDL.LU R105, [R1+0x394] ;  /* 0x0003940001697983 */ /* 0x000e680000300800 */
[----:B------:R-:W1:Y:S04]  /*5d330*/  LDL.LU R106, [R1+0x398] ;  /* 0x00039800016a7983 */ /* 0x000e680000300800 */
[----:B------:R-:W1:Y:S04]  /*5d340*/  LDL.LU R107, [R1+0x39c] ;  /* 0x00039c00016b7983 */ /* 0x000e680000300800 */
[----:B------:R-:W4:Y:S04]  /*5d350*/  LDL.LU R108, [R1+0x380] ;  /* 0x00038000016c7983 */ /* 0x000f280000300800 */
[----:B------:R-:W4:Y:S04]  /*5d360*/  LDL.LU R109, [R1+0x384] ;  /* 0x00038400016d7983 */ /* 0x000f280000300800 */
[----:B------:R-:W4:Y:S04]  /*5d370*/  LDL.LU R110, [R1+0x388] ;  /* 0x00038800016e7983 */ /* 0x000f280000300800 */
[----:B------:R-:W4:Y:S04]  /*5d380*/  LDL.LU R111, [R1+0x38c] ;  /* 0x00038c00016f7983 */ /* 0x000f280000300800 */
[----:B------:R-:W-:Y:S04]  /*5d390*/  STL.64 [R1+0x1c20], R70 ;  /* 0x001c204601007387 */ /* 0x000fe80000100a00 */
[----:B------:R-:W-:Y:S01]  /*5d3a0*/  STL.64 [R1+0x1c18], R68 ;  /* 0x001c184401007387 */ /* 0x000fe20000100a00 */
[C---:B--2---:R-:W-:Y:S08]  /*5d3b0*/  HMMA.1688.F32.TF32 R92, R112.reuse, R44, R92 ;  /* 0x0000002c705c723c */ /* 0x044ff0000008105c */
[C---:B---3--:R-:W-:Y:S08]  /*5d3c0*/  HMMA.1688.F32.TF32 R76, R112.reuse, R28, R76 ;  /* 0x0000001c704c723c */ /* 0x048ff0000008104c */
[C---:B-----5:R-:W-:Y:S08]  /*5d3d0*/  HMMA.1688.F32.TF32 R72, R112.reuse, R24, R120 ;  /* 0x000000187048723c */ /* 0x060ff00000081078 */
[C---:B----4-:R-:W-:Y:S08]  /*5d3e0*/  HMMA.1688.F32.TF32 R80, R112.reuse, R32, R80 ;  /* 0x000000207050723c */ /* 0x050ff00000081050 */
[C---:B------:R-:W-:Y:S07]  /*5d3f0*/  HMMA.1688.F32.TF32 R84, R112.reuse, R36, R84 ;  /* 0x000000247054723c */ /* 0x040fee0000081054 */
[----:B------:R2:W-:Y:S01]  /*5d400*/  STL.64 [R1+0x1c30], R74 ;  /* 0x001c304a01007387 */ /* 0x0005e20000100a00 */
[C---:B------:R-:W-:Y:S03]  /*5d410*/  HMMA.1688.F32.TF32 R88, R112.reuse, R40, R88 ;  /* 0x000000287058723c */ /* 0x040fe60000081058 */
[----:B------:R3:W-:Y:S05]  /*5d420*/  STL.64 [R1+0x1c28], R72 ;  /* 0x001c284801007387 */ /* 0x0007ea0000100a00 */
[C---:B------:R-:W-:Y:S01]  /*5d430*/  HMMA.1688.F32.TF32 R96, R112.reuse, R48, R96 ;  /* 0x000000307060723c */ /* 0x040fe20000081060 */
[----:B------:R-:W-:Y:S04]  /*5d440*/  STL.64 [R1+0x1c40], R78 ;  /* 0x001c404e01007387 */ /* 0x000fe80000100a00 */
[----:B------:R-:W-:Y:S03]  /*5d450*/  STL.64 [R1+0x1c38], R76 ;  /* 0x001c384c01007387 */ /* 0x000fe60000100a00 */
[C---:B------:R-:W-:Y:S01]  /*5d460*/  HMMA.1688.F32.TF32 R100, R112.reuse, R52, R100 ;  /* 0x000000347064723c */ /* 0x040fe20000081064 */
[----:B------:R4:W-:Y:S04]  /*5d470*/  STL.64 [R1+0x1c50], R82 ;  /* 0x001c505201007387 */ /* 0x0009e80000100a00 */
[----:B------:R5:W-:Y:S03]  /*5d480*/  STL.64 [R1+0x1c48], R80 ;  /* 0x001c485001007387 */ /* 0x000be60000100a00 */
[C---:B-1----:R-:W-:Y:S01]  /*5d490*/  HMMA.1688.F32.TF32 R104, R112.reuse, R56, R104 ;  /* 0x000000387068723c */ /* 0x042fe20000081068 */
        /* <DEDUP_REMOVED lines=8> */
[----:B------:R-:W5:Y:S04]  /*5d520*/  LDL R2, [R1+0x474] ;  /* 0x0004740001027983 */ /* 0x000f680000100800 */
[----:B------:R-:W-:Y:S04]  /*5d530*/  STL.64 [R1+0x1ca0], R102 ;  /* 0x001ca06601007387 */ /* 0x000fe80000100a00 */
[----:B------:R-:W-:Y:S04]  /*5d540*/  STL.64 [R1+0x1c98], R100 ;  /* 0x001c986401007387 */ /* 0x000fe80000100a00 */
[----:B------:R-:W-:Y:S04]  /*5d550*/  STL.64 [R1+0x1cb0], R106 ;  /* 0x001cb06a01007387 */ /* 0x000fe80000100a00 */
[----:B------:R-:W-:Y:S04]  /*5d560*/  STL.64 [R1+0x1ca8], R104 ;  /* 0x001ca86801007387 */ /* 0x000fe80000100a00 */
        /* <DEDUP_REMOVED lines=58> */
[----:B------:R-:W-:Y:S01]  /*5d910*/  STL.64 [R1+0x1cb8], R108 ;  /* 0x001cb86c01007387 */ /* 0x000fe20000100a00 */
[----:B--2---:R-:W-:Y:S01]  /*5d920*/  IMAD.MOV.U32 R75, RZ, RZ, R204 ;  /* 0x000000ffff4b7224 */ /* 0x004fe200078e00cc */
[----:B------:R-:W-:Y:S01]  /*5d930*/  MOV R74, R205 ;  /* 0x000000cd004a7202 */ /* 0x000fe20000000f00 */
[----:B---3--:R-:W-:-:S02]  /*5d940*/  IMAD.MOV.U32 R73, RZ, RZ, R206 ;  /* 0x000000ffff497224 */ /* 0x008fc400078e00ce */
        /* <DEDUP_REMOVED lines=9> */
[----:B----4-:R-:W-:Y:S01]  /*5d9e0*/  IMAD.MOV.U32 R83, RZ, RZ, R196 ;  /* 0x000000ffff537224 */ /* 0x010fe200078e00c4 */
[----:B-----5:R-:W-:Y:S01]  /*5d9f0*/  MOV R81, R198 ;  /* 0x000000c600517202 */ /* 0x020fe20000000f00 */
[----:B------:R-:W-:Y:S02]  /*5da00*/  IMAD.MOV.U32 R82, RZ, RZ, R197 ;  /* 0x000000ffff527224 */ /* 0x000fe400078e00c5 */
[----:B------:R-:W-:-:S02]  /*5da10*/  IMAD.MOV.U32 R80, RZ, RZ, R199 ;  /* 0x000000ffff507224 */ /* 0x000fc400078e00c7 */
[----:B------:R-:W-:Y:S02]  /*5da20*/  IMAD.MOV.U32 R245, RZ, RZ, R212 ;  /* 0x000000fffff57224 */ /* 0x000fe400078e00d4 */
[----:B------:R-:W-:Y:S02]  /*5da30*/  IMAD.MOV.U32 R246, RZ, RZ, R213 ;  /* 0x000000fffff67224 */ /* 0x000fe400078e00d5 */
[----:B------:R-:W-:Y:S02]  /*5da40*/  IMAD.MOV.U32 R247, RZ, RZ, R214 ;  /* 0x000000fffff77224 */ /* 0x000fe400078e00d6 */
[----:B------:R-:W-:Y:S01]  /*5da50*/  IMAD.MOV.U32 R76, RZ, RZ, R215 ;  /* 0x000000ffff4c7224 */ /* 0x000fe200078e00d7 */
[----:B------:R-:W-:Y:S08]  /*5da60*/  HMMA.1688.F32.TF32 R116, R172, R4, R116 ;  /* 0x00000004ac74723c */ /* 0x000ff00000081074 */
[----:B------:R-:W-:Y:S08]  /*5da70*/  HMMA.1688.F32.TF32 R112, R112, R64, R216 ;  /* 0x000000407070723c */ /* 0x000ff000000810d8 */
[C---:B------:R-:W-:Y:S11]  /*5da80*/  HMMA.1688.F32.TF32 R120, R172.reuse, R8, R120 ;  /* 0x00000008ac78723c */ /* 0x040ff60000081078 */
[----:B------:R-:W-:Y:S04]  /*5da90*/  @!UPT UIADD3 URZ, URZ, URZ, URZ ;  /* 0x0000003f3f3ff290 */ /* 0x000fe8000fffe03f */
[----:B------:R-:W-:Y:S04]  /*5daa0*/  STL.64 [R1+0x1cd0], R114 ;  /* 0x001cd07201007387 */ /* 0x000fe80000100a00 */
[----:B------:R-:W-:Y:S01]  /*5dab0*/  STL.64 [R1+0x1cc8], R112 ;  /* 0x001cc87001007387 */ /* 0x000fe20000100a00 */
[C---:B------:R-:W-:Y:S03]  /*5dac0*/  HMMA.1688.F32.TF32 R124, R172.reuse, R16, R124 ;  /* 0x00000010ac7c723c */ /* 0x040fe6000008107c */
[----:B------:R-:W-:Y:S04]  /*5dad0*/  STL.64 [R1+0x1ce0], R118 ;  /* 0x001ce07601007387 */ /* 0x000fe80000100a00 */
[----:B------:R-:W-:Y:S04]  /*5dae0*/  STL.64 [R1+0x1cd8], R116 ;  /* 0x001cd87401007387 */ /* 0x000fe80000100a00 */
[----:B------:R-:W-:Y:S04]  /*5daf0*/  STL.64 [R1+0x1cf0], R122 ;  /* 0x001cf07a01007387 */ /* 0x000fe80000100a00 */
[----:B------:R-:W-:Y:S08]  /*5db00*/  STL.64 [R1+0x1ce8], R120 ;  /* 0x001ce87801007387 */ /* 0x000ff00000100a00 */
        /* <DEDUP_REMOVED lines=16> */
[----:B------:R-:W5:Y:S01]  /*5dc10*/  LDL.LU R194, [R1+0x318] ;  /* 0x0003180001c27983 */ /* 0x000f620000300800 */
[----:B------:R-:W-:Y:S03]  /*5dc20*/  HMMA.1688.F32.TF32 R68, R172, R12, R208 ;  /* 0x0000000cac44723c */ /* 0x000fe600000810d0 */
        /* <DEDUP_REMOVED lines=25> */
[----:B-1----:R-:W5:Y:S04]  /*5ddc0*/  LDL.LU R84, [R1+0x2c0] ;  /* 0x0002c00001547983 */ /* 0x002f680000300800 */
        /* <DEDUP_REMOVED lines=18> */
[----:B------:R-:W-:Y:S01]  /*5def0*/  IMAD.MOV.U32 R54, RZ, RZ, R70 ;  /* 0x000000ffff367224 */ /* 0x000fe200078e0046 */
[----:B------:R-:W-:Y:S01]  /*5df00*/  LDS R178, [R0+0x85480] ;  /* 0x0854800000b27984 */ /* 0x000fe20000000800 */
[----:B------:R-:W-:Y:S02]  /*5df10*/  IMAD.MOV.U32 R55, RZ, RZ, R71 ;  /* 0x000000ffff377224 */ /* 0x000fe400078e0047 */
[----:B------:R-:W-:Y:S02]  /*5df20*/  IMAD.MOV.U32 R68, RZ, RZ, R179 ;  /* 0x000000ffff447224 */ /* 0x000fe400078e00b3 */
[----:B------:R-:W-:Y:S01]  /*5df30*/  IMAD.MOV.U32 R70, RZ, RZ, R177 ;  /* 0x000000ffff467224 */ /* 0x000fe200078e00b1 */
[----:B------:R-:W-:Y:S01]  /*5df40*/  LDS R179, [R2+0x85480] ;  /* 0x0854800002b37984 */ /* 0x000fe20000000800 */
[----:B------:R-:W-:-:S03]  /*5df50*/  IMAD.MOV.U32 R71, RZ, RZ, R176 ;  /* 0x000000ffff477224 */ /* 0x000fc600078e00b0 */
[----:B------:R-:W-:Y:S04]  /*5df60*/  LDS R176, [R0+0x85080] ;  /* 0x0850800000b07984 */ /* 0x000fe80000000800 */
[----:B------:R-:W1:Y:S01]  /*5df70*/  LDS R177, [R2+0x85080] ;  /* 0x0850800002b17984 */ /* 0x000e620000000800 */
        /* <DEDUP_REMOVED lines=10> */
[C---:B------:R-:W-:Y:S08]  /*5e020*/  HMMA.1688.F32.TF32 R208, R240.reuse, R32, R208 ;  /* 0x00000020f0d0723c */ /* 0x040ff000000810d0 */
[C---:B--2---:R-:W-:Y:S08]  /*5e030*/  HMMA.1688.F32.TF32 R216, R240.reuse, R40, R216 ;  /* 0x00000028f0d8723c */ /* 0x044ff000000810d8 */
[C---:B------:R-:W-:Y:S08]  /*5e040*/  HMMA.1688.F32.TF32 R220, R240.reuse, R44, R220 ;  /* 0x0000002cf0dc723c */ /* 0x040ff000000810dc */
[C---:B---3--:R-:W-:Y:S08]  /*5e050*/  HMMA.1688.F32.TF32 R204, R240.reuse, R28, R204 ;  /* 0x0000001cf0cc723c */ /* 0x048ff000000810cc */
[C---:B------:R-:W-:Y:S08]  /*5e060*/  HMMA.1688.F32.TF32 R224, R240.reuse, R48, R224 ;  /* 0x00000030f0e0723c */ /* 0x040ff000000810e0 */
[C---:B----4-:R-:W-:Y:S08]  /*5e070*/  HMMA.1688.F32.TF32 R200, R240.reuse, R24, R200 ;  /* 0x00000018f0c8723c */ /* 0x050ff000000810c8 */
[C---:B------:R-:W-:Y:S08]  /*5e080*/  HMMA.1688.F32.TF32 R232, R240.reuse, R56, R232 ;  /* 0x00000038f0e8723c */ /* 0x040ff000000810e8 */
[C---:B-----5:R-:W-:Y:S08]  /*5e090*/  HMMA.1688.F32.TF32 R192, R240.reuse, R16, R192 ;  /* 0x00000010f0c0723c */ /* 0x060ff000000810c0 */
[C---:B------:R-:W-:Y:S08]  /*5e0a0*/  HMMA.1688.F32.TF32 R236, R240.reuse, R60, R236 ;  /* 0x0000003cf0ec723c */ /* 0x040ff000000810ec */
[----:B------:R-:W-:Y:S08]  /*5e0b0*/  HMMA.1688.F32.TF32 R188, R240, R12, R188 ;  /* 0x0000000cf0bc723c */ /* 0x000ff000000810bc */
[----:B------:R-:W-:Y:S08]  /*5e0c0*/  HMMA.1688.F32.TF32 R168, R172, R60, R168 ;  /* 0x0000003caca8723c */ /* 0x000ff000000810a8 */
[----:B-1----:R-:W-:Y:S08]  /*5e0d0*/  HMMA.1688.F32.TF32 R72, R176, R16, R72 ;  /* 0x00000010b048723c */ /* 0x002ff00000081048 */
[C---:B------:R-:W-:Y:S08]  /*5e0e0*/  HMMA.1688.F32.TF32 R184, R240.reuse, R8, R184 ;  /* 0x00000008f0b8723c */ /* 0x040ff000000810b8 */
[C---:B------:R-:W-:Y:S08]  /*5e0f0*/  HMMA.1688.F32.TF32 R180, R240.reuse, R4, R180 ;  /* 0x00000004f0b4723c */ /* 0x040ff000000810b4 */
[-C--:B------:R-:W-:Y:S08]  /*5e100*/  HMMA.1688.F32.TF32 R196, R240, R20.reuse, R196 ;  /* 0x00000014f0c4723c */ /* 0x080ff000000810c4 */
[----:B------:R-:W-:Y:S08]  /*5e110*/  HMMA.1688.F32.TF32 R68, R176, R20, R68 ;  /* 0x00000014b044723c */ /* 0x000ff00000081044 */
[----:B------:R-:W-:Y:S08]  /*5e120*/  HMMA.1688.F32.TF32 R228, R240, R52, R228 ;  /* 0x00000034f0e4723c */ /* 0x000ff000000810e4 */
[----:B------:R-:W-:Y:S08]  /*5e130*/  HMMA.1688.F32.TF32 R172, R172, R64, R212 ;  /* 0x00000040acac723c */ /* 0x000ff000000810d4 */
[C---:B------:R-:W-:Y:S08]  /*5e140*/  HMMA.1688.F32.TF32 R212, R240.reuse, R36, R84 ;  /* 0x00000024f0d4723c */ /* 0x040ff00000081054 */
[----:B------:R-:W-:Y:S08]  /*5e150*/  HMMA.1688.F32.TF32 R240, R240, R64, R80 ;  /* 0x00000040f0f0723c */ /* 0x000ff00000081050 */
[C---:B------:R-:W-:Y:S01]  /*5e160*/  HMMA.1688.F32.TF32 R80, R176.reuse, R8, R248 ;  /* 0x00000008b050723c */ /* 0x040fe200000810f8 */
[----:B------:R-:W-:Y:S04]  /*5e170*/  LDS R248, [R3+0x85800] ;  /* 0x0858000003f87984 */ /* 0x000fe80000000800 */
[----:B------:R-:W-:Y:S03]  /*5e180*/  LDS R250, [R3+0x85c00] ;  /* 0x085c000003fa7984 */ /* 0x000fe60000000800 */
[----:B------:R-:W-:Y:S01]  /*5e190*/  HMMA.1688.F32.TF32 R76, R176, R12, R76 ;  /* 0x0000000cb04c723c */ /* 0x000fe2000008104c */
[----:B------:R-:W-:Y:S04]  /*5e1a0*/  LDS R249, [R252+0x85800] ;  /* 0x08580000fcf97984 */ /* 0x000fe80000000800 */
[----:B------:R-:W1:Y:S10]  /*5e1b0*/  LDS R251, [R252+0x85c00] ;  /* 0x085c0000fcfb7984 */ /* 0x000e740000000800 */
[----:B------:R-:W-:Y:S04]  /*5e1c0*/  STL.64 [R1+0x170], R80 ;  /* 0x0001705001007387 */ /* 0x000fe80000100a00 */
[----:B------:R-:W-:Y:S04]  /*5e1d0*/  STL.64 [R1+0x178], R82 ;  /* 0x0001785201007387 */ /* 0x000fe80000100a00 */
[----:B------:R2:W-:Y:S04]  /*5e1e0*/  STL.64 [R1+0x160], R76 ;  /* 0x0001604c01007387 */ /* 0x0005e80000100a00 */
[----:B------:R3:W-:Y:S04]  /*5e1f0*/  STL.64 [R1+0x168], R78 ;  /* 0x0001684e01007387 */ /* 0x0007e80000100a00 */
[----:B------:R-:W4:Y:S04]  /*5e200*/  LDL.LU R84, [R1] ;  /* 0x0000000001547983 */ /* 0x000f280000300800 */
[----:B------:R5:W-:Y:S04]  /*5e210*/  STL.64 [R1+0x150], R72 ;  /* 0x0001504801007387 */ /* 0x000be80000100a00 */
[----:B------:R1:W-:Y:S04]  /*5e220*/  STL.64 [R1+0x158], R74 ;  /* 0x0001584a01007387 */ /* 0x0003e80000100a00 */
[----:B------:R1:W-:Y:S04]  /*5e230*/  STL.64 [R1+0x140], R68 ;  /* 0x0001404401007387 */ /* 0x0003e80000100a00 */
[----:B------:R1:W-:Y:S04]  /*5e240*/  STL.64 [R1+0x148], R70 ;  /* 0x0001484601007387 */ /* 0x0003e80000100a00 */
        /* <DEDUP_REMOVED lines=43> */
[----:B--2---:R-:W-:-:S03]  /*5e500*/  IMAD.MOV.U32 R76, RZ, RZ, R26 ;  /* 0x000000ffff4c7224 */ /* 0x004fc600078e001a */
[----:B------:R-:W2:Y:S01]  /*5e510*/  LDL.LU R80, [R1+0x40] ;  /* 0x0000400001507983 */ /* 0x000ea20000300800 */
[----:B------:R-:W-:-:S03]  /*5e520*/  IMAD.MOV.U32 R77, RZ, RZ, R27 ;  /* 0x000000ffff4d7224 */ /* 0x000fc600078e001b */
[----:B------:R-:W2:Y:S01]  /*5e530*/  LDL.LU R81, [R1+0x44] ;  /* 0x0000440001517983 */ /* 0x000ea20000300800 */
[----:B---3--:R-:W-:-:S03]  /*5e540*/  IMAD.MOV.U32 R78, RZ, RZ, R22 ;  /* 0x000000ffff4e7224 */ /* 0x008fc600078e0016 */
[----:B------:R-:W2:Y:S01]  /*5e550*/  LDL.LU R82, [R1+0x48] ;  /* 0x0000480001527983 */ /* 0x000ea20000300800 */
[----:B------:R-:W-:-:S03]  /*5e560*/  IMAD.MOV.U32 R79, RZ, RZ, R23 ;  /* 0x000000ffff4f7224 */ /* 0x000fc600078e0017 */
[----:B------:R-:W2:Y:S01]  /*5e570*/  LDL.LU R83, [R1+0x4c] ;  /* 0x00004c0001537983 */ /* 0x000ea20000300800 */
[----:B-----5:R-:W-:-:S03]  /*5e580*/  MOV R72, R18 ;  /* 0x0000001200487202 */ /* 0x020fc60000000f00 */
[----:B------:R-:W3:Y:S01]  /*5e590*/  LDL.LU R26, [R1+0x1d34] ;  /* 0x001d3400011a7983 */ /* 0x000ee20000300800 */
[----:B------:R-:W-:-:S03]  /*5e5a0*/  IMAD.MOV.U32 R73, RZ, RZ, R19 ;  /* 0x000000ffff497224 */ /* 0x000fc600078e0013 */
[----:B------:R-:W3:Y:S01]  /*5e5b0*/  LDL.LU R27, [R1+0x1d30] ;  /* 0x001d3000011b7983 */ /* 0x000ee20000300800 */
[----:B-1----:R-:W-:-:S03]  /*5e5c0*/  IMAD.MOV.U32 R74, RZ, RZ, R14 ;  /* 0x000000ffff4a7224 */ /* 0x002fc600078e000e */
[----:B------:R-:W5:Y:S01]  /*5e5d0*/  LDL.LU R22, [R1+0x1d2c] ;  /* 0x001d2c0001167983 */ /* 0x000f620000300800 */
[----:B------:R-:W-:-:S03]  /*5e5e0*/  IMAD.MOV.U32 R75, RZ, RZ, R15 ;  /* 0x000000ffff4b7224 */ /* 0x000fc600078e000f */
[----:B------:R-:W5:Y:S01]  /*5e5f0*/  LDL.LU R23, [R1+0x1d28] ;  /* 0x001d280001177983 */ /* 0x000f620000300800 */
[----:B------:R-:W-:-:S03]  /*5e600*/  IMAD.MOV.U32 R68, RZ, RZ, R10 ;  /* 0x000000ffff447224 */ /* 0x000fc600078e000a */
[----:B------:R-:W2:Y:S01]  /*5e610*/  LDL.LU R18, [R1+0x1d24] ;  /* 0x001d240001127983 */ /* 0x000ea20000300800 */
[----:B------:R-:W-:-:S03]  /*5e620*/  IMAD.MOV.U32 R69, RZ, RZ, R11 ;  /* 0x000000ffff457224 */ /* 0x000fc600078e000b */
[----:B------:R-:W2:Y:S01]  /*5e630*/  LDL.LU R19, [R1+0x1d20] ;  /* 0x001d200001137983 */ /* 0x000ea20000300800 */
[----:B------:R-:W-:-:S03]  /*5e640*/  IMAD.MOV.U32 R70, RZ, RZ, R6 ;  /* 0x000000ffff467224 */ /* 0x000fc600078e0006 */
[----:B------:R-:W2:Y:S01]  /*5e650*/  LDL.LU R14, [R1+0x1d1c] ;  /* 0x001d1c00010e7983 */ /* 0x000ea20000300800 */
[----:B------:R-:W-:-:S03]  /*5e660*/  MOV R71, R7 ;  /* 0x0000000700477202 */ /* 0x000fc60000000f00 */
[----:B------:R-:W2:Y:S04]  /*5e670*/  LDL.LU R15, [R1+0x1d18] ;  /* 0x001d1800010f7983 */ /* 0x000ea80000300800 */
[----:B------:R-:W2:Y:S04]  /*5e680*/  LDL.LU R10, [R1+0x1d14] ;  /* 0x001d1400010a7983 */ /* 0x000ea80000300800 */
[----:B------:R-:W2:Y:S04]  /*5e690*/  LDL.LU R11, [R1+0x1d10] ;  /* 0x001d1000010b7983 */ /* 0x000ea80000300800 */
[----:B------:R-:W2:Y:S04]  /*5e6a0*/  LDL.LU R6, [R1+0x1d0c] ;  /* 0x001d0c0001067983 */ /* 0x000ea80000300800 */
[----:B------:R-:W2:Y:S01]  /*5e6b0*/  LDL.LU R7, [R1+0x1d08] ;  /* 0x001d080001077983 */ /* 0x000ea20000300800 */
[C---:B------:R-:W-:Y:S08]  /*5e6c0*/  HMMA.1688.F32.TF32 R244, R176.reuse, R4, R244 ;  /* 0x00000004b0f4723c */ /* 0x040ff000000810f4 */
[C---:B----4-:R-:W-:Y:S08]  /*5e6d0*/  HMMA.1688.F32.TF32 R88, R176.reuse, R60, R88 ;  /* 0x0000003cb058723c */ /* 0x050ff00000081058 */
[C---:B------:R-:W-:Y:S08]  /*5e6e0*/  HMMA.1688.F32.TF32 R96, R176.reuse, R52, R96 ;  /* 0x00000034b060723c */ /* 0x040ff00000081060 */
[C---:B------:R-:W-:Y:S08]  /*5e6f0*/  HMMA.1688.F32.TF32 R100, R176.reuse, R48, R100 ;  /* 0x00000030b064723c */ /* 0x040ff00000081064 */
[C---:B------:R-:W-:Y:S08]  /*5e700*/  HMMA.1688.F32.TF32 R112, R176.reuse, R36, R112 ;  /* 0x00000024b070723c */ /* 0x040ff00000081070 */
[C---:B------:R-:W-:Y:S08]  /*5e710*/  HMMA.1688.F32.TF32 R120, R176.reuse, R28, R120 ;  /* 0x0000001cb078723c */ /* 0x040ff00000081078 */
[C---:B------:R-:W-:Y:S08]  /*5e720*/  HMMA.1688.F32.TF32 R124, R176.reuse, R24, R124 ;  /* 0x00000018b07c723c */ /* 0x040ff0000008107c */
[C---:B------:R-:W-:Y:S11]  /*5e730*/  HMMA.1688.F32.TF32 R116, R176.reuse, R32, R116 ;  /* 0x00000020b074723c */ /* 0x040ff60000081074 */
[----:B------:R-:W-:Y:S04]  /*5e740*/  @!UPT UIADD3 URZ, URZ, URZ, URZ ;  /* 0x0000003f3f3ff290 */ /* 0x000fe8000fffe03f */
[----:B------:R-:W-:Y:S01]  /*5e750*/  STL.64 [R1+0x130], R124 ;  /* 0x0001307c01007387 */ /* 0x000fe20000100a00 */
[C---:B------:R-:W-:Y:S03]  /*5e760*/  HMMA.1688.F32.TF32 R108, R176.reuse, R40, R108 ;  /* 0x00000028b06c723c */ /* 0x040fe6000008106c */
[----:B------:R1:W-:Y:S05]  /*5e770*/  STL.64 [R1+0x138], R126 ;  /* 0x0001387e01007387 */ /* 0x0003ea0000100a00 */
[C---:B------:R-:W-:Y:S01]  /*5e780*/  HMMA.1688.F32.TF32 R104, R176.reuse, R44, R104 ;  /* 0x0000002cb068723c */ /* 0x040fe20000081068 */
[----:B-1----:R-:W4:Y:S04]  /*5e790*/  LDL.LU.64 R126, [R1+0x1d00] ;  /* 0x001d0000017e7983 */ /* 0x002f280000300a00 */
[----:B------:R-:W4:Y:S04]  /*5e7a0*/  LDL.LU.64 R124, [R1+0x1cf8] ;  /* 0x001cf800017c7983 */ /* 0x000f280000300a00 */
[----:B------:R-:W-:Y:S04]  /*5e7b0*/  STL.64 [R1+0x120], R120 ;  /* 0x0001207801007387 */ /* 0x000fe80000100a00 */
[----:B------:R1:W-:Y:S01]  /*5e7c0*/  STL.64 [R1+0x128], R122 ;  /* 0x0001287a01007387 */ /* 0x0003e20000100a00 */
[----:B------:R-:W-:Y:S01]  /*5e7d0*/  HMMA.1688.F32.TF32 R92, R176, R56, R92 ;  /* 0x00000038b05c723c */ /* 0x000fe2000008105c */
[----:B------:R-:W-:-:S02]  /*5e7e0*/  IMAD.MOV.U32 R29, RZ, RZ, R0 ;  /* 0x000000ffff1d7224 */ /* 0x000fc400078e0000 */
[----:B-1----:R-:W3:Y:S04]  /*5e7f0*/  LDL.LU.64 R122, [R1+0x1cf0] ;  /* 0x001cf000017a7983 */ /* 0x002ee80000300a00 */
[----:B------:R-:W3:Y:S04]  /*5e800*/  LDL.LU.64 R120, [R1+0x1ce8] ;  /* 0x001ce80001787983 */ /* 0x000ee80000300a00 */
[----:B------:R-:W-:Y:S04]  /*5e810*/  STL.64 [R1+0x110], R116 ;  /* 0x0001107401007387 */ /* 0x000fe80000100a00 */
[----:B------:R1:W-:Y:S01]  /*5e820*/  STL.64 [R1+0x118], R118 ;  /* 0x0001187601007387 */ /* 0x0003e20000100a00 */
[----:B------:R-:W-:-:S02]  /*5e830*/  IMAD.MOV.U32 R0, RZ, RZ, R113 ;  /* 0x000000ffff007224 */ /* 0x000fc400078e0071 */
[----:B------:R-:W-:Y:S02]  /*5e840*/  IMAD.MOV.U32 R5, RZ, RZ, R110 ;  /* 0x000000ffff057224 */ /* 0x000fe400078e006e */
[----:B------:R-:W-:Y:S01]  /*5e850*/  IMAD.MOV.U32 R4, RZ, RZ, R111 ;  /* 0x000000ffff047224 */ /* 0x000fe200078e006f */
[----:B-1----:R-:W3:Y:S04]  /*5e860*/  LDL.LU.64 R118, [R1+0x1ce0] ;  /* 0x001ce00001767983 */ /* 0x002ee80000300a00 */
[----:B------:R-:W3:Y:S04]  /*5e870*/  LDL.LU.64 R116, [R1+0x1cd8] ;  /* 0x001cd80001747983 */ /* 0x000ee80000300a00 */
[----:B------:R-:W-:Y:S01]  /*5e880*/  STL [R1+0xf0], R112 ;  /* 0x0000f07001007387 */ /* 0x000fe20000100800 */
[----:B------:R-:W-:-:S03]  /*5e890*/  IMAD.MOV.U32 R9, RZ, RZ, R108 ;  /* 0x000000ffff097224 */ /* 0x000fc600078e006c */
[----:B------:R1:W-:Y:S01]  /*5e8a0*/  STL.64 [R1+0xf8], R114 ;  /* 0x0000f87201007387 */ /* 0x0003e20000100a00 */
[----:B------:R-:W-:Y:S01]  /*5e8b0*/  IMAD.MOV.U32 R8, RZ, RZ, R109 ;  /* 0x000000ffff087224 */ /* 0x000fe200078e006d */
[----:B------:R-:W-:Y:S02]  /*5e8c0*/  HMMA.1688.F32.TF32 R176, R176, R64, R84 ;  /* 0x00000040b0b0723c */ /* 0x000fe40000081054 */
[----:B-1----:R-:W3:Y:S04]  /*5e8d0*/  LDL.LU.64 R114, [R1+0x1cd0] ;  /* 0x001cd00001727983 */ /* 0x002ee80000300a00 */
[----:B------:R-:W3:Y:S04]  /*5e8e0*/  LDL.LU.64 R112, [R1+0x1cc8] ;  /* 0x001cc80001707983 */ /* 0x000ee80000300a00 */
[----:B------:R-:W3:Y:S01]  /*5e8f0*/  LDL.LU.64 R110, [R1+0x1cc0] ;  /* 0x001cc000016e7983 */ /* 0x000ee20000300a00 */
[C---:B--2---:R-:W-:Y:S03]  /*5e900*/  HMMA.1688.F32.TF32 R80, R248.reuse, R6, R80 ;  /* 0x00000006f850723c */ /* 0x044fe60000081050 */
[----:B------:R-:W2:Y:S04]  /*5e910*/  LDL.LU.64 R108, [R1+0x1cb8] ;  /* 0x001cb800016c7983 */ /* 0x000ea80000300a00 */
[----:B------:R-:W-:Y:S01]  /*5e920*/  STL.64 [R1+0xd0], R104 ;  /* 0x0000d06801007387 */ /* 0x000fe20000100a00 */
[C---:B------:R-:W-:Y:S03]  /*5e930*/  HMMA.1688.F32.TF32 R76, R248.reuse, R10, R76 ;  /* 0x0000000af84c723c */ /* 0x040fe6000008104c */
[----:B------:R1:W-:Y:S05]  /*5e940*/  STL.64 [R1+0xd8], R106 ;  /* 0x0000d86a01007387 */ /* 0x0003ea0000100a00 */
[C---:B------:R-:W-:Y:S01]  /*5e950*/  HMMA.1688.F32.TF32 R72, R248.reuse, R14, R72 ;  /* 0x0000000ef848723c */ /* 0x040fe20000081048 */
        /* <DEDUP_REMOVED lines=17> */
[----:B------:R-:W-:Y:S01]  /*5ea70*/  IMAD.MOV.U32 R57, RZ, RZ, R78 ;  /* 0x000000ffff397224 */ /* 0x000fe200078e004e */
[----:B------:R-:W-:Y:S01]  /*5ea80*/  MOV R61, R76 ;  /* 0x0000004c003d7202 */ /* 0x000fe20000000f00 */
[----:B------:R-:W-:Y:S01]  /*5ea90*/  IMAD.MOV.U32 R56, RZ, RZ, R79 ;  /* 0x000000ffff387224 */ /* 0x000fe200078e004f */
[----:B-1----:R-:W2:Y:S04]  /*5eaa0*/  LDL.LU.64 R90, [R1+0x1c70] ;  /* 0x001c7000015a7983 */ /* 0x002ea80000300a00 */
[----:B------:R-:W2:Y:S04]  /*5eab0*/  LDL.LU.64 R88, [R1+0x1c68] ;  /* 0x001c680001587983 */ /* 0x000ea80000300a00 */
[----:B------:R-:W2:Y:S04]  /*5eac0*/  LDL.LU.64 R86, [R1+0x1c60] ;  /* 0x001c600001567983 */ /* 0x000ea80000300a00 */
[----:B------:R-:W2:Y:S04]  /*5ead0*/  LDL.LU.64 R84, [R1+0x1c58] ;  /* 0x001c580001547983 */ /* 0x000ea80000300a00 */
[----:B------:R-:W-:Y:S04]  /*5eae0*/  STL.64 [R1+0x80], R176 ;  /* 0x000080b001007387 */ /* 0x000fe80000100a00 */
[----:B------:R-:W-:Y:S04]  /*5eaf0*/  STL.64 [R1+0x88], R178 ;  /* 0x000088b201007387 */ /* 0x000fe80000100a00 */
[----:B------:R-:W-:Y:S01]  /*5eb00*/  STL.64 [R1+0x70], R80 ;  /* 0x0000705001007387 */ /* 0x000fe20000100a00 */
[----:B------:R-:W-:-:S03]  /*5eb10*/  IMAD.MOV.U32 R60, RZ, RZ, R77 ;  /* 0x000000ffff3c7224 */ /* 0x000fc600078e004d */
[----:B------:R1:W-:Y:S01]  /*5eb20*/  STL.64 [R1+0x78], R82 ;  /* 0x0000785201007387 */ /* 0x0003e20000100a00 */
[----:B------:R-:W-:Y:S01]  /*5eb30*/  IMAD.MOV.U32 R17, RZ, RZ, R75 ;  /* 0x000000ffff117224 */ /* 0x000fe200078e004b */
[----:B------:R-:W-:Y:S02]  /*5eb40*/  MOV R12, R70 ;  /* 0x00000046000c7202 */ /* 0x000fe40000000f00 */
[----:B------:R-:W-:Y:S01]  /*5eb50*/  LDS R177, [R2+0x85800] ;  /* 0x0858000002b17984 */ /* 0x000fe20000000800 */
[----:B------:R-:W-:-:S03]  /*5eb60*/  IMAD.MOV.U32 R16, RZ, RZ, R68 ;  /* 0x000000ffff107224 */ /* 0x000fc600078e0044 */
[----:B------:R5:W-:Y:S04]  /*5eb70*/  LDS R179, [R2+0x85c00] ;  /* 0x085c000002b37984 */ /* 0x000be80000000800 */
[----:B-1----:R-:W2:Y:S04]  /*5eb80*/  LDL.LU.64 R82, [R1+0x1c50] ;  /* 0x001c500001527983 */ /* 0x002ea80000300a00 */
[----:B------:R-:W2:Y:S04]  /*5eb90*/  LDL.LU.64 R80, [R1+0x1c48] ;  /* 0x001c480001507983 */ /* 0x000ea80000300a00 */
[----:B------:R-:W2:Y:S04]  /*5eba0*/  LDL.LU.64 R78, [R1+0x1c40] ;  /* 0x001c4000014e7983 */ /* 0x000ea80000300a00 */
[----:B------:R-:W2:Y:S04]  /*5ebb0*/  LDL.LU.64 R76, [R1+0x1c38] ;  /* 0x001c3800014c7983 */ /* 0x000ea80000300a00 */
[----:B------:R-:W-:Y:S01]  /*5ebc0*/  STL.64 [R1+0x3c0], R72 ;  /* 0x0003c04801007387 */ /* 0x000fe20000100a00 */
[----:B-----5:R-:W-:-:S03]  /*5ebd0*/  IMAD.MOV.U32 R2, RZ, RZ, R71 ;  /* 0x000000ffff027224 */ /* 0x020fc600078e0047 */
[----:B------:R1:W-:Y:S01]  /*5ebe0*/  STL [R1+0x3c8], R74 ;  /* 0x0003c84a01007387 */ /* 0x0003e20000100800 */
[----:B------:R-:W-:-:S03]  /*5ebf0*/  IMAD.MOV.U32 R13, RZ, RZ, R69 ;  /* 0x000000ffff0d7224 */ /* 0x000fc600078e0045 */
[----:B------:R-:W-:Y:S04]  /*5ec00*/  LDS R176, [R29+0x85800] ;  /* 0x085800001db07984 */ /* 0x000fe80000000800 */
[----:B------:R-:W5:Y:S04]  /*5ec10*/  LDS R178, [R29+0x85c00] ;  /* 0x085c00001db27984 */ /* 0x000f680000000800 */
[----:B-1----:R-:W3:Y:S04]  /*5ec20*/  LDL.LU.64 R74, [R1+0x1c30] ;  /* 0x001c3000014a7983 */ /* 0x002ee80000300a00 */
[----:B------:R-:W3:Y:S04]  /*5ec30*/  LDL.LU.64 R72, [R1+0x1c28] ;  /* 0x001c280001487983 */ /* 0x000ee80000300a00 */
[----:B------:R1:W-:Y:S04]  /*5ec40*/  STL [R1+0x1bf0], R17 ;  /* 0x001bf01101007387 */ /* 0x0003e80000100800 */
[----:B------:R-:W2:Y:S04]  /*5ec50*/  LDL.LU.64 R70, [R1+0x1c20] ;  /* 0x001c200001467983 */ /* 0x000ea80000300a00 */
[----:B------:R-:W2:Y:S04]  /*5ec60*/  LDL.LU.64 R68, [R1+0x1c18] ;  /* 0x001c180001447983 */ /* 0x000ea80000300a00 */
[----:B------:R-:W-:Y:S04]  /*5ec70*/  STL [R1+0x1c00], R2 ;  /* 0x001c000201007387 */ /* 0x000fe80000100800 */
[----:B------:R-:W-:Y:S04]  /*5ec80*/  STL [R1+0x1bfc], R12 ;  /* 0x001bfc0c01007387 */ /* 0x000fe80000100800 */
[----:B------:R-:W-:Y:S04]  /*5ec90*/  STL [R1+0x1bf8], R13 ;  /* 0x001bf80d01007387 */ /* 0x000fe80000100800 */
[----:B------:R-:W-:Y:S01]  /*5eca0*/  STL [R1+0x1bf4], R16 ;  /* 0x001bf41001007387 */ /* 0x000fe20000100800 */
[----:B--2---:R-:W-:Y:S11]  /*5ecb0*/  HMMA.1688.F32.TF32 R68, R248, R22, R68 ;  /* 0x00000016f844723c */ /* 0x004ff60000081044 */
[----:B------:R-:W-:Y:S11]  /*5ecc0*/  @!UPT UIADD3 URZ, URZ, URZ, URZ ;  /* 0x0000003f3f3ff290 */ /* 0x000ff6000fffe03f */
[----:B------:R-:W-:Y:S01]  /*5ecd0*/  @!UPT UIADD3 URZ, URZ, URZ, URZ ;  /* 0x0000003f3f3ff290 */ /* 0x000fe2000fffe03f */
[----:B------:R-:W-:Y:S01]  /*5ece0*/  STL [R1+0x3a0], R68 ;  /* 0x0003a04401007387 */ /* 0x000fe20000100800 */
[----:B-1----:R-:W-:-:S03]  /*5ecf0*/  IMAD.MOV.U32 R17, RZ, RZ, R69 ;  /* 0x000000ffff117224 */ /* 0x002fc600078e0045 */
[----:B------:R3:W-:Y:S02]  /*5ed00*/  STL.64 [R1+0x3a8], R70 ;  /* 0x0003a84601007387 */ /* 0x0007e40000100a00 */
[C---:B---3--:R-:W-:Y:S11]  /*5ed10*/  HMMA.1688.F32.TF32 R68, R248.reuse, R26, R72 ;  /* 0x0000001af844723c */ /* 0x048ff60000081048 */
        /* <DEDUP_REMOVED lines=8> */
[----:B------:R-:W-:Y:S01]  /*5eda0*/  @!UPT UIADD3 URZ, URZ, URZ, URZ ;  /* 0x0000003f3f3ff290 */ /* 0x000fe2000fffe03f */
[----:B------:R1:W-:Y:S01]  /*5edb0*/  STL.64 [R1+0x388], R70 ;  /* 0x0003884601007387 */ /* 0x0003e20000100a00 */
[----:B------:R-:W-:Y:S01]  /*5edc0*/  MOV R20, R68 ;  /* 0x0000004400147202 */ /* 0x000fe20000000f00 */
[----:B------:R-:W-:Y:S02]  /*5edd0*/  IMAD.MOV.U32 R21, RZ, RZ, R69 ;  /* 0x000000ffff157224 */ /* 0x000fe400078e0045 */
[C---:B-1----:R-:W-:Y:S03]  /*5ede0*/  HMMA.1688.F32.TF32 R68, R248.reuse, R34, R80 ;  /* 0x00000022f844723c */ /* 0x042fe60000081050 */
[----:B------:R-:W-:Y:S04]  /*5edf0*/  STL [R1+0x1bec], R21 ;  /* 0x001bec1501007387 */ /* 0x000fe80000100800 */
[----:B------:R-:W-:Y:S01]  /*5ee00*/  STL [R1+0x1be8], R20 ;  /* 0x001be81401007387 */ /* 0x000fe20000100800 */
[C---:B------:R-:W-:Y:S11]  /*5ee10*/  HMMA.1688.F32.TF32 R76, R248.reuse, R38, R84 ;  /* 0x00000026f84c723c */ /* 0x040ff60000081054 */
[----:B------:R-:W-:Y:S04]  /*5ee20*/  @!UPT UIADD3 URZ, URZ, URZ, URZ ;  /* 0x0000003f3f3ff290 */ /* 0x000fe8000fffe03f */
[----:B------:R1:W-:Y:S01]  /*5ee30*/  STL.64 [R1+0x378], R70 ;  /* 0x0003784601007387 */ /* 0x0003e20000100a00 */
[----:B------:R-:W-:Y:S02]  /*5ee40*/  IMAD.MOV.U32 R24, RZ, RZ, R68 ;  /* 0x000000ffff187224 */ /* 0x000fe400078e0044 */
[----:B------:R-:W-:Y:S02]  /*5ee50*/  IMAD.MOV.U32 R25, RZ, RZ, R69 ;  /* 0x000000ffff197224 */ /* 0x000fe400078e0045 */
[----:B-1----:R-:W-:Y:S03]  /*5ee60*/  HMMA.1688.F32.TF32 R68, R248, R42, R88 ;  /* 0x0000002af844723c */ /* 0x002fe60000081058 */
[----:B------:R-:W-:Y:S04]  /*5ee70*/  STL [R1+0x1be4], R25 ;  /* 0x001be41901007387 */ /* 0x000fe80000100800 */
[----:B------:R-:W-:Y:S04]  /*5ee80*/  STL [R1+0x1be0], R24 ;  /* 0x001be01801007387 */ /* 0x000fe80000100800 */
[----:B------:R-:W2:Y:S04]  /*5ee90*/  LDL R75, [R1+0x474] ;  /* 0x00047400014b7983 */ /* 0x000ea80000100800 */
[----:B------:R1:W-:Y:S04]  /*5eea0*/  STL.64 [R1+0x360], R76 ;  /* 0x0003604c01007387 */ /* 0x0003e80000100a00 */
[----:B------:R3:W-:Y:S04]  /*5eeb0*/  STL.64 [R1+0x368], R78 ;  /* 0x0003684e01007387 */ /* 0x0007e80000100a00 */
[----:B------:R4:W-:Y:S01]  /*5eec0*/  STL.64 [R1+0x358], R70 ;  /* 0x0003584601007387 */ /* 0x0009e20000100a00 */
[----:B-1----:R-:W-:Y:S01]  /*5eed0*/  MOV R76, R50 ;  /* 0x00000032004c7202 */ /* 0x002fe20000000f00 */
[----:B------:R-:W-:-:S02]  /*5eee0*/  IMAD.MOV.U32 R77, RZ, RZ, R51 ;  /* 0x000000ffff4d7224 */ /* 0x000fc400078e0033 */
[----:B------:R-:W2:Y:S01]  /*5eef0*/  LDL.LU R50, [R1+0x1c14] ;  /* 0x001c140001327983 */ /* 0x000ea20000300800 */
[----:B---3--:R-:W-:-:S03]  /*5ef00*/  IMAD.MOV.U32 R78, RZ, RZ, R54 ;  /* 0x000000ffff4e7224 */ /* 0x008fc600078e0036 */
[----:B------:R-:W3:Y:S01]  /*5ef10*/  LDL.LU R51, [R1+0x1c10] ;  /* 0x001c100001337983 */ /* 0x000ee20000300800 */
[----:B------:R-:W-:-:S03]  /*5ef20*/  IMAD.MOV.U32 R79, RZ, RZ, R55 ;  /* 0x000000ffff4f7224 */ /* 0x000fc600078e0037 */
[----:B------:R-:W3:Y:S04]  /*5ef30*/  LDL.LU R54, [R1+0x1c0c] ;  /* 0x001c0c0001367983 */ /* 0x000ee80000300800 */
[----:B------:R-:W3:Y:S01]  /*5ef40*/  LDL.LU R55, [R1+0x1c08] ;  /* 0x001c080001377983 */ /* 0x000ee20000300800 */
[----:B------:R-:W-:Y:S02]  /*5ef50*/  IMAD.MOV.U32 R32, RZ, RZ, R68 ;  /* 0x000000ffff207224 */ /* 0x000fe400078e0044 */
[----:B------:R-:W-:Y:S02]  /*5ef60*/  IMAD.MOV.U32 R33, RZ, RZ, R69 ;  /* 0x000000ffff217224 */ /* 0x000fe400078e0045 */
[----:B----4-:R-:W-:Y:S03]  /*5ef70*/  HMMA.1688.F32.TF32 R68, R248, R46, R92 ;  /* 0x0000002ef844723c */ /* 0x010fe6000008105c */
[----:B------:R-:W-:Y:S04]  /*5ef80*/  STL [R1+0x1bdc], R33 ;  /* 0x001bdc2101007387 */ /* 0x000fe80000100800 */
[----:B------:R-:W-:Y:S11]  /*5ef90*/  STL [R1+0x1bd8], R32 ;  /* 0x001bd82001007387 */ /* 0x000ff60000100800 */
[----:B------:R-:W-:Y:S05]  /*5efa0*/  @!UPT UIADD3 URZ, URZ, URZ, URZ ;  /* 0x0000003f3f3ff290 */ /* 0x000fea000fffe03f */
[----:B------:R3:W-:Y:S01]  /*5efb0*/  STL.64 [R1+0x348], R70 ;  /* 0x0003484601007387 */ /* 0x0007e20000100a00 */
[----:B------:R-:W-:Y:S02]  /*5efc0*/  IMAD.MOV.U32 R36, RZ, RZ, R68 ;  /* 0x000000ffff247224 */ /* 0x000fe400078e0044 */
[----:B------:R-:W-:Y:S02]  /*5efd0*/  IMAD.MOV.U32 R37, RZ, RZ, R69 ;  /* 0x000000ffff257224 */ /* 0x000fe400078e0045 */
[----:B------:R-:W-:Y:S01]  /*5efe0*/  IMAD.MOV.U32 R74, RZ, RZ, R29 ;  /* 0x000000ffff4a7224 */ /* 0x000fe200078e001d */
[C---:B-----5:R-:W-:Y:S04]  /*5eff0*/  HMMA.1688.F32.TF32 R88, R176.reuse, R58, R164 ;  /* 0x0000003ab058723c */ /* 0x060fe800000810a4 */
[----:B------:R-:W-:Y:S04]  /*5f000*/  LDS R92, [R74+0x85880] ;  /* 0x085880004a5c7984 */ /* 0x000fe80000000800 */
[----:B------:R-:W-:Y:S01]  /*5f010*/  LDS R94, [R74+0x85c80] ;  /* 0x085c80004a5e7984 */ /* 0x000fe20000000800 */
[C---:B------:R-:W-:Y:S03]  /*5f020*/  HMMA.1688.F32.TF32 R84, R176.reuse, R10, R120 ;  /* 0x0000000ab054723c */ /* 0x040fe60000081078 */
[----:B------:R-:W-:Y:S04]  /*5f030*/  LDS R72, [R74+0x86080] ;  /* 0x086080004a487984 */ /* 0x000fe80000000800 */
[----:B--2---:R-:W-:Y:S04]  /*5f040*/  LDS R93, [R75+0x85880] ;  /* 0x085880004b5d7984 */ /* 0x004fe80000000800 */
[----:B------:R-:W-:Y:S01]  /*5f050*/  LDS R95, [R75+0x85c80] ;  /* 0x085c80004b5f7984 */ /* 0x000fe20000000800 */
[----:B------:R-:W-:Y:S03]  /*5f060*/  HMMA.1688.F32.TF32 R116, R176, R6, R116 ;  /* 0x00000006b074723c */ /* 0x000fe60000081074 */
[----:B------:R-:W-:Y:S05]  /*5f070*/  LDS R73, [R75+0x86080] ;  /* 0x086080004b497984 */ /* 0x000fea0000000800 */
[C---:B---3--:R-:W-:Y:S08]  /*5f080*/  HMMA.1688.F32.TF32 R68, R248.reuse, R50, R96 ;  /* 0x00000032f844723c */ /* 0x048ff00000081060 */
[C---:B------:R-:W-:Y:S11]  /*5f090*/  HMMA.1688.F32.TF32 R80, R248.reuse, R54, R100 ;  /* 0x00000036f850723c */ /* 0x040ff60000081064 */
[----:B------:R-:W-:Y:S05]  /*5f0a0*/  @!UPT UIADD3 URZ, URZ, URZ, URZ ;  /* 0x0000003f3f3ff290 */ /* 0x000fea000fffe03f */
[----:B------:R-:W-:Y:S01]  /*5f0b0*/  IMAD.MOV.U32 R40, RZ, RZ, R68 ;  /* 0x000000ffff287224 */ /* 0x000fe200078e0044 */
[----:B------:R-:W-:Y:S01]  /*5f0c0*/  MOV R41, R69 ;  /* 0x0000004500297202 */ /* 0x000fe20000000f00 */
[----:B------:R-:W-:Y:S02]  /*5f0d0*/  IMAD.MOV.U32 R33, RZ, RZ, R70 ;  /* 0x000000ffff217224 */ /* 0x000fe400078e0046 */
[----:B------:R-:W-:Y:S02]  /*5f0e0*/  IMAD.MOV.U32 R32, RZ, RZ, R71 ;  /* 0x000000ffff207224 */ /* 0x000fe400078e0047 */
[C---:B------:R-:W-:Y:S01]  /*5f0f0*/  HMMA.1688.F32.TF32 R68, R248.reuse, R58, R104 ;  /* 0x0000003af844723c */ /* 0x040fe20000081068 */
[----:B------:R-:W-:Y:S04]  /*5f100*/  STL.64 [R1+0x320], R80 ;  /* 0x0003205001007387 */ /* 0x000fe80000100a00 */
[----:B------:R1:W-:Y:S03]  /*5f110*/  STL.64 [R1+0x328], R82 ;  /* 0x0003285201007387 */ /* 0x0003e60000100a00 */
[C---:B-1----:R-:W-:Y:S11]  /*5f120*/  HMMA.1688.F32.TF32 R80, R248.reuse, R62, R108 ;  /* 0x0000003ef850723c */ /* 0x042ff6000008106c */
[----:B------:R-:W-:Y:S05]  /*5f130*/  @!UPT UIADD3 URZ, URZ, URZ, URZ ;  /* 0x0000003f3f3ff290 */ /* 0x000fea000fffe03f */
[----:B------:R-:W-:Y:S02]  /*5f140*/  IMAD.MOV.U32 R21, RZ, RZ, R68 ;  /* 0x000000ffff157224 */ /* 0x000fe400078e0044 */
[----:B------:R-:W-:Y:S02]  /*5f150*/  IMAD.MOV.U32 R20, RZ, RZ, R69 ;  /* 0x000000ffff147224 */ /* 0x000fe400078e0045 */
[----:B------:R-:W-:Y:S02]  /*5f160*/  IMAD.MOV.U32 R25, RZ, RZ, R70 ;  /* 0x000000ffff197224 */ /* 0x000fe400078e0046 */
[----:B------:R-:W-:Y:S02]  /*5f170*/  IMAD.MOV.U32 R24, RZ, RZ, R71 ;  /* 0x000000ffff187224 */ /* 0x000fe400078e0047 */
[----:B------:R-:W-:Y:S01]  /*5f180*/  HMMA.1688.F32.TF32 R68, R248, R66, R112 ;  /* 0x00000042f844723c */ /* 0x000fe20000081070 */
[----:B------:R-:W-:Y:S04]  /*5f190*/  STL.64 [R1+0x300], R80 ;  /* 0x0003005001007387 */ /* 0x000fe80000100a00 */
[----:B------:R1:W-:Y:S03]  /*5f1a0*/  STL.64 [R1+0x308], R82 ;  /* 0x0003085201007387 */ /* 0x0003e60000100a00 */
[C---:B-1----:R-:W-:Y:S08]  /*5f1b0*/  HMMA.1688.F32.TF32 R80, R176.reuse, R14, R76 ;  /* 0x0000000eb050723c */ /* 0x042ff0000008104c */
[C---:B------:R-:W-:Y:S07]  /*5f1c0*/  HMMA.1688.F32.TF32 R76, R176.reuse, R18, R124 ;  /* 0x00000012b04c723c */ /* 0x040fee000008107c */
[----:B------:R-:W-:Y:S01]  /*5f1d0*/  STL.64 [R1+0x2f8], R70 ;  /* 0x0002f84601007387 */ /* 0x000fe20000100a00 */
[----:B------:R-:W-:Y:S01]  /*5f1e0*/  HMMA.1688.F32.TF32 R96, R176, R30, R136 ;  /* 0x0000001eb060723c */ /* 0x000fe20000081088 */
[----:B------:R-:W-:Y:S01]  /*5f1f0*/  MOV R52, R68 ;  /* 0x0000004400347202 */ /* 0x000fe20000000f00 */
[----:B------:R-:W-:Y:S01]  /*5f200*/  IMAD.MOV.U32 R53, RZ, RZ, R69 ;  /* 0x000000ffff357224 */ /* 0x000fe200078e0045 */
[----:B------:R-:W-:Y:S04]  /*5f210*/  LDS R68, [R3+0x85880] ;  /* 0x0858800003447984 */ /* 0x000fe80000000800 */
[----:B------:R-:W-:Y:S04]  /*5f220*/  STL.64 [R1+0x2e0], R80 ;  /* 0x0002e05001007387 */ /* 0x000fe80000100a00 */
[----:B------:R-:W-:Y:S04]  /*5f230*/  STL.64 [R1+0x2e8], R82 ;  /* 0x0002e85201007387 */ /* 0x000fe80000100a00 */
[----:B------:R1:W-:Y:S01]  /*5f240*/  STL.64 [R1+0x2d8], R78 ;  /* 0x0002d84e01007387 */ /* 0x0003e20000100a00 */
[----:B------:R-:W-:-:S02]  /*5f250*/  IMAD.MOV.U32 R64, RZ, RZ, R76 ;  /* 0x000000ffff407224 */ /* 0x000fc400078e004c */
[----:B------:R-:W-:Y:S01]  /*5f260*/  IMAD.MOV.U32 R65, RZ, RZ, R77 ;  /* 0x000000ffff417224 */ /* 0x000fe200078e004d */
[----:B------:R-:W-:Y:S04]  /*5f270*/  LDS R70, [R3+0x85c80] ;  /* 0x085c800003467984 */ /* 0x000fe80000000800 */
[----:B------:R-:W-:Y:S01]  /*5f280*/  LDS R69, [R252+0x85880] ;  /* 0x08588000fc457984 */ /* 0x000fe20000000800 */
[C---:B-1----:R-:W-:Y:S03]  /*5f290*/  HMMA.1688.F32.TF32 R76, R176.reuse, R22, R128 ;  /* 0x00000016b04c723c */ /* 0x042fe60000081080 */
[----:B------:R-:W1:Y:S11]  /*5f2a0*/  LDS R71, [R252+0x85c80] ;  /* 0x085c8000fc477984 */ /* 0x000e760000000800 */
[----:B------:R-:W-:Y:S09]  /*5f2b0*/  @!UPT UIADD3 URZ, URZ, URZ, URZ ;  /* 0x0000003f3f3ff290 */ /* 0x000ff2000fffe03f */
[----:B------:R2:W-:Y:S01]  /*5f2c0*/  STL.64 [R1+0x2c0], R76 ;  /* 0x0002c04c01007387 */ /* 0x0005e20000100a00 */
[----:B------:R-:W-:Y:S02]  /*5f2d0*/  IMAD.MOV.U32 R29, RZ, RZ, R78 ;  /* 0x000000ffff1d7224 */ /* 0x000fe400078e004e */
[----:B------:R-:W-:Y:S02]  /*5f2e0*/  IMAD.MOV.U32 R28, RZ, RZ, R79 ;  /* 0x000000ffff1c7224 */ /* 0x000fe400078e004f */
[C---:B--2---:R-:W-:Y:S01]  /*5f2f0*/  HMMA.1688.F32.TF32 R76, R176.reuse, R26, R132 ;  /* 0x0000001ab04c723c */ /* 0x044fe20000081084 */
[----:B------:R2:W-:Y:S11]  /*5f300*/  STL [R1+0x1bd4], R96 ;  /* 0x001bd46001007387 */ /* 0x0005f60000100800 */
[----:B------:R-:W-:Y:S11]  /*5f310*/  @!UPT UIADD3 URZ, URZ, URZ, URZ ;  /* 0x0000003f3f3ff290 */ /* 0x000ff6000fffe03f */
[----:B------:R-:W-:Y:S01]  /*5f320*/  @!UPT UIADD3 URZ, URZ, URZ, URZ ;  /* 0x0000003f3f3ff290 */ /* 0x000fe2000fffe03f */
[----:B------:R-:W-:Y:S01]  /*5f330*/  IMAD.MOV.U32 R49, RZ, RZ, R76 ;  /* 0x000000ffff317224 */ /* 0x000fe200078e004c */
[----:B------:R-:W-:Y:S01]  /*5f340*/  MOV R48, R77 ;  /* 0x0000004d00307202 */ /* 0x000fe20000000f00 */
[----:B------:R-:W-:Y:S02]  /*5f350*/  IMAD.MOV.U32 R45, RZ, RZ, R78 ;  /* 0x000000ffff2d7224 */ /* 0x000fe400078e004e */
[----:B------:R-:W-:Y:S02]  /*5f360*/  IMAD.MOV.U32 R44, RZ, RZ, R79 ;  /* 0x000000ffff2c7224 */ /* 0x000fe400078e004f */
[C---:B------:R-:W-:Y:S01]  /*5f370*/  HMMA.1688.F32.TF32 R76, R176.reuse, R50, R156 ;  /* 0x00000032b04c723c */ /* 0x040fe2000008109c */
[----:B------:R3:W-:Y:S04]  /*5f380*/  STL [R1+0x1bd0], R97 ;  /* 0x001bd06101007387 */ /* 0x0007e80000100800 */
[----:B------:R4:W-:Y:S03]  /*5f390*/  STL [R1+0x1bcc], R98 ;  /* 0x001bcc6201007387 */ /* 0x0009e60000100800 */
[C---:B------:R-:W-:Y:S01]  /*5f3a0*/  HMMA.1688.F32.TF32 R80, R176.reuse, R46, R152 ;  /* 0x0000002eb050723c */ /* 0x040fe20000081098 */
[----:B------:R5:W-:Y:S11]  /*5f3b0*/  STL [R1+0x1bc8], R99 ;  /* 0x001bc86301007387 */ /* 0x000bf60000100800 */
[----:B------:R-:W-:Y:S04]  /*5f3c0*/  @!UPT UIADD3 URZ, URZ, URZ, URZ ;  /* 0x0000003f3f3ff290 */ /* 0x000fe8000fffe03f */
[----:B--2---:R-:W-:Y:S02]  /*5f3d0*/  IMAD.MOV.U32 R96, RZ, RZ, R76 ;  /* 0x000000ffff607224 */ /* 0x004fe400078e004c */
[----:B---3--:R-:W-:Y:S02]  /*5f3e0*/  IMAD.MOV.U32 R97, RZ, RZ, R77 ;  /* 0x000000ffff617224 */ /* 0x008fe400078e004d */
[----:B----4-:R-:W-:Y:S02]  /*5f3f0*/  IMAD.MOV.U32 R98, RZ, RZ, R78 ;  /* 0x000000ffff627224 */ /* 0x010fe400078e004e */
[----:B-----5:R-:W-:Y:S02]  /*5f400*/  IMAD.MOV.U32 R99, RZ, RZ, R79 ;  /* 0x000000ffff637224 */ /* 0x020fe400078e004f */
[C---:B------:R-:W-:Y:S01]  /*5f410*/  HMMA.1688.F32.TF32 R76, R176.reuse, R54, R160 ;  /* 0x00000036b04c723c */ /* 0x040fe200000810a0 */
[----:B------:R-:W-:Y:S04]  /*5f420*/  STL.64 [R1+0x60], R80 ;  /* 0x0000605001007387 */ /* 0x000fe80000100a00 */
[----:B------:R2:W-:Y:S03]  /*5f430*/  STL.64 [R1+0x68], R82 ;  /* 0x0000685201007387 */ /* 0x0005e60000100a00 */
[C---:B--2---:R-:W-:Y:S11]  /*5f440*/  HMMA.1688.F32.TF32 R80, R176.reuse, R62, R168 ;  /* 0x0000003eb050723c */ /* 0x044ff600000810a8 */
[----:B------:R-:W-:Y:S04]  /*5f450*/  @!UPT UIADD3 URZ, URZ, URZ, URZ ;  /* 0x0000003f3f3ff290 */ /* 0x000fe8000fffe03f */
[----:B------:R-:W-:Y:S04]  /*5f460*/  STL.64 [R1+0x290], R76 ;  /* 0x0002904c01007387 */ /* 0x000fe80000100a00 */
[----:B------:R2:W-:Y:S02]  /*5f470*/  STL.64 [R1+0x298], R78 ;  /* 0x0002984e01007387 */ /* 0x0005e40000100a00 */
[----:B--2---:R-:W-:Y:S02]  /*5f480*/  HMMA.1688.F32.TF32 R76, R176, R66, R172 ;  /* 0x00000042b04c723c */ /* 0x004fe400000810ac */
[----:B------:R-:W-:Y:S04]  /*5f490*/  STL.64 [R1+0x280], R88 ;  /* 0x0002805801007387 */ /* 0x000fe80000100a00 */
[----:B------:R-:W-:Y:S04]  /*5f4a0*/  STL.64 [R1+0x288], R90 ;  /* 0x0002885a01007387 */ /* 0x000fe80000100a00 */
[----:B------:R-:W-:Y:S04]  /*5f4b0*/  STL.64 [R1+0x270], R80 ;  /* 0x0002705001007387 */ /* 0x000fe80000100a00 */
[----:B------:R-:W-:Y:S09]  /*5f4c0*/  STL.64 [R1+0x278], R82 ;  /* 0x0002785201007387 */ /* 0x000ff20000100a00 */
[----:B------:R-:W-:Y:S04]  /*5f4d0*/  STL.64 [R1+0x260], R76 ;  /* 0x0002604c01007387 */ /* 0x000fe80000100a00 */
[----:B------:R1:W-:Y:S02]  /*5f4e0*/  STL.64 [R1+0x268], R78 ;  /* 0x0002684e01007387 */ /* 0x0003e40000100a00 */
[C---:B-1----:R-:W-:Y:S11]  /*5f4f0*/  HMMA.1688.F32.TF32 R76, R68.reuse, R14, R188 ;  /* 0x0000000e444c723c */ /* 0x042ff600000810bc */
[----:B------:R-:W-:Y:S11]  /*5f500*/  @!UPT UIADD3 URZ, URZ, URZ, URZ ;  /* 0x0000003f3f3ff290 */ /* 0x000ff6000fffe03f */
[----:B------:R-:W-:Y:S01]  /*5f510*/  @!UPT UIADD3 URZ, URZ, URZ, URZ ;  /* 0x0000003f3f3ff290 */ /* 0x000fe2000fffe03f */
[----:B------:R-:W-:Y:S04]  /*5f520*/  STL.64 [R1+0x250], R76 ;  /* 0x0002504c01007387 */ /* 0x000fe80000100a00 */
[----:B------:R1:W-:Y:S02]  /*5f530*/  STL.64 [R1+0x258], R78 ;  /* 0x0002584e01007387 */ /* 0x0003e40000100a00 */
[C---:B-1----:R-:W-:Y:S11]  /*5f540*/  HMMA.1688.F32.TF32 R76, R68.reuse, R26, R200 ;  /* 0x0000001a444c723c */ /* 0x042ff600000810c8 */
[----:B------:R-:W-:Y:S11]  /*5f550*/  @!UPT UIADD3 URZ, URZ, URZ, URZ ;  /* 0x0000003f3f3ff290 */ /* 0x000ff6000fffe03f */
[----:B------:R-:W-:Y:S02]  /*5f560*/  @!UPT UIADD3 URZ, URZ, URZ, URZ ;  /* 0x0000003f3f3ff290 */ /* 0x000fe4000fffe03f */
[----:B------:R-:W-:Y:S01]  /*5f570*/  MOV R203, R76 ;  /* 0x0000004c00cb7202 */ /* 0x000fe20000000f00 */
        /* <DEDUP_REMOVED lines=19> */
[----:B------:R-:W-:Y:S04]  /*5f6b0*/  STL.64 [R1+0x248], R90 ;  /* 0x0002485a01007387 */ /* 0x000fe80000100a00 */
[----:B------:R-:W-:Y:S04]  /*5f6c0*/  STL.64 [R1+0x230], R80 ;  /* 0x0002305001007387 */ /* 0x000fe80000100a00 */
[----:B------:R1:W-:Y:S02]  /*5f6d0*/  STL.64 [R1+0x238], R82 ;  /* 0x0002385201007387 */ /* 0x0003e40000100a00 */
[----:B-1----:R-:W-:Y:S09]  /*5f6e0*/  HMMA.1688.F32.TF32 R80, R68, R38, R212 ;  /* 0x000000264450723c */ /* 0x002ff200000810d4 */
[----:B------:R-:W-:Y:S01]  /*5f6f0*/  IMAD.MOV.U32 R215, RZ, RZ, R76 ;  /* 0x000000ffffd77224 */ /* 0x000fe200078e004c */
[----:B------:R-:W-:Y:S01]  /*5f700*/  MOV R213, R78 ;  /* 0x0000004e00d57202 */ /* 0x000fe20000000f00 */
[----:B------:R-:W-:-:S02]  /*5f710*/  IMAD.MOV.U32 R214, RZ, RZ, R77 ;  /* 0x000000ffffd67224 */ /* 0x000fc400078e004d */
        /* <DEDUP_REMOVED lines=8> */
[C---:B------:R-:W-:Y:S01]  /*5f7a0*/  HMMA.1688.F32.TF32 R76, R68.reuse, R50, R224 ;  /* 0x00000032444c723c */ /* 0x040fe200000810e0 */
[----:B------:R-:W-:Y:S04]  /*5f7b0*/  STL.64 [R1+0x1f0], R80 ;  /* 0x0001f05001007387 */ /* 0x000fe80000100a00 */
[----:B------:R1:W-:Y:S03]  /*5f7c0*/  STL.64 [R1+0x1f8], R82 ;  /* 0x0001f85201007387 */ /* 0x0003e60000100a00 */
[C---:B------:R-:W-:Y:S08]  /*5f7d0*/  HMMA.1688.F32.TF32 R88, R68.reuse, R54, R228 ;  /* 0x000000364458723c */ /* 0x040ff000000810e4 */
[----:B-1----:R-:W-:Y:S08]  /*5f7e0*/  HMMA.1688.F32.TF32 R80, R68, R58, R232 ;  /* 0x0000003a4450723c */ /* 0x002ff000000810e8 */
[----:B------:R-:W-:Y:S01]  /*5f7f0*/  IMAD.MOV.U32 R223, RZ, RZ, R76 ;  /* 0x000000ffffdf7224 */ /* 0x000fe200078e004c */
[----:B------:R-:W-:Y:S01]  /*5f800*/  MOV R222, R77 ;  /* 0x0000004d00de7202 */ /* 0x000fe20000000f00 */
[----:B------:R-:W-:-:S02]  /*5f810*/  IMAD.MOV.U32 R221, RZ, RZ, R78 ;  /* 0x000000ffffdd7224 */ /* 0x000fc400078e004e */
[----:B------:R-:W-:Y:S02]  /*5f820*/  IMAD.MOV.U32 R220, RZ, RZ, R79 ;  /* 0x000000ffffdc7224 */ /* 0x000fe400078e004f */
[----:B------:R-:W-:Y:S08]  /*5f830*/  HMMA.1688.F32.TF32 R76, R68, R62, R236 ;  /* 0x0000003e444c723c */ /* 0x000ff000000810ec */
[----:B------:R-:W-:Y:S08]  /*5f840*/  HMMA.1688.F32.TF32 R108, R176, R42, R148 ;  /* 0x0000002ab06c723c */ /* 0x000ff00000081094 */
[C---:B------:R-:W-:Y:S08]  /*5f850*/  HMMA.1688.F32.TF32 R180, R68.reuse, R6, R180 ;  /* 0x0000000644b4723c */ /* 0x040ff000000810b4 */
[C---:B------:R-:W-:Y:S08]  /*5f860*/  HMMA.1688.F32.TF32 R148, R68.reuse, R10, R184 ;  /* 0x0000000a4494723c */ /* 0x040ff000000810b8 */
[----:B------:R-:W-:Y:S01]  /*5f870*/  HMMA.1688.F32.TF32 R68, R68, R66, R240 ;  /* 0x000000424444723c */ /* 0x000fe200000810f0 */
[----:B------:R-:W-:Y:S01]  /*5f880*/  IMAD.MOV.U32 R236, RZ, RZ, R79 ;  /* 0x000000ffffec7224 */ /* 0x000fe200078e004f */
[----:B------:R-:W-:Y:S01]  /*5f890*/  STL.64 [R1+0x1b0], R88 ;  /* 0x0001b05801007387 */ /* 0x000fe20000100a00 */
[----:B------:R-:W-:-:S02]  /*5f8a0*/  IMAD.MOV.U32 R238, RZ, RZ, R77 ;  /* 0x000000ffffee7224 */ /* 0x000fc400078e004d */
[----:B------:R-:W-:Y:S01]  /*5f8b0*/  IMAD.MOV.U32 R239, RZ, RZ, R76 ;  /* 0x000000ffffef7224 */ /* 0x000fe200078e004c */
[----:B------:R-:W-:Y:S01]  /*5f8c0*/  STL.64 [R1+0x1b8], R90 ;  /* 0x0001b85a01007387 */ /* 0x000fe20000100a00 */
[----:B------:R-:W-:-:S03]  /*5f8d0*/  IMAD.MOV.U32 R237, RZ, RZ, R78 ;  /* 0x000000ffffed7224 */ /* 0x000fc600078e004e */
[----:B------:R-:W-:Y:S04]  /*5f8e0*/  STL.64 [R1+0x1a0], R80 ;  /* 0x0001a05001007387 */ /* 0x000fe80000100a00 */
[----:B------:R-:W-:Y:S04]  /*5f8f0*/  STL.64 [R1+0x1a8], R82 ;  /* 0x0001a85201007387 */ /* 0x000fe80000100a00 */
[----:B------:R-:W-:Y:S04]  /*5f900*/  STL [R1+0x1bac], R236 ;  /* 0x001bacec01007387 */ /* 0x000fe80000100800 */
[----:B------:R-:W-:Y:S04]  /*5f910*/  STL [R1+0x1ba8], R238 ;  /* 0x001ba8ee01007387 */ /* 0x000fe80000100800 */
[----:B------:R-:W-:Y:S04]  /*5f920*/  STL [R1+0x1ba4], R239 ;  /* 0x001ba4ef01007387 */ /* 0x000fe80000100800 */
[----:B------:R-:W-:Y:S01]  /*5f930*/  STL [R1+0x1ba0], R237 ;  /* 0x001ba0ed01007387 */ /* 0x000fe20000100800 */
[C---:B------:R-:W-:Y:S03]  /*5f940*/  HMMA.1688.F32.TF32 R100, R176.reuse, R34, R140 ;  /* 0x00000022b064723c */ /* 0x040fe6000008108c */
[----:B------:R-:W-:Y:S04]  /*5f950*/  STL.64 [R1+0x180], R68 ;  /* 0x0001804401007387 */ /* 0x000fe80000100a00 */
[----:B------:R-:W-:Y:S04]  /*5f960*/  STL.64 [R1+0x188], R70 ;  /* 0x0001884601007387 */ /* 0x000fe80000100a00 */
[----:B------:R-:W-:Y:S04]  /*5f970*/  STL [R1+0x1b88], R3 ;  /* 0x001b880301007387 */ /* 0x000fe80000100800 */
[----:B------:R-:W-:Y:S04]  /*5f980*/  STL [R1+0x1b8c], R252 ;  /* 0x001b8cfc01007387 */ /* 0x000fe80000100800 */
[----:B------:R-:W2:Y:S04]  /*5f990*/  LDL.LU R140, [R1+0x160] ;  /* 0x00016000018c7983 */ /* 0x000ea80000300800 */
[----:B------:R-:W2:Y:S04]  /*5f9a0*/  LDL.LU R141, [R1+0x164] ;  /* 0x00016400018d7983 */ /* 0x000ea80000300800 */
[----:B------:R-:W2:Y:S04]  /*5f9b0*/  LDL.LU R142, [R1+0x168] ;  /* 0x00016800018e7983 */ /* 0x000ea80000300800 */
[----:B------:R-:W2:Y:S01]  /*5f9c0*/  LDL.LU R143, [R1+0x16c] ;  /* 0x00016c00018f7983 */ /* 0x000ea20000300800 */
[----:B------:R-:W-:Y:S03]  /*5f9d0*/  HMMA.1688.F32.TF32 R104, R176, R38, R144 ;  /* 0x00000026b068723c */ /* 0x000fe60000081090 */
        /* <DEDUP_REMOVED lines=24> */
[----:B------:R-:W-:-:S03]  /*5fb60*/  MOV R125, R0 ;  /* 0x00000000007d7202 */ /* 0x000fc60000000f00 */
[----:B------:R-:W5:Y:S04]  /*5fb70*/  LDL.LU R124, [R1+0xf0] ;  /* 0x0000f000017c7983 */ /* 0x000f680000300800 */
[----:B------:R-:W5:Y:S04]  /*5fb80*/  LDL.LU R0, [R1+0x1c04] ;  /* 0x001c040001007983 */ /* 0x000f680000300800 */
[----:B------:R-:W5:Y:S04]  /*5fb90*/  LDL.LU R126, [R1+0xf8] ;  /* 0x0000f800017e7983 */ /* 0x000f680000300800 */
[----:B------:R-:W5:Y:S01]  /*5fba0*/  LDL.LU R127, [R1+0xfc] ;  /* 0x0000fc00017f7983 */ /* 0x000f620000300800 */
[----:B------:R-:W-:-:S02]  /*5fbb0*/  IMAD.MOV.U32 R120, RZ, RZ, R9 ;  /* 0x000000ffff787224 */ /* 0x000fc400078e0009 */
[----:B------:R-:W-:Y:S02]  /*5fbc0*/  IMAD.MOV.U32 R121, RZ, RZ, R8 ;  /* 0x000000ffff797224 */ /* 0x000fe400078e0008 */
[----:B------:R-:W-:Y:S02]  /*5fbd0*/  IMAD.MOV.U32 R122, RZ, RZ, R5 ;  /* 0x000000ffff7a7224 */ /* 0x000fe400078e0005 */
[----:B------:R-:W-:Y:S01]  /*5fbe0*/  IMAD.MOV.U32 R123, RZ, RZ, R4 ;  /* 0x000000ffff7b7224 */ /* 0x000fe200078e0004 */
[C---:B------:R-:W-:Y:S01]  /*5fbf0*/  HMMA.1688.F32.TF32 R244, R92.reuse, R6, R244 ;  /* 0x000000065cf4723c */ /* 0x040fe200000810f4 */
[----:B------:R-:W-:Y:S04]  /*5fc00*/  LDS R88, [R3+0x86000] ;  /* 0x0860000003587984 */ /* 0x000fe80000000800 */
[----:B------:R-:W-:Y:S03]  /*5fc10*/  LDS R90, [R3+0x86400] ;  /* 0x08640000035a7984 */ /* 0x000fe60000000800 */
[C---:B------:R-:W-:Y:S01]  /*5fc20*/  HMMA.1688.F32.TF32 R120, R92.reuse, R42, R120 ;  /* 0x0000002a5c78723c */ /* 0x040fe20000081078 */
[----:B------:R-:W-:Y:S04]  /*5fc30*/  LDS R89, [R252+0x86000] ;  /* 0x08600000fc597984 */ /* 0x000fe80000000800 */
        /* <DEDUP_REMOVED lines=10> */
[----:B------:R-:W-:Y:S01]  /*5fce0*/  LDS R75, [R75+0x86480] ;  /* 0x086480004b4b7984 */ /* 0x000fe20000000800 */
[----:B--2---:R-:W-:Y:S11]  /*5fcf0*/  HMMA.1688.F32.TF32 R140, R92, R14, R140 ;  /* 0x0000000e5c8c723c */ /* 0x004ff6000008108c */
[----:B------:R-:W-:Y:S11]  /*5fd00*/  @!UPT UIADD3 URZ, URZ, URZ, URZ ;  /* 0x0000003f3f3ff290 */ /* 0x000ff6000fffe03f */
[----:B------:R-:W-:Y:S02]  /*5fd10*/  @!UPT UIADD3 URZ, URZ, URZ, URZ ;  /* 0x0000003f3f3ff290 */ /* 0x000fe4000fffe03f */
[----:B------:R-:W-:Y:S01]  /*5fd20*/  IMAD.MOV.U32 R243, RZ, RZ, R140 ;  /* 0x000000fffff37224 */ /* 0x000fe200078e008c */
[----:B------:R-:W-:Y:S01]  /*5fd30*/  MOV R241, R142 ;  /* 0x0000008e00f17202 */ /* 0x000fe20000000f00 */
[----:B------:R-:W-:Y:S02]  /*5fd40*/  IMAD.MOV.U32 R242, RZ, RZ, R141 ;  /* 0x000000fffff27224 */ /* 0x000fe400078e008d */
[----:B------:R-:W-:-:S05]  /*5fd50*/  IMAD.MOV.U32 R240, RZ, RZ, R143 ;  /* 0x000000fffff07224 */ /* 0x000fca00078e008f */
[----:B------:R-:W-:Y:S04]  /*5fd60*/  STL [R1+0x1bbc], R240 ;  /* 0x001bbcf001007387 */ /* 0x000fe80000100800 */
[----:B------:R-:W-:Y:S04]  /*5fd70*/  STL [R1+0x1bb8], R241 ;  /* 0x001bb8f101007387 */ /* 0x000fe80000100800 */
[----:B------:R-:W-:Y:S01]  /*5fd80*/  STL [R1+0x1bb4], R242 ;  /* 0x001bb4f201007387 */ /* 0x000fe20000100800 */
[C---:B---3--:R-:W-:Y:S08]  /*5fd90*/  HMMA.1688.F32.TF32 R248, R92.reuse, R18, R248 ;  /* 0x000000125cf8723c */ /* 0x048ff000000810f8 */
[C---:B----4-:R-:W-:Y:S08]  /*5fda0*/  HMMA.1688.F32.TF32 R140, R92.reuse, R22, R136 ;  /* 0x000000165c8c723c */ /* 0x050ff00000081088 */
[C---:B-----5:R-:W-:Y:S08]  /*5fdb0*/  HMMA.1688.F32.TF32 R136, R92.reuse, R26, R132 ;  /* 0x0000001a5c88723c */ /* 0x060ff00000081084 */
[C---:B------:R-:W-:Y:S08]  /*5fdc0*/  HMMA.1688.F32.TF32 R132, R92.reuse, R30, R128 ;  /* 0x0000001e5c84723c */ /* 0x040ff00000081080 */
[C---:B------:R-:W-:Y:S01]  /*5fdd0*/  HMMA.1688.F32.TF32 R128, R92.reuse, R34, R112 ;  /* 0x000000225c80723c */ /* 0x040fe20000081070 */
[----:B------:R-:W-:Y:S04]  /*5fde0*/  STL [R1+0x1bb0], R243 ;  /* 0x001bb0f301007387 */ /* 0x000fe80000100800 */
[----:B------:R-:W-:Y:S03]  /*5fdf0*/  STL [R1+0x1b9c], R248 ;  /* 0x001b9cf801007387 */ /* 0x000fe60000100800 */
[----:B------:R-:W-:Y:S01]  /*5fe00*/  HMMA.1688.F32.TF32 R124, R92, R38, R124 ;  /* 0x000000265c7c723c */ /* 0x000fe2000008107c */
[----:B------:R-:W-:Y:S04]  /*5fe10*/  STL [R1+0x1b98], R249 ;  /* 0x001b98f901007387 */ /* 0x000fe80000100800 */
[----:B------:R-:W-:Y:S04]  /*5fe20*/  STL [R1+0x1b94], R250 ;  /* 0x001b94fa01007387 */ /* 0x000fe80000100800 */
[----:B------:R-:W-:Y:S04]  /*5fe30*/  STL [R1+0x1b90], R251 ;  /* 0x001b90fb01007387 */ /* 0x000fe80000100800 */
[----:B------:R1:W-:Y:S04]  /*5fe40*/  STL.64 [R1+0x140], R140 ;  /* 0x0001408c01007387 */ /* 0x0003e80000100a00 */
[----:B------:R2:W-:Y:S04]  /*5fe50*/  STL.64 [R1+0x148], R142 ;  /* 0x0001488e01007387 */ /* 0x0005e80000100a00 */
[----:B------:R3:W-:Y:S04]  /*5fe60*/  STL.64 [R1+0x130], R136 ;  /* 0x0001308801007387 */ /* 0x0007e80000100a00 */
[----:B------:R4:W-:Y:S04]  /*5fe70*/  STL.64 [R1+0x138], R138 ;  /* 0x0001388a01007387 */ /* 0x0009e80000100a00 */
[----:B------:R-:W5:Y:S04]  /*5fe80*/  LDL.LU R112, [R1+0xd0] ;  /* 0x0000d00001707983 */ /* 0x000f680000300800 */
[----:B------:R1:W-:Y:S04]  /*5fe90*/  STL.64 [R1+0x120], R132 ;  /* 0x0001208401007387 */ /* 0x0003e80000100a00 */
[----:B------:R1:W-:Y:S04]  /*5fea0*/  STL.64 [R1+0x128], R134 ;  /* 0x0001288601007387 */ /* 0x0003e80000100a00 */
[----:B------:R1:W-:Y:S04]  /*5feb0*/  STL.64 [R1+0x110], R128 ;  /* 0x0001108001007387 */ /* 0x0003e80000100a00 */
[----:B------:R1:W-:Y:S04]  /*5fec0*/  STL.64 [R1+0x118], R130 ;  /* 0x0001188201007387 */ /* 0x0003e80000100a00 */
[----:B------:R-:W5:Y:S04]  /*5fed0*/  LDL.LU R113, [R1+0xd4] ;  /* 0x0000d40001717983 */ /* 0x000f680000300800 */
[----:B------:R-:W5:Y:S04]  /*5fee0*/  LDL.LU R114, [R1+0xd8] ;  /* 0x0000d80001727983 */ /* 0x000f680000300800 */
[----:B------:R-:W5:Y:S04]  /*5fef0*/  LDL.LU R115, [R1+0xdc] ;  /* 0x0000dc0001737983 */ /* 0x000f680000300800 */
[----:B-1----:R-:W5:Y:S04]  /*5ff00*/  LDL.LU R140, [R1+0xc0] ;  /* 0x0000c000018c7983 */ /* 0x002f680000300800 */
[----:B------:R1:W-:Y:S04]  /*5ff10*/  STL.64 [R1+0x50], R124 ;  /* 0x0000507c01007387 */ /* 0x0003e80000100a00 */
[----:B------:R1:W-:Y:S04]  /*5ff20*/  STL.64 [R1+0x58], R126 ;  /* 0x0000587e01007387 */ /* 0x0003e80000100a00 */
[----:B------:R-:W5:Y:S04]  /*5ff30*/  LDL.LU R141, [R1+0xc4] ;  /* 0x0000c400018d7983 */ /* 0x000f680000300800 */
[----:B--2---:R-:W2:Y:S04]  /*5ff40*/  LDL.LU R142, [R1+0xc8] ;  /* 0x0000c800018e7983 */ /* 0x004ea80000300800 */
[----:B------:R-:W2:Y:S04]  /*5ff50*/  LDL.LU R143, [R1+0xcc] ;  /* 0x0000cc00018f7983 */ /* 0x000ea80000300800 */
[----:B------:R1:W-:Y:S04]  /*5ff60*/  STL.64 [R1+0x40], R120 ;  /* 0x0000407801007387 */ /* 0x0003e80000100a00 */
[----:B---3--:R-:W3:Y:S04]  /*5ff70*/  LDL.LU R136, [R1+0xb0] ;  /* 0x0000b00001887983 */ /* 0x008ee80000300800 */
[----:B------:R-:W3:Y:S04]  /*5ff80*/  LDL.LU R137, [R1+0xb4] ;  /* 0x0000b40001897983 */ /* 0x000ee80000300800 */
[----:B----4-:R-:W3:Y:S04]  /*5ff90*/  LDL.LU R138, [R1+0xb8] ;  /* 0x0000b800018a7983 */ /* 0x010ee80000300800 */
[----:B------:R-:W3:Y:S04]  /*5ffa0*/  LDL.LU R139, [R1+0xbc] ;  /* 0x0000bc00018b7983 */ /* 0x000ee80000300800 */
[----:B------:R-:W4:Y:S04]  /*5ffb0*/  LDL.LU R132, [R1+0xa0] ;  /* 0x0000a00001847983 */ /* 0x000f280000300800 */
[----:B------:R-:W4:Y:S04]  /*5ffc0*/  LDL.LU R133, [R1+0xa4] ;  /* 0x0000a40001857983 */ /* 0x000f280000300800 */
[----:B------:R-:W4:Y:S04]  /*5ffd0*/  LDL.LU R134, [R1+0xa8] ;  /* 0x0000a80001867983 */ /* 0x000f280000300800 */
[----:B------:R-:W4:Y:S04]  /*5ffe0*/  LDL.LU R135, [R1+0xac] ;  /* 0x0000ac0001877983 */ /* 0x000f280000300800 */
[----:B------:R-:W2:Y:S04]  /*5fff0*/  LDL.LU R128, [R1+0x90] ;  /* 0x0000900001807983 */ /* 0x000ea80000300800 */
[----:B------:R-:W2:Y:S04]  /*60000*/  LDL.LU R129, [R1+0x94] ;  /* 0x0000940001817983 */ /* 0x000ea80000300800 */
[----:B------:R-:W2:Y:S04]  /*60010*/  LDL.LU R130, [R1+0x98] ;  /* 0x0000980001827983 */ /* 0x000ea80000300800 */
[----:B------:R-:W2:Y:S04]  /*60020*/  LDL.LU R131, [R1+0x9c] ;  /* 0x00009c0001837983 */ /* 0x000ea80000300800 */
[----:B-1----:R-:W2:Y:S04]  /*60030*/  LDL.LU R124, [R1+0x80] ;  /* 0x00008000017c7983 */ /* 0x002ea80000300800 */
        /* <DEDUP_REMOVED lines=9> */
[----:B------:R-:W1:Y:S04]  /*600d0*/  LDSM.16.M88.4 R4, [R0+0x180] ;  /* 0x000180000004783b */ /* 0x000e680000000200 */
[----:B------:R-:W-:Y:S04]  /*600e0*/  STL [R1+0x1bc4], R249 ;  /* 0x001bc4f901007387 */ /* 0x000fe80000100800 */
[----:B------:R-:W-:Y:S04]  /*600f0*/  STL [R1+0x1bc0], R248 ;  /* 0x001bc0f801007387 */ /* 0x000fe80000100800 */
[----:B------:R-:W1:Y:S01]  /*60100*/  LDSM.16.M88.4 R68, [R0+0x4180] ;  /* 0x004180000044783b */ /* 0x000e620000000200 */
[----:B------:R-:W-:-:S03]  /*60110*/  IMAD.MOV.U32 R225, RZ, RZ, R17 ;  /* 0x000000ffffe17224 */ /* 0x000fc600078e0011 */
[----:B------:R-:W-:Y:S04]  /*60120*/  LDSM.16.M88.4 R196, [R0+0x8180] ;  /* 0x0081800000c4783b */ /* 0x000fe80000000200 */
[----:B------:R-:W1:Y:S04]  /*60130*/  LDSM.16.M88.4 R192, [R0+0xc180] ;  /* 0x00c1800000c0783b */ /* 0x000e680000000200 */
[----:B------:R-:W-:Y:S04]  /*60140*/  LDSM.16.M88.4 R164, [R0+0x30180] ;  /* 0x0301800000a4783b */ /* 0x000fe80000000200 */
[----:B------:R-:W-:Y:S04]  /*60150*/  LDSM.16.M88.4 R160, [R0+0x34180] ;  /* 0x0341800000a0783b */ /* 0x000fe80000000200 */
[----:B------:R-:W-:Y:S04]  /*60160*/  LDSM.16.M88.4 R188, [R0+0x18180] ;  /* 0x0181800000bc783b */ /* 0x000fe80000000200 */
[----:B------:R-:W-:Y:S04]  /*60170*/  LDSM.16.M88.4 R184, [R0+0x1c180] ;  /* 0x01c1800000b8783b */ /* 0x000fe80000000200 */
[----:B------:R-:W-:Y:S04]  /*60180*/  LDSM.16.M88.4 R176, [R0+0x24180] ;  /* 0x0241800000b0783b */ /* 0x000fe80000000200 */
[----:B------:R-:W-:Y:S04]  /*60190*/  LDSM.16.M88.4 R172, [R0+0x28180] ;  /* 0x0281800000ac783b */ /* 0x000fe80000000200 */
[----:B------:R-:W-:Y:S04]  /*601a0*/  LDSM.16.M88.4 R168, [R0+0x2c180] ;  /* 0x02c1800000a8783b */ /* 0x000fe80000000200 */
[----:B------:R-:W-:Y:S04]  /*601b0*/  LDSM.16.M88.4 R156, [R0+0x38180] ;  /* 0x03818000009c783b */ /* 0x000fe80000000200 */
[----:B------:R-:W-:Y:S01]  /*601c0*/  LDSM.16.M88.4 R152, [R0+0x3c180] ;  /* 0x03c180000098783b */ /* 0x000fe20000000200 */
[C---:B-----5:R-:W-:Y:S11]  /*601d0*/  HMMA.1688.F32.TF32 R112, R92.reuse, R46, R112 ;  /* 0x0000002e5c70723c */ /* 0x060ff60000081070 */
[----:B------:R-:W-:Y:S11]  /*601e0*/  @!UPT UIADD3 URZ, URZ, URZ, URZ ;  /* 0x0000003f3f3ff290 */ /* 0x000ff6000fffe03f */
[----:B------:R-:W-:Y:S01]  /*601f0*/  @!UPT UIADD3 URZ, URZ, URZ, URZ ;  /* 0x0000003f3f3ff290 */ /* 0x000fe2000fffe03f */
[----:B------:R5:W-:Y:S02]  /*60200*/  STL.64 [R1+0x38], R114 ;  /* 0x0000387201007387 */ /* 0x000be40000100a00 */
[----:B-----5:R-:W-:Y:S02]  /*60210*/  IMAD.MOV.U32 R114, RZ, RZ, R57 ;  /* 0x000000ffff727224 */ /* 0x020fe400078e0039 */
[----:B------:R-:W-:Y:S01]  /*60220*/  IMAD.MOV.U32 R115, RZ, RZ, R56 ;  /* 0x000000ffff737224 */ /* 0x000fe200078e0038 */
[----:B---3--:R-:W-:Y:S01]  /*60230*/  HMMA.1688.F32.TF32 R136, R92, R54, R136 ;  /* 0x000000365c88723c */ /* 0x008fe20000081088 */
[----:B------:R-:W-:Y:S02]  /*60240*/  IMAD.MOV.U32 R239, RZ, RZ, R112 ;  /* 0x000000ffffef7224 */ /* 0x000fe400078e0070 */
[----:B------:R-:W-:-:S05]  /*60250*/  IMAD.MOV.U32 R237, RZ, RZ, R113 ;  /* 0x000000ffffed7224 */ /* 0x000fca00078e0071 */
[C---:B----4-:R-:W-:Y:S01]  /*60260*/  HMMA.1688.F32.TF32 R56, R92.reuse, R58, R132 ;  /* 0x0000003a5c38723c */ /* 0x050fe20000081084 */
[----:B------:R-:W-:Y:S01]  /*60270*/  IMAD.MOV.U32 R112, RZ, RZ, R61 ;  /* 0x000000ffff707224 */ /* 0x000fe200078e003d */
[----:B------:R-:W-:Y:S11]  /*60280*/  MOV R113, R60 ;  /* 0x0000003c00717202 */ /* 0x000ff60000000f00 */
[----:B------:R-:W-:Y:S03]  /*60290*/  @!UPT UIADD3 URZ, URZ, URZ, URZ ;  /* 0x0000003f3f3ff290 */ /* 0x000fe6000fffe03f */
[----:B------:R-:W-:Y:S01]  /*602a0*/  MOV R249, R136 ;  /* 0x0000008800f97202 */ /* 0x000fe20000000f00 */
[----:B------:R-:W-:Y:S02]  /*602b0*/  IMAD.MOV.U32 R248, RZ, RZ, R137 ;  /* 0x000000fffff87224 */ /* 0x000fe400078e0089 */
[----:B------:R-:W-:Y:S02]  /*602c0*/  IMAD.MOV.U32 R240, RZ, RZ, R138 ;  /* 0x000000fffff07224 */ /* 0x000fe400078e008a */
[----:B------:R-:W-:Y:S01]  /*602d0*/  IMAD.MOV.U32 R241, RZ, RZ, R139 ;  /* 0x000000fffff17224 */ /* 0x000fe200078e008b */
[----:B--2---:R-:W-:Y:S02]  /*602e0*/  HMMA.1688.F32.TF32 R60, R92, R62, R128 ;  /* 0x0000003e5c3c723c */ /* 0x004fe40000081080 */
[----:B------:R-:W-:Y:S01]  /*602f0*/  IMAD.MOV.U32 R250, RZ, RZ, R56 ;  /* 0x000000fffffa7224 */ /* 0x000fe200078e0038 */
[----:B------:R-:W-:-:S05]  /*60300*/  MOV R3, R59 ;  /* 0x0000003b00037202 */ /* 0x000fca0000000f00 */
[----:B------:R-:W-:Y:S01]  /*60310*/  HMMA.1688.F32.TF32 R128, R92, R66, R124 ;  /* 0x000000425c80723c */ /* 0x000fe2000008107c */
[----:B------:R-:W-:Y:S02]  /*60320*/  IMAD.MOV.U32 R251, RZ, RZ, R57 ;  /* 0x000000fffffb7224 */ /* 0x000fe400078e0039 */
[----:B------:R-:W-:-:S05]  /*60330*/  IMAD.MOV.U32 R252, RZ, RZ, R58 ;  /* 0x000000fffffc7224 */ /* 0x000fca00078e003a */
[-C--:B-1----:R-:W-:Y:S08]  /*60340*/  HMMA.1688.F32.TF32 R124, R80, R4.reuse, R116 ;  /* 0x00000004507c723c */ /* 0x082ff00000081074 */
[-C--:B------:R-:W-:Y:S01]  /*60350*/  HMMA.1688.F32.TF32 R136, R88, R4.reuse, R120 ;  /* 0x000000045888723c */ /* 0x080fe20000081078 */
[----:B------:R-:W-:Y:S07]  /*60360*/  STL.64 [R1+0x1b00], R62 ;  /* 0x001b003e01007387 */ /* 0x000fee0000100a00 */
[----:B------:R-:W-:Y:S01]  /*60370*/  HMMA.1688.F32.TF32 R56, R76, R4, R180 ;  /* 0x000000044c38723c */ /* 0x000fe200000810b4 */
[----:B------:R-:W-:Y:S04]  /*60380*/  STL.64 [R1+0x1af8], R60 ;  /* 0x001af83c01007387 */ /* 0x000fe80000100a00 */
[----:B------:R-:W-:Y:S04]  /*60390*/  STL.64 [R1+0x1b10], R130 ;  /* 0x001b108201007387 */ /* 0x000fe80000100a00 */
[----:B------:R-:W-:Y:S01]  /*603a0*/  STL.64 [R1+0x1b08], R128 ;  /* 0x001b088001007387 */ /* 0x000fe20000100a00 */
[----:B------:R-:W-:Y:S03]  /*603b0*/  HMMA.1688.F32.TF32 R140, R92, R50, R140 ;  /* 0x000000325c8c723c */ /* 0x000fe6000008108c */
[----:B------:R-:W1:Y:S04]  /*603c0*/  LDSM.16.M88.4 R120, [R0+0x10180] ;  /* 0x010180000078783b */ /* 0x000e680000000200 */
[----:B------:R-:W-:Y:S04]  /*603d0*/  STL.64 [R1+0x1b20], R138 ;  /* 0x001b208a01007387 */ /* 0x000fe80000100a00 */
[----:B------:R-:W-:Y:S04]  /*603e0*/  STL.64 [R1+0x1b18], R136 ;  /* 0x001b188801007387 */ /* 0x000fe80000100a00 */
[----:B------:R-:W-:Y:S04]  /*603f0*/  STL [R1+0x1a94], R124 ;  /* 0x001a947c01007387 */ /* 0x000fe80000100800 */
[----:B------:R-:W-:Y:S04]  /*60400*/  STL [R1+0x1a90], R125 ;  /* 0x001a907d01007387 */ /* 0x000fe80000100800 */
[----:B------:R-:W-:Y:S04]  /*60410*/  STL [R1+0x1a8c], R126 ;  /* 0x001a8c7e01007387 */ /* 0x000fe80000100800 */
[----:B------:R-:W-:Y:S04]  /*60420*/  STL [R1+0x1a88], R127 ;  /* 0x001a887f01007387 */ /* 0x000fe80000100800 */
[----:B------:R-:W-:Y:S04]  /*60430*/  STL.64 [R1+0x1b30], R58 ;  /* 0x001b303a01007387 */ /* 0x000fe80000100a00 */
[----:B------:R2:W-:Y:S01]  /*60440*/  STL.64 [R1+0x1b28], R56 ;  /* 0x001b283801007387 */ /* 0x0005e20000100a00 */
[----:B------:R-:W-:Y:S08]  /*60450*/  HMMA.1688.F32.TF32 R132, R88, R68, R112 ;  /* 0x000000445884723c */ /* 0x000ff00000081070 */
[----:B------:R-:W-:Y:S01]  /*60460*/  HMMA.1688.F32.TF32 R8, R92, R10, R144 ;  /* 0x0000000a5c08723c */ /* 0x000fe20000081090 */
[----:B------:R-:W-:Y:S01]  /*60470*/  IMAD.MOV.U32 R42, RZ, RZ, R33 ;  /* 0x000000ffff2a7224 */ /* 0x000fe200078e0021 */
[----:B------:R-:W3:Y:S01]  /*60480*/  LDSM.16.M88.4 R116, [R0+0x14180] ;  /* 0x014180000074783b */ /* 0x000ee20000000200 */
[----:B------:R-:W-:-:S03]  /*60490*/  IMAD.MOV.U32 R43, RZ, RZ, R32 ;  /* 0x000000ffff2b7224 */ /* 0x000fc600078e0020 */
[----:B------:R-:W4:Y:S02]  /*604a0*/  LDSM.16.M88.4 R180, [R0+0x20180] ;  /* 0x0201800000b4783b */ /* 0x000f240000000200 */
[----:B--2---:R-:W-:Y:S01]  /*604b0*/  HMMA.1688.F32.TF32 R56, R72, R4, R244 ;  /* 0x000000044838723c */ /* 0x004fe200000810f4 */
[----:B------:R-:W-:Y:S01]  /*604c0*/  IMAD.MOV.U32 R242, RZ, RZ, R140 ;  /* 0x000000fffff27224 */ /* 0x000fe200078e008c */
[----:B------:R2:W-:Y:S01]  /*604d0*/  STL.64 [R1+0x1b38], R6 ;  /* 0x001b380601007387 */ /* 0x0005e20000100a00 */
[----:B------:R-:W-:Y:S02]  /*604e0*/  IMAD.MOV.U32 R243, RZ, RZ, R141 ;  /* 0x000000fffff37224 */ /* 0x000fe400078e008d */
[----:B------:R-:W-:Y:S02]  /*604f0*/  IMAD.MOV.U32 R140, RZ, RZ, R2 ;  /* 0x000000ffff8c7224 */ /* 0x000fe400078e0002 */
[----:B------:R-:W-:Y:S02]  /*60500*/  IMAD.MOV.U32 R236, RZ, RZ, R142 ;  /* 0x000000ffffec7224 */ /* 0x000fe400078e008e */
[----:B------:R-:W-:-:S02]  /*60510*/  IMAD.MOV.U32 R141, RZ, RZ, R12 ;  /* 0x000000ffff8d7224 */ /* 0x000fc400078e000c */
[----:B------:R-:W-:Y:S02]  /*60520*/  IMAD.MOV.U32 R238, RZ, RZ, R143 ;  /* 0x000000ffffee7224 */ /* 0x000fe400078e008f */
[----:B------:R-:W-:Y:S02]  /*60530*/  IMAD.MOV.U32 R142, RZ, RZ, R13 ;  /* 0x000000ffff8e7224 */ /* 0x000fe400078e000d */
[----:B------:R-:W-:-:S08]  /*60540*/  IMAD.MOV.U32 R143, RZ, RZ, R16 ;  /* 0x000000ffff8f7224 */ /* 0x000fd000078e0010 */
[----:B------:R-:W-:Y:S04]  /*60550*/  STL.64 [R1+0x3d0], R56 ;  /* 0x0003d03801007387 */ /* 0x000fe80000100a00 */
[----:B------:R-:W-:Y:S04]  /*60560*/  STL.64 [R1+0x3d8], R58 ;  /* 0x0003d83a01007387 */ /* 0x000fe80000100a00 */
[----:B------:R-:W5:Y:S04]  /*60570*/  LDL.LU R2, [R1+0x1c00] ;  /* 0x001c000001027983 */ /* 0x000f680000300800 */
[----:B------:R-:W3:Y:S04]  /*60580*/  LDL.LU R12, [R1+0x1bfc] ;  /* 0x001bfc00010c7983 */ /* 0x000ee80000300800 */
[----:B------:R-:W4:Y:S04]  /*60590*/  LDL.LU R13, [R1+0x1bf8] ;  /* 0x001bf800010d7983 */ /* 0x000f280000300800 */
[----:B------:R-:W4:Y:S04]  /*605a0*/  LDL.LU R16, [R1+0x1bf4] ;  /* 0x001bf40001107983 */ /* 0x000f280000300800 */
[----:B------:R-:W1:Y:S04]  /*605b0*/  LDL.LU R224, [R1+0x3a0] ;  /* 0x0003a00001e07983 */ /* 0x000e680000300800 */
[----:B------:R-:W4:Y:S04]  /*605c0*/  LDL.LU R17, [R1+0x1bf0] ;  /* 0x001bf00001117983 */ /* 0x000f280000300800 */
[----:B------:R-:W1:Y:S04]  /*605d0*/  LDL.LU R226, [R1+0x3a8] ;  /* 0x0003a80001e27983 */ /* 0x000e680000300800 */
[----:B------:R-:W1:Y:S04]  /*605e0*/  LDL.LU R227, [R1+0x3ac] ;  /* 0x0003ac0001e37983 */ /* 0x000e680000300800 */
[----:B------:R-:W4:Y:S04]  /*605f0*/  LDL.LU R112, [R1+0x3c0] ;  /* 0x0003c00001707983 */ /* 0x000f280000300800 */
[----:B------:R-:W4:Y:S04]  /*60600*/  LDL.LU R113, [R1+0x3c4] ;  /* 0x0003c40001717983 */ /* 0x000f280000300800 */
[----:B------:R-:W4:Y:S01]  /*60610*/  LDL.LU R114, [R1+0x3c8] ;  /* 0x0003c80001727983 */ /* 0x000f220000300800 */
[-C--:B------:R-:W-:Y:S08]  /*60620*/  HMMA.1688.F32.TF32 R84, R80, R68.reuse, R84 ;  /* 0x000000445054723c */ /* 0x080ff00000081054 */
[-C--:B--2---:R-:W-:Y:S08]  /*60630*/  HMMA.1688.F32.TF32 R4, R72, R68.reuse, R8 ;  /* 0x000000444804723c */ /* 0x084ff00000081008 */
[----:B------:R-:W-:Y:S01]  /*60640*/  HMMA.1688.F32.TF32 R148, R76, R68, R148 ;  /* 0x000000444c94723c */ /* 0x000fe20000081094 */
[----:B------:R-:W-:Y:S04]  /*60650*/  STL.64 [R1+0x1b48], R134 ;  /* 0x001b488601007387 */ /* 0x000fe80000100a00 */
[----:B------:R-:W-:Y:S04]  /*60660*/  STL.64 [R1+0x1b40], R132 ;  /* 0x001b408401007387 */ /* 0x000fe80000100a00 */
[----:B------:R-:W-:Y:S04]  /*60670*/  STL [R1+0x1aa4], R84 ;  /* 0x001aa45401007387 */ /* 0x000fe80000100800 */
[----:B------:R-:W-:Y:S04]  /*60680*/  STL [R1+0x1aa0], R85 ;  /* 0x001aa05501007387 */ /* 0x000fe80000100800 */
[----:B------:R-:W-:Y:S04]  /*60690*/  STL [R1+0x1a9c], R86 ;  /* 0x001a9c5601007387 */ /* 0x000fe80000100800 */
[----:B------:R-:W-:Y:S04]  /*606a0*/  STL [R1+0x1a98], R87 ;  /* 0x001a985701007387 */ /* 0x000fe80000100800 */
[----:B------:R-:W-:Y:S04]  /*606b0*/  STL.64 [R1+0x1b58], R150 ;  /* 0x001b589601007387 */ /* 0x000fe80000100a00 */
[----:B------:R-:W-:Y:S04]  /*606c0*/  STL.64 [R1+0x1b50], R148 ;  /* 0x001b509401007387 */ /* 0x000fe80000100a00 */
[----:B------:R-:W-:Y:S04]  /*606d0*/  STL.64 [R1+0x3e0], R4 ;  /* 0x0003e00401007387 */ /* 0x000fe80000100a00 */
[----:B------:R-:W-:Y:S04]  /*606e0*/  STL [R1+0x3e8], R6 ;  /* 0x0003e80601007387 */ /* 0x000fe80000100800 */
[----:B------:R-:W-:Y:S01]  /*606f0*/  STL.64 [R1+0x1b60], R70 ;  /* 0x001b604601007387 */ /* 0x000fe20000100a00 */
[----:B-----5:R-:W-:-:S02]  /*60700*/  IMAD.MOV.U32 R147, RZ, RZ, R2 ;  /* 0x000000ffff937224 */ /* 0x020fc400078e0002 */
[----:B---3--:R-:W-:Y:S02]  /*60710*/  IMAD.MOV.U32 R146, RZ, RZ, R12 ;  /* 0x000000ffff927224 */ /* 0x008fe400078e000c */
[----:B----4-:R-:W-:Y:S01]  /*60720*/  IMAD.MOV.U32 R145, RZ, RZ, R13 ;  /* 0x000000ffff917224 */ /* 0x010fe200078e000d */
[----:B------:R-:W-:Y:S01]  /*60730*/  MOV R144, R16 ;  /* 0x0000001000907202 */ /* 0x000fe20000000f00 */
[----:B------:R-:W-:-:S06]  /*60740*/  IMAD.MOV.U32 R115, RZ, RZ, R17 ;  /* 0x000000ffff737224 */ /* 0x000fcc00078e0011 */
[----:B------:R-:W-:Y:S01]  /*60750*/  HMMA.1688.F32.TF32 R144, R88, R192, R144 ;  /* 0x000000c05890723c */ /* 0x000fe20000081090 */
[----:B------:R-:W-:-:S07]  /*60760*/  IMAD.MOV.U32 R2, RZ, RZ, R7 ;  /* 0x000000ffff027224 */ /* 0x000fce00078e0007 */
[C---:B------:R-:W-:Y:S01]  /*60770*/  HMMA.1688.F32.TF32 R112, R88.reuse, R196, R112 ;  /* 0x000000c45870723c */ /* 0x040fe20000081070 */
[----:B------:R-:W-:Y:S07]  /*60780*/  STL [R1+0x1aa8], R2 ;  /* 0x001aa80201007387 */ /* 0x000fee0000100800 */
[----:B-1----:R-:W-:Y:S07]  /*60790*/  HMMA.1688.F32.TF32 R12, R88, R120, R224 ;  /* 0x00000078580c723c */ /* 0x002fee00000810e0 */
[----:B------:R-:W-:Y:S01]  /*607a0*/  IMAD.MOV.U32 R224, RZ, RZ, R21 ;  /* 0x000000ffffe07224 */ /* 0x000fe200078e0015 */
[----:B------:R-:W-:Y:S01]  /*607b0*/  MOV R226, R25 ;  /* 0x0000001900e27202 */ /* 0x000fe20000000f00 */
[----:B------:R-:W-:-:S06]  /*607c0*/  IMAD.MOV.U32 R225, RZ, RZ, R20 ;  /* 0x000000ffffe17224 */ /* 0x000fcc00078e0014 */
[----:B------:R-:W-:Y:S04]  /*607d0*/  STL.64 [R1+0x1b70], R114 ;  /* 0x001b707201007387 */ /* 0x000fe80000100a00 */
[----:B------:R-:W-:Y:S04]  /*607e0*/  STL.64 [R1+0x1b68], R112 ;  /* 0x001b687001007387 */ /* 0x000fe80000100a00 */
[----:B------:R-:W-:Y:S01]  /*607f0*/  STL.64 [R1+0x1b80], R146 ;  /* 0x001b809201007387 */ /* 0x000fe20000100a00 */
[----:B------:R-:W-:-:S03]  /*60800*/  IMAD.MOV.U32 R227, RZ, RZ, R24 ;  /* 0x000000ffffe37224 */ /* 0x000fc600078e0018 */
[----:B------:R-:W-:Y:S04]  /*60810*/  STL.64 [R1+0x1b78], R144 ;  /* 0x001b789001007387 */ /* 0x000fe80000100a00 */
[----:B------:R-:W2:Y:S04]  /*60820*/  LDL.LU R21, [R1+0x1bec] ;  /* 0x001bec0001157983 */ /* 0x000ea80000300800 */
[----:B------:R-:W2:Y:S04]  /*60830*/  LDL.LU R20, [R1+0x1be8] ;  /* 0x001be80001147983 */ /* 0x000ea80000300800 */
[----:B------:R-:W3:Y:S04]  /*60840*/  LDL.LU R25, [R1+0x1be4] ;  /* 0x001be40001197983 */ /* 0x000ee80000300800 */
[----:B------:R-:W3:Y:S04]  /*60850*/  LDL.LU R24, [R1+0x1be0] ;  /* 0x001be00001187983 */ /* 0x000ee80000300800 */
[----:B------:R-:W4:Y:S04]  /*60860*/  LDL.LU R33, [R1+0x1bdc] ;  /* 0x001bdc0001217983 */ /* 0x000f280000300800 */
[----:B------:R-:W4:Y:S04]  /*60870*/  LDL.LU R32, [R1+0x1bd8] ;  /* 0x001bd80001207983 */ /* 0x000f280000300800 */
[----:B------:R-:W2:Y:S04]  /*60880*/  LDL.LU R22, [R1+0x388] ;  /* 0x0003880001167983 */ /* 0x000ea80000300800 */
[----:B------:R-:W2:Y:S04]  /*60890*/  LDL.LU R23, [R1+0x38c] ;  /* 0x00038c0001177983 */ /* 0x000ea80000300800 */
[----:B------:R-:W3:Y:S04]  /*608a0*/  LDL.LU R26, [R1+0x378] ;  /* 0x00037800011a7983 */ /* 0x000ee80000300800 */
[----:B------:R-:W3:Y:S04]  /*608b0*/  LDL.LU R27, [R1+0x37c] ;  /* 0x00037c00011b7983 */ /* 0x000ee80000300800 */
        /* <DEDUP_REMOVED lines=8> */
[----:B------:R-:W3:Y:S04]  /*60940*/  LDL.LU R228, [R1+0x320] ;  /* 0x0003200001e47983 */ /* 0x000ee80000300800 */
[----:B------:R-:W3:Y:S04]  /*60950*/  LDL.LU R229, [R1+0x324] ;  /* 0x0003240001e57983 */ /* 0x000ee80000300800 */
[----:B------:R-:W3:Y:S04]  /*60960*/  LDL.LU R230, [R1+0x328] ;  /* 0x0003280001e67983 */ /* 0x000ee80000300800 */
[----:B------:R-:W3:Y:S01]  /*60970*/  LDL.LU R231, [R1+0x32c] ;  /* 0x00032c0001e77983 */ /* 0x000ee20000300800 */
[----:B------:R-:W-:Y:S03]  /*60980*/  HMMA.1688.F32.TF32 R16, R88, R116, R140 ;  /* 0x000000745810723c */ /* 0x000fe6000008108c */
        /* <DEDUP_REMOVED lines=10> */
[----:B------:R-:W-:-:S03]  /*60a30*/  IMAD.MOV.U32 R62, RZ, RZ, R29 ;  /* 0x000000ffff3e7224 */ /* 0x000fc600078e001d */
[----:B------:R-:W5:Y:S01]  /*60a40*/  LDL.LU R66, [R1+0x2d8] ;  /* 0x0002d80001427983 */ /* 0x000f620000300800 */
[----:B------:R-:W-:-:S03]  /*60a50*/  IMAD.MOV.U32 R63, RZ, RZ, R28 ;  /* 0x000000ffff3f7224 */ /* 0x000fc600078e001c */
[----:B------:R-:W5:Y:S04]  /*60a60*/  LDL.LU R67, [R1+0x2dc] ;  /* 0x0002dc0001437983 */ /* 0x000f680000300800 */
[----:B------:R-:W5:Y:S04]  /*60a70*/  LDL.LU R60, [R1+0x2c0] ;  /* 0x0002c000013c7983 */ /* 0x000f680000300800 */
[----:B------:R-:W5:Y:S01]  /*60a80*/  LDL.LU R61, [R1+0x2c4] ;  /* 0x0002c400013d7983 */ /* 0x000f620000300800 */
[----:B--2---:R-:W-:Y:S07]  /*60a90*/  HMMA.1688.F32.TF32 R28, R88, R180, R232 ;  /* 0x000000b4581c723c */ /* 0x004fee00000810e8 */
[----:B------:R-:W-:-:S02]  /*60aa0*/  IMAD.MOV.U32 R234, RZ, RZ, R45 ;  /* 0x000000ffffea7224 */ /* 0x000fc400078e002d */
[----:B------:R-:W-:Y:S01]  /*60ab0*/  IMAD.MOV.U32 R235, RZ, RZ, R44 ;  /* 0x000000ffffeb7224 */ /* 0x000fe200078e002c */
[----:B------:R-:W-:Y:S01]  /*60ac0*/  MOV R233, R48 ;  /* 0x0000003000e97202 */ /* 0x000fe20000000f00 */
[----:B------:R-:W-:Y:S02]  /*60ad0*/  IMAD.MOV.U32 R232, RZ, RZ, R49 ;  /* 0x000000ffffe87224 */ /* 0x000fe400078e0031 */
[C---:B------:R-:W-:Y:S07]  /*60ae0*/  HMMA.1688.F32.TF32 R48, R88.reuse, R160, R224 ;  /* 0x000000a05830723c */ /* 0x040fee00000810e0 */
[----:B------:R-:W-:Y:S01]  /*60af0*/  IMAD.MOV.U32 R224, RZ, RZ, R96 ;  /* 0x000000ffffe07224 */ /* 0x000fe200078e0060 */
[----:B---3--:R-:W-:Y:S01]  /*60b00*/  HMMA.1688.F32.TF32 R44, R88, R164, R228 ;  /* 0x000000a4582c723c */ /* 0x008fe200000810e4 */
[----:B------:R-:W2:Y:S01]  /*60b10*/  LDL.LU R228, [R1+0x60] ;  /* 0x0000600001e47983 */ /* 0x000ea20000300800 */
[----:B------:R-:W-:-:S03]  /*60b20*/  IMAD.MOV.U32 R225, RZ, RZ, R97 ;  /* 0x000000ffffe17224 */ /* 0x000fc600078e0061 */
[----:B------:R-:W2:Y:S01]  /*60b30*/  LDL.LU R229, [R1+0x64] ;  /* 0x0000640001e57983 */ /* 0x000ea20000300800 */
[----:B------:R-:W-:-:S03]  /*60b40*/  IMAD.MOV.U32 R226, RZ, RZ, R98 ;  /* 0x000000ffffe27224 */ /* 0x000fc600078e0062 */
[----:B------:R-:W2:Y:S01]  /*60b50*/  LDL.LU R230, [R1+0x68] ;  /* 0x0000680001e67983 */ /* 0x000ea20000300800 */
[----:B------:R-:W-:-:S03]  /*60b60*/  IMAD.MOV.U32 R227, RZ, RZ, R99 ;  /* 0x000000ffffe37224 */ /* 0x000fc600078e0063 */
[----:B------:R-:W2:Y:S04]  /*60b70*/  LDL.LU R231, [R1+0x6c] ;  /* 0x00006c0001e77983 */ /* 0x000ea80000300800 */
[----:B------:R-:W3:Y:S04]  /*60b80*/  LDL.LU R96, [R1+0x1bd4] ;  /* 0x001bd40001607983 */ /* 0x000ee80000300800 */
[----:B------:R-:W3:Y:S04]  /*60b90*/  LDL.LU R97, [R1+0x1bd0] ;  /* 0x001bd00001617983 */ /* 0x000ee80000300800 */
[----:B------:R-:W3:Y:S04]  /*60ba0*/  LDL.LU R98, [R1+0x1bcc] ;  /* 0x001bcc0001627983 */ /* 0x000ee80000300800 */
[----:B------:R-:W3:Y:S01]  /*60bb0*/  LDL.LU R99, [R1+0x1bc8] ;  /* 0x001bc80001637983 */ /* 0x000ee20000300800 */
[C---:B----4-:R-:W-:Y:S08]  /*60bc0*/  HMMA.1688.F32.TF32 R8, R80.reuse, R196, R92 ;  /* 0x000000c45008723c */ /* 0x050ff0000008105c */
[----:B-----5:R-:W-:Y:S08]  /*60bd0*/  HMMA.1688.F32.TF32 R64, R80, R192, R64 ;  /* 0x000000c05040723c */ /* 0x020ff00000081040 */
[C---:B------:R-:W-:Y:S08]  /*60be0*/  HMMA.1688.F32.TF32 R20, R88.reuse, R188, R20 ;  /* 0x000000bc5814723c */ /* 0x040ff00000081014 */
[C---:B------:R-:W-:Y:S08]  /*60bf0*/  HMMA.1688.F32.TF32 R24, R88.reuse, R184, R24 ;  /* 0x000000b85818723c */ /* 0x040ff00000081018 */
[C---:B------:R-:W-:Y:S08]  /*60c00*/  HMMA.1688.F32.TF32 R32, R88.reuse, R176, R32 ;  /* 0x000000b05820723c */ /* 0x040ff00000081020 */
[C---:B------:R-:W-:Y:S08]  /*60c10*/  HMMA.1688.F32.TF32 R36, R88.reuse, R172, R36 ;  /* 0x000000ac5824723c */ /* 0x040ff00000081024 */
[C---:B------:R-:W-:Y:S08]  /*60c20*/  HMMA.1688.F32.TF32 R40, R88.reuse, R168, R40 ;  /* 0x000000a85828723c */ /* 0x040ff00000081028 */
[C---:B------:R-:W-:Y:S08]  /*60c30*/  HMMA.1688.F32.TF32 R140, R88.reuse, R156, R140 ;  /* 0x0000009c588c723c */ /* 0x040ff0000008108c */
[----:B------:R-:W-:Y:S01]  /*60c40*/  HMMA.1688.F32.TF32 R52, R88, R152, R52 ;  /* 0x000000985834723c */ /* 0x000fe20000081034 */
[----:B------:R-:W-:Y:S07]  /*60c50*/  STL [R1+0x1ab8], R8 ;  /* 0x001ab80801007387 */ /* 0x000fee0000100800 */
[C---:B------:R-:W-:Y:S01]  /*60c60*/  HMMA.1688.F32.TF32 R88, R80.reuse, R120, R60 ;  /* 0x000000785058723c */ /* 0x040fe2000008103c */
[----:B------:R-:W-:Y:S07]  /*60c70*/  STL [R1+0x1ab4], R9 ;  /* 0x001ab40901007387 */ /* 0x000fee0000100800 */
[----:B------:R-:W-:Y:S01]  /*60c80*/  HMMA.1688.F32.TF32 R92, R80, R116, R232 ;  /* 0x00000074505c723c */ /* 0x000fe200000810e8 */
[----:B------:R-:W-:Y:S04]  /*60c90*/  STL [R1+0x1ab0], R10 ;  /* 0x001ab00a01007387 */ /* 0x000fe80000100800 */
[----:B------:R2:W-:Y:S04]  /*60ca0*/  STL [R1+0x1aac], R11 ;  /* 0x001aac0b01007387 */ /* 0x0005e80000100800 */
        /* <DEDUP_REMOVED lines=12> */
[----:B------:R-:W-:-:S02]  /*60d70*/  IMAD.MOV.U32 R63, RZ, RZ, R200 ;  /* 0x000000ffff3f7224 */ /* 0x000fc400078e00c8 */
[----:B------:R-:W-:Y:S02]  /*60d80*/  IMAD.MOV.U32 R62, RZ, RZ, R201 ;  /* 0x000000ffff3e7224 */ /* 0x000fe400078e00c9 */
[----:B------:R-:W-:Y:S02]  /*60d90*/  IMAD.MOV.U32 R61, RZ, RZ, R202 ;  /* 0x000000ffff3d7224 */ /* 0x000fe400078e00ca */
[----:B------:R-:W-:Y:S01]  /*60da0*/  IMAD.MOV.U32 R60, RZ, RZ, R203 ;  /* 0x000000ffff3c7224 */ /* 0x000fe200078e00cb */
[C---:B--2---:R-:W-:Y:S08]  /*60db0*/  HMMA.1688.F32.TF32 R8, R80.reuse, R172, R228 ;  /* 0x000000ac5008723c */ /* 0x044ff000000810e4 */
[----:B---3--:R-:W-:Y:S11]  /*60dc0*/  HMMA.1688.F32.TF32 R96, R80, R188, R96 ;  /* 0x000000bc5060723c */ /* 0x008ff60000081060 */
[----:B------:R-:W-:Y:S11]  /*60dd0*/  @!UPT UIADD3 URZ, URZ, URZ, URZ ;  /* 0x0000003f3f3ff290 */ /* 0x000ff6000fffe03f */
[----:B------:R-:W-:Y:S01]  /*60de0*/  @!UPT UIADD3 URZ, URZ, URZ, URZ ;  /* 0x0000003f3f3ff290 */ /* 0x000fe2000fffe03f */
[----:B------:R-:W-:Y:S04]  /*60df0*/  STL [R1+0x1af4], R97 ;  /* 0x001af46101007387 */ /* 0x000fe80000100800 */
[----:B------:R-:W-:Y:S04]  /*60e00*/  STL [R1+0x1af0], R98 ;  /* 0x001af06201007387 */ /* 0x000fe80000100800 */
[----:B------:R-:W-:Y:S04]  /*60e10*/  STL [R1+0x1aec], R99 ;  /* 0x001aec6301007387 */ /* 0x000fe80000100800 */
[----:B------:R2:W-:Y:S04]  /*60e20*/  STL.64 [R1+0x60], R8 ;  /* 0x0000600801007387 */ /* 0x0005e80000100a00 */
[----:B------:R3:W-:Y:S04]  /*60e30*/  STL.64 [R1+0x68], R10 ;  /* 0x0000680a01007387 */ /* 0x0007e80000100a00 */
        /* <DEDUP_REMOVED lines=8> */
[----:B------:R-:W-:-:S02]  /*60ec0*/  IMAD.MOV.U32 R228, RZ, RZ, R223 ;  /* 0x000000ffffe47224 */ /* 0x000fc400078e00df */
[----:B------:R-:W-:Y:S01]  /*60ed0*/  IMAD.MOV.U32 R229, RZ, RZ, R222 ;  /* 0x000000ffffe57224 */ /* 0x000fe200078e00de */
[----:B------:R-:W-:Y:S01]  /*60ee0*/  MOV R222, R213 ;  /* 0x000000d500de7202 */ /* 0x000fe20000000f00 */
        /* <DEDUP_REMOVED lines=8> */
[----:B------:R-:W3:Y:S01]  /*60f70*/  LDL.LU R204, [R1+0x240] ;  /* 0x0002400001cc7983 */ /* 0x000ee20000300800 */
[----:B------:R-:W-:Y:S01]  /*60f80*/  IMAD.MOV.U32 R214, RZ, RZ, R209 ;  /* 0x000000ffffd67224 */ /* 0x000fe200078e00d1 */
[----:B------:R-:W-:Y:S01]  /*60f90*/  MOV R209, R206 ;  /* 0x000000ce00d17202 */ /* 0x000fe20000000f00 */
[----:B------:R-:W-:Y:S02]  /*60fa0*/  IMAD.MOV.U32 R210, RZ, RZ, R205 ;  /* 0x000000ffffd27224 */ /* 0x000fe400078e00cd */
[----:B------:R-:W-:Y:S01]  /*60fb0*/  IMAD.MOV.U32 R215, RZ, RZ, R208 ;  /* 0x000000ffffd77224 */ /* 0x000fe200078e00d0 */
[----:B------:R-:W3:Y:S01]  /*60fc0*/  LDL.LU R205, [R1+0x244] ;  /* 0x0002440001cd7983 */ /* 0x000ee20000300800 */
[----:B------:R-:W-:-:S03]  /*60fd0*/  IMAD.MOV.U32 R208, RZ, RZ, R207 ;  /* 0x000000ffffd07224 */ /* 0x000fc600078e00cf */
        /* <DEDUP_REMOVED lines=18> */
[----:B------:R-:W-:Y:S11]  /*61100*/  HMMA.1688.F32.TF32 R4, R80, R168, R224 ;  /* 0x000000a85004723c */ /* 0x000ff600000810e0 */
[----:B------:R-:W-:Y:S11]  /*61110*/  @!UPT UIADD3 URZ, URZ, URZ, URZ ;  /* 0x0000003f3f3ff290 */ /* 0x000ff6000fffe03f */
[----:B------:R-:W-:Y:S02]  /*61120*/  @!UPT UIADD3 URZ, URZ, URZ, URZ ;  /* 0x0000003f3f3ff290 */ /* 0x000fe4000fffe03f */
[----:B-1----:R-:W-:Y:S01]  /*61130*/  MOV R65, R4 ;  /* 0x0000000400417202 */ /* 0x002fe20000000f00 */
[----:B----4-:R-:W-:Y:S02]  /*61140*/  IMAD.MOV.U32 R66, RZ, RZ, R5 ;  /* 0x000000ffff427224 */ /* 0x010fe400078e0005 */
[----:B-----5:R-:W-:Y:S02]  /*61150*/  IMAD.MOV.U32 R67, RZ, RZ, R6 ;  /* 0x000000ffff437224 */ /* 0x020fe400078e0006 */
[----:B--2---:R-:W-:Y:S02]  /*61160*/  IMAD.MOV.U32 R8, RZ, RZ, R7 ;  /* 0x000000ffff087224 */ /* 0x004fe400078e0007 */
[----:B------:R-:W-:Y:S02]  /*61170*/  IMAD.MOV.U32 R227, RZ, RZ, R216 ;  /* 0x000000ffffe37224 */ /* 0x000fe400078e00d8 */
[----:B------:R-:W-:Y:S01]  /*61180*/  IMAD.MOV.U32 R226, RZ, RZ, R217 ;  /* 0x000000ffffe27224 */ /* 0x000fe200078e00d9 */
[----:B------:R-:W2:Y:S01]  /*61190*/  LDL.LU R216, [R1+0x1f0] ;  /* 0x0001f00001d87983 */ /* 0x000ea20000300800 */
[----:B------:R-:W-:-:S02]  /*611a0*/  IMAD.MOV.U32 R225, RZ, RZ, R218 ;  /* 0x000000ffffe17224 */ /* 0x000fc400078e00da */
[----:B------:R-:W-:Y:S01]  /*611b0*/  IMAD.MOV.U32 R224, RZ, RZ, R219 ;  /* 0x000000ffffe07224 */ /* 0x000fe200078e00db */
[----:B------:R-:W2:Y:S04]  /*611c0*/  LDL.LU R217, [R1+0x1f4] ;  /* 0x0001f40001d97983 */ /* 0x000ea80000300800 */
[----:B------:R-:W2:Y:S04]  /*611d0*/  LDL.LU R218, [R1+0x1f8] ;  /* 0x0001f80001da7983 */ /* 0x000ea80000300800 */
[----:B------:R-:W2:Y:S04]  /*611e0*/  LDL.LU R219, [R1+0x1fc] ;  /* 0x0001fc0001db7983 */ /* 0x000ea80000300800 */
[----:B------:R-:W4:Y:S04]  /*611f0*/  LDL.LU R232, [R1+0x1b0] ;  /* 0x0001b00001e87983 */ /* 0x000f280000300800 */
[----:B------:R-:W4:Y:S04]  /*61200*/  LDL.LU R233, [R1+0x1b4] ;  /* 0x0001b40001e97983 */ /* 0x000f280000300800 */
[----:B------:R-:W4:Y:S04]  /*61210*/  LDL.LU R234, [R1+0x1b8] ;  /* 0x0001b80001ea7983 */ /* 0x000f280000300800 */
[----:B------:R-:W4:Y:S01]  /*61220*/  LDL.LU R235, [R1+0x1bc] ;  /* 0x0001bc0001eb7983 */ /* 0x000f220000300800 */
[C---:B---3--:R-:W-:Y:S11]  /*61230*/  HMMA.1688.F32.TF32 R4, R80.reuse, R164, R244 ;  /* 0x000000a45004723c */ /* 0x048ff600000810f4 */
        /* <DEDUP_REMOVED lines=13> */
[C---:B------:R-:W-:Y:S01]  /*61310*/  HMMA.1688.F32.TF32 R4, R80.reuse, R156, R124 ;  /* 0x0000009c5004723c */ /* 0x040fe2000008107c */
[----:B------:R-:W-:Y:S02]  /*61320*/  IMAD.MOV.U32 R56, RZ, RZ, R239 ;  /* 0x000000ffff387224 */ /* 0x000fe400078e00ef */
[----:B------:R-:W-:Y:S11]  /*61330*/  IMAD.MOV.U32 R57, RZ, RZ, R237 ;  /* 0x000000ffff397224 */ /* 0x000ff600078e00ed */
[----:B------:R-:W-:Y:S10]  /*61340*/  @!UPT UIADD3 URZ, URZ, URZ, URZ ;  /* 0x0000003f3f3ff290 */ /* 0x000ff4000fffe03f */
[----:B------:R-:W-:Y:S02]  /*61350*/  IMAD.MOV.U32 R9, RZ, RZ, R4 ;  /* 0x000000ffff097224 */ /* 0x000fe400078e0004 */
[----:B------:R-:W-:Y:S02]  /*61360*/  IMAD.MOV.U32 R10, RZ, RZ, R5 ;  /* 0x000000ffff0a7224 */ /* 0x000fe400078e0005 */
[----:B------:R-:W-:Y:S02]  /*61370*/  IMAD.MOV.U32 R11, RZ, RZ, R6 ;  /* 0x000000ffff0b7224 */ /* 0x000fe400078e0006 */
[----:B------:R-:W-:Y:S02]  /*61380*/  IMAD.MOV.U32 R2, RZ, RZ, R7 ;  /* 0x000000ffff027224 */ /* 0x000fe400078e0007 */
[----:B------:R-:W-:Y:S07]  /*61390*/  HMMA.1688.F32.TF32 R4, R80, R152, R136 ;  /* 0x000000985004723c */ /* 0x000fee0000081088 */
[----:B------:R-:W-:Y:S01]  /*613a0*/  IMAD.MOV.U32 R136, RZ, RZ, R242 ;  /* 0x000000ffff887224 */ /* 0x000fe200078e00f2 */
[----:B------:R-:W-:Y:S01]  /*613b0*/  MOV R137, R243 ;  /* 0x000000f300897202 */ /* 0x000fe20000000f00 */
[----:B------:R-:W-:Y:S01]  /*613c0*/  IMAD.MOV.U32 R138, RZ, RZ, R236 ;  /* 0x000000ffff8a7224 */ /* 0x000fe200078e00ec */
[----:B------:R-:W-:Y:S07]  /*613d0*/  HMMA.1688.F32.TF32 R244, R76, R120, R128 ;  /* 0x000000784cf4723c */ /* 0x000fee0000081080 */
[----:B------:R-:W-:-:S02]  /*613e0*/  IMAD.MOV.U32 R128, RZ, RZ, R249 ;  /* 0x000000ffff807224 */ /* 0x000fc400078e00f9 */
[----:B------:R-:W3:Y:S01]  /*613f0*/  LDL.LU R249, [R1+0x1bc4] ;  /* 0x001bc40001f97983 */ /* 0x000ee20000300800 */
[----:B------:R-:W-:Y:S02]  /*61400*/  IMAD.MOV.U32 R129, RZ, RZ, R248 ;  /* 0x000000ffff817224 */ /* 0x000fe400078e00f8 */
[----:B------:R-:W-:Y:S01]  /*61410*/  IMAD.MOV.U32 R130, RZ, RZ, R240 ;  /* 0x000000ffff827224 */ /* 0x000fe200078e00f0 */
[----:B------:R-:W5:Y:S01]  /*61420*/  LDL.LU R248, [R1+0x1bc0] ;  /* 0x001bc00001f87983 */ /* 0x000f620000300800 */
[----:B------:R-:W-:-:S03]  /*61430*/  IMAD.MOV.U32 R131, RZ, RZ, R241 ;  /* 0x000000ffff837224 */ /* 0x000fc600078e00f1 */
[----:B------:R-:W2:Y:S01]  /*61440*/  LDL.LU R240, [R1+0x1bbc] ;  /* 0x001bbc0001f07983 */ /* 0x000ea20000300800 */
[----:B------:R-:W-:-:S03]  /*61450*/  IMAD.MOV.U32 R139, RZ, RZ, R238 ;  /* 0x000000ffff8b7224 */ /* 0x000fc600078e00ee */
        /* <DEDUP_REMOVED lines=12> */
[----:B------:R-:W-:Y:S01]  /*61520*/  HMMA.1688.F32.TF32 R100, R80, R184, R100 ;  /* 0x000000b85064723c */ /* 0x000fe20000081064 */
[----:B------:R-:W-:-:S07]  /*61530*/  IMAD.MOV.U32 R92, RZ, RZ, R7 ;  /* 0x000000ffff5c7224 */ /* 0x000fce00078e0007 */
[C---:B------:R-:W-:Y:S08]  /*61540*/  HMMA.1688.F32.TF32 R104, R80.reuse, R180, R104 ;  /* 0x000000b45068723c */ /* 0x040ff00000081068 */
[----:B------:R-:W-:Y:S08]  /*61550*/  HMMA.1688.F32.TF32 R108, R80, R176, R108 ;  /* 0x000000b0506c723c */ /* 0x000ff0000008106c */
[----:B------:R-:W-:Y:S07]  /*61560*/  HMMA.1688.F32.TF32 R80, R76, R116, R60 ;  /* 0x000000744c50723c */ /* 0x000fee000008103c */
[----:B------:R-:W-:-:S02]  /*61570*/  IMAD.MOV.U32 R60, RZ, RZ, R250 ;  /* 0x000000ffff3c7224 */ /* 0x000fc400078e00fa */
[----:B------:R-:W-:Y:S02]  /*61580*/  IMAD.MOV.U32 R61, RZ, RZ, R251 ;  /* 0x000000ffff3d7224 */ /* 0x000fe400078e00fb */
[----:B--2---:R-:W-:Y:S01]  /*61590*/  IMAD.MOV.U32 R127, RZ, RZ, R240 ;  /* 0x000000ffff7f7224 */ /* 0x004fe200078e00f0 */
[----:B---3--:R-:W-:Y:S01]  /*615a0*/  MOV R126, R241 ;  /* 0x000000f1007e7202 */ /* 0x008fe20000000f00 */
[----:B----4-:R-:W-:Y:S02]  /*615b0*/  IMAD.MOV.U32 R125, RZ, RZ, R242 ;  /* 0x000000ffff7d7224 */ /* 0x010fe400078e00f2 */
[----:B-----5:R-:W-:Y:S02]  /*615c0*/  IMAD.MOV.U32 R124, RZ, RZ, R243 ;  /* 0x000000ffff7c7224 */ /* 0x020fe400078e00f3 */
[----:B------:R-:W-:Y:S02]  /*615d0*/  IMAD.MOV.U32 R243, RZ, RZ, R236 ;  /* 0x000000fffff37224 */ /* 0x000fe400078e00ec */
[----:B------:R-:W2:Y:S01]  /*615e0*/  LDL.LU R236, [R1+0x1a0] ;  /* 0x0001a00001ec7983 */ /* 0x000ea20000300800 */
[----:B------:R-:W-:-:S02]  /*615f0*/  IMAD.MOV.U32 R241, RZ, RZ, R238 ;  /* 0x000000fffff17224 */ /* 0x000fc400078e00ee */
[----:B------:R-:W-:Y:S02]  /*61600*/  IMAD.MOV.U32 R240, RZ, RZ, R239 ;  /* 0x000000fffff07224 */ /* 0x000fe400078e00ef */
[----:B------:R-:W-:Y:S02]  /*61610*/  IMAD.MOV.U32 R242, RZ, RZ, R237 ;  /* 0x000000fffff27224 */ /* 0x000fe400078e00ed */
        /* <DEDUP_REMOVED lines=26> */
[----:B------:R-:W4:Y:S01]  /*617c0*/  LDL.LU R114, [R1+0x138] ;  /* 0x0001380001727983 */ /* 0x000f220000300800 */
[----:B------:R-:W-:-:S03]  /*617d0*/  MOV R7, R249 ;  /* 0x000000f900077202 */ /* 0x000fc60000000f00 */
[----:B------:R-:W4:Y:S04]  /*617e0*/  LDL.LU R115, [R1+0x13c] ;  /* 0x00013c0001737983 */ /* 0x000f280000300800 */
[----:B------:R-:W4:Y:S04]  /*617f0*/  LDL.LU R4, [R1+0x40] ;  /* 0x0000400001047983 */ /* 0x000f280000300800 */
[----:B------:R-:W4:Y:S04]  /*61800*/  LDL.LU R5, [R1+0x44] ;  /* 0x0000440001057983 */ /* 0x000f280000300800 */
[----:B------:R-:W4:Y:S04]  /*61810*/  LDL.LU R248, [R1+0x1b9c] ;  /* 0x001b9c0001f87983 */ /* 0x000f280000300800 */
[----:B------:R-:W4:Y:S04]  /*61820*/  LDL.LU R249, [R1+0x1b98] ;  /* 0x001b980001f97983 */ /* 0x000f280000300800 */
[----:B------:R-:W4:Y:S04]  /*61830*/  LDL.LU R250, [R1+0x1b94] ;  /* 0x001b940001fa7983 */ /* 0x000f280000300800 */
[----:B------:R-:W4:Y:S01]  /*61840*/  LDL.LU R251, [R1+0x1b90] ;  /* 0x001b900001fb7983 */ /* 0x000f220000300800 */
        /* <DEDUP_REMOVED lines=11> */
[----:B------:R-:W4:Y:S01]  /*61900*/  LDL.LU R252, [R1+0x1b8c] ;  /* 0x001b8c0001fc7983 */ /* 0x000f220000300800 */
[----:B------:R-:W-:-:S03]  /*61910*/  IMAD.MOV.U32 R63, RZ, RZ, R3 ;  /* 0x000000ffff3f7224 */ /* 0x000fc600078e0003 */
[----:B------:R-:W4:Y:S01]  /*61920*/  LDL.LU R3, [R1+0x1b88] ;  /* 0x001b880001037983 */ /* 0x000f220000300800 */
[C---:B------:R-:W-:Y:S08]  /*61930*/  HMMA.1688.F32.TF32 R56, R72.reuse, R172, R56 ;  /* 0x000000ac4838723c */ /* 0x040ff00000081038 */
[C---:B------:R-:W-:Y:S08]  /*61940*/  HMMA.1688.F32.TF32 R136, R72.reuse, R168, R136 ;  /* 0x000000a84888723c */ /* 0x040ff00000081088 */
[----:B------:R-:W-:Y:S08]  /*61950*/  HMMA.1688.F32.TF32 R128, R72, R164, R128 ;  /* 0x000000a44880723c */ /* 0x000ff00000081080 */
[C---:B--2---:R-:W-:Y:S08]  /*61960*/  HMMA.1688.F32.TF32 R236, R76.reuse, R160, R236 ;  /* 0x000000a04cec723c */ /* 0x044ff000000810ec */
[----:B---3--:R-:W-:Y:S08]  /*61970*/  HMMA.1688.F32.TF32 R76, R76, R152, R144 ;  /* 0x000000984c4c723c */ /* 0x008ff00000081090 */
[C---:B------:R-:W-:Y:S11]  /*61980*/  HMMA.1688.F32.TF32 R144, R72.reuse, R196, R124 ;  /* 0x000000c44890723c */ /* 0x040ff6000008107c */
[----:B------:R-:W-:Y:S11]  /*61990*/  @!UPT UIADD3 URZ, URZ, URZ, URZ ;  /* 0x0000003f3f3ff290 */ /* 0x000ff6000fffe03f */
[----:B------:R-:W-:Y:S02]  /*619a0*/  @!UPT UIADD3 URZ, URZ, URZ, URZ ;  /* 0x0000003f3f3ff290 */ /* 0x000fe4000fffe03f */
[----:B------:R-:W-:Y:S01]  /*619b0*/  IMAD.MOV.U32 R126, RZ, RZ, R144 ;  /* 0x000000ffff7e7224 */ /* 0x000fe200078e0090 */
[----:B------:R-:W-:Y:S01]  /*619c0*/  MOV R197, R146 ;  /* 0x0000009200c57202 */ /* 0x000fe20000000f00 */
[----:B------:R-:W-:Y:S02]  /*619d0*/  IMAD.MOV.U32 R127, RZ, RZ, R145 ;  /* 0x000000ffff7f7224 */ /* 0x000fe400078e0091 */
[----:B------:R-:W-:Y:S01]  /*619e0*/  IMAD.MOV.U32 R196, RZ, RZ, R147 ;  /* 0x000000ffffc47224 */ /* 0x000fe200078e0093 */
[C---:B-----5:R-:W-:Y:S08]  /*619f0*/  HMMA.1688.F32.TF32 R148, R72.reuse, R184, R148 ;  /* 0x000000b84894723c */ /* 0x060ff00000081094 */
[C---:B----4-:R-:W-:Y:S08]  /*61a00*/  HMMA.1688.F32.TF32 R132, R72.reuse, R180, R132 ;  /* 0x000000b44884723c */ /* 0x050ff00000081084 */
[C---:B------:R-:W-:Y:S08]  /*61a10*/  HMMA.1688.F32.TF32 R68, R72.reuse, R188, R68 ;  /* 0x000000bc4844723c */ /* 0x040ff00000081044 */
[C---:B------:R-:W-:Y:S08]  /*61a20*/  HMMA.1688.F32.TF32 R144, R72.reuse, R192, R248 ;  /* 0x000000c04890723c */ /* 0x040ff000000810f8 */
[C---:B------:R-:W-:Y:S11]  /*61a30*/  HMMA.1688.F32.TF32 R112, R72.reuse, R116, R112 ;  /* 0x000000744870723c */ /* 0x040ff60000081070 */
[----:B------:R-:W-:Y:S05]  /*61a40*/  @!UPT UIADD3 URZ, URZ, URZ, URZ ;  /* 0x0000003f3f3ff290 */ /* 0x000fea000fffe03f */
[----:B------:R-:W-:Y:S02]  /*61a50*/  IMAD.MOV.U32 R124, RZ, RZ, R144 ;  /* 0x000000ffff7c7224 */ /* 0x000fe400078e0090 */
[----:B------:R-:W-:Y:S02]  /*61a60*/  IMAD.MOV.U32 R125, RZ, RZ, R145 ;  /* 0x000000ffff7d7224 */ /* 0x000fe400078e0091 */
[----:B------:R-:W-:Y:S02]  /*61a70*/  IMAD.MOV.U32 R193, RZ, RZ, R146 ;  /* 0x000000ffffc17224 */ /* 0x000fe400078e0092 */
[----:B------:R-:W-:Y:S02]  /*61a80*/  IMAD.MOV.U32 R192, RZ, RZ, R147 ;  /* 0x000000ffffc07224 */ /* 0x000fe400078e0093 */
[C---:B------:R-:W-:Y:S08]  /*61a90*/  HMMA.1688.F32.TF32 R144, R72.reuse, R120, R84 ;  /* 0x000000784890723c */ /* 0x040ff00000081054 */
[C---:B------:R-:W-:Y:S11]  /*61aa0*/  HMMA.1688.F32.TF32 R4, R72.reuse, R176, R4 ;  /* 0x000000b04804723c */ /* 0x040ff60000081004 */
[----:B------:R-:W-:Y:S05]  /*61ab0*/  @!UPT UIADD3 URZ, URZ, URZ, URZ ;  /* 0x0000003f3f3ff290 */ /* 0x000fea000fffe03f */
[----:B------:R-:W-:Y:S01]  /*61ac0*/  IMAD.MOV.U32 R86, RZ, RZ, R146 ;  /* 0x000000ffff567224 */ /* 0x000fe200078e0092 */
[----:B------:R-:W-:Y:S01]  /*61ad0*/  MOV R85, R145 ;  /* 0x0000009100557202 */ /* 0x000fe20000000f00 */
[----:B------:R-:W-:Y:S02]  /*61ae0*/  IMAD.MOV.U32 R87, RZ, RZ, R147 ;  /* 0x000000ffff577224 */ /* 0x000fe400078e0093 */
[----:B------:R-:W-:Y:S01]  /*61af0*/  IMAD.MOV.U32 R84, RZ, RZ, R144 ;  /* 0x000000ffff547224 */ /* 0x000fe200078e0090 */
[----:B------:R-:W2:Y:S04]  /*61b00*/  LDL.LU.64 R146, [R1+0x1b80] ;  /* 0x001b800001927983 */ /* 0x000ea80000300a00 */
[----:B------:R-:W2:Y:S04]  /*61b10*/  LDL.LU.64 R144, [R1+0x1b78] ;  /* 0x001b780001907983 */ /* 0x000ea80000300a00 */
[----:B------:R-:W-:Y:S04]  /*61b20*/  STL.64 [R1+0xf0], R112 ;  /* 0x0000f07001007387 */ /* 0x000fe80000100a00 */
[----:B------:R1:W-:Y:S01]  /*61b30*/  STL.64 [R1+0xf8], R114 ;  /* 0x0000f87201007387 */ /* 0x0003e20000100a00 */
[----:B------:R-:W-:Y:S03]  /*61b40*/  HMMA.1688.F32.TF32 R60, R72, R160, R60 ;  /* 0x000000a0483c723c */ /* 0x000fe6000008103c */
[----:B------:R-:W-:Y:S04]  /*61b50*/  LDS R249, [R252+0x86800] ;  /* 0x08680000fcf97984 */ /* 0x000fe80000000800 */
[----:B------:R-:W-:Y:S04]  /*61b60*/  LDS R248, [R3+0x86800] ;  /* 0x0868000003f87984 */ /* 0x000fe80000000800 */
[----:B-1----:R-:W3:Y:S04]  /*61b70*/  LDL.LU.64 R114, [R1+0x1b70] ;  /* 0x001b700001727983 */ /* 0x002ee80000300a00 */
[----:B------:R-:W3:Y:S04]  /*61b80*/  LDL.LU.64 R112, [R1+0x1b68] ;  /* 0x001b680001707983 */ /* 0x000ee80000300a00 */
[----:B------:R-:W-:Y:S04]  /*61b90*/  STL.64 [R1+0xe0], R68 ;  /* 0x0000e04401007387 */ /* 0x000fe80000100a00 */
[----:B------:R1:W-:Y:S04]  /*61ba0*/  STL.64 [R1+0xe8], R70 ;  /* 0x0000e84601007387 */ /* 0x0003e80000100a00 */
[----:B------:R-:W-:Y:S04]  /*61bb0*/  LDS R250, [R3+0x86c00] ;  /* 0x086c000003fa7984 */ /* 0x000fe80000000800 */
[----:B------:R-:W4:Y:S04]  /*61bc0*/  LDS R251, [R252+0x86c00] ;  /* 0x086c0000fcfb7984 */ /* 0x000f280000000800 */
[----:B-1----:R-:W5:Y:S04]  /*61bd0*/  LDL.LU.64 R70, [R1+0x1b60] ;  /* 0x001b600001467983 */ /* 0x002f680000300a00 */
[----:B------:R-:W-:Y:S04]  /*61be0*/  STL.64 [R1+0xd0], R148 ;  /* 0x0000d09401007387 */ /* 0x000fe80000100a00 */
[----:B------:R1:W-:Y:S04]  /*61bf0*/  STL.64 [R1+0xd8], R150 ;  /* 0x0000d89601007387 */ /* 0x0003e80000100a00 */
[----:B-1----:R-:W2:Y:S04]  /*61c00*/  LDL.LU.64 R150, [R1+0x1b58] ;  /* 0x001b580001967983 */ /* 0x002ea80000300a00 */
[----:B------:R-:W2:Y:S04]  /*61c10*/  LDL.LU.64 R148, [R1+0x1b50] ;  /* 0x001b500001947983 */ /* 0x000ea80000300a00 */
[----:B------:R-:W-:Y:S04]  /*61c20*/  STL.64 [R1+0xc0], R132 ;  /* 0x0000c08401007387 */ /* 0x000fe80000100a00 */
[----:B------:R1:W-:Y:S04]  /*61c30*/  STL.64 [R1+0xc8], R134 ;  /* 0x0000c88601007387 */ /* 0x0003e80000100a00 */
[----:B-1----:R-:W5:Y:S04]  /*61c40*/  LDL.LU.64 R134, [R1+0x1b48] ;  /* 0x001b480001867983 */ /* 0x002f680000300a00 */
[----:B------:R-:W5:Y:S04]  /*61c50*/  LDL.LU.64 R132, [R1+0x1b40] ;  /* 0x001b400001847983 */ /* 0x000f680000300a00 */
[----:B------:R-:W-:Y:S04]  /*61c60*/  STL.64 [R1+0x50], R4 ;  /* 0x0000500401007387 */ /* 0x000fe80000100a00 */
[----:B------:R1:W-:Y:S04]  /*61c70*/  STL.64 [R1+0x58], R6 ;  /* 0x0000580601007387 */ /* 0x0003e80000100a00 */
[----:B-1----:R-:W2:Y:S04]  /*61c80*/  LDL.LU.64 R6, [R1+0x1b38] ;  /* 0x001b380001067983 */ /* 0x002ea80000300a00 */
        /* <DEDUP_REMOVED lines=16> */
[C---:B----4-:R-:W-:Y:S11]  /*61d90*/  HMMA.1688.F32.TF32 R16, R248.reuse, R118, R16 ;  /* 0x00000076f810723c */ /* 0x050ff60000081010 */
[----:B------:R-:W-:Y:S11]  /*61da0*/  @!UPT UIADD3 URZ, URZ, URZ, URZ ;  /* 0x0000003f3f3ff290 */ /* 0x000ff6000fffe03f */
[----:B------:R-:W-:Y:S02]  /*61db0*/  @!UPT UIADD3 URZ, URZ, URZ, URZ ;  /* 0x0000003f3f3ff290 */ /* 0x000fe4000fffe03f */
[----:B------:R-:W-:Y:S01]  /*61dc0*/  MOV R116, R16 ;  /* 0x0000001000747202 */ /* 0x000fe20000000f00 */
[----:B------:R-:W-:Y:S02]  /*61dd0*/  IMAD.MOV.U32 R117, RZ, RZ, R17 ;  /* 0x000000ffff757224 */ /* 0x000fe400078e0011 */
[----:B------:R-:W-:Y:S02]  /*61de0*/  IMAD.MOV.U32 R181, RZ, RZ, R18 ;  /* 0x000000ffffb57224 */ /* 0x000fe400078e0012 */
[----:B------:R-:W-:Y:S01]  /*61df0*/  IMAD.MOV.U32 R180, RZ, RZ, R19 ;  /* 0x000000ffffb47224 */ /* 0x000fe200078e0013 */
[C---:B---3--:R-:W-:Y:S11]  /*61e00*/  HMMA.1688.F32.TF32 R112, R248.reuse, R198, R112 ;  /* 0x000000c6f870723c */ /* 0x048ff60000081070 */
[----:B------:R-:W-:Y:S11]  /*61e10*/  @!UPT UIADD3 URZ, URZ, URZ, URZ ;  /* 0x0000003f3f3ff290 */ /* 0x000ff6000fffe03f */
[----:B------:R-:W-:Y:S02]  /*61e20*/  @!UPT UIADD3 URZ, URZ, URZ, URZ ;  /* 0x0000003f3f3ff290 */ /* 0x000fe4000fffe03f */
[----:B------:R-:W-:Y:S01]  /*61e30*/  IMAD.MOV.U32 R177, RZ, RZ, R112 ;  /* 0x000000ffffb17224 */ /* 0x000fe200078e0070 */
[----:B------:R-:W-:Y:S01]  /*61e40*/  MOV R176, R113 ;  /* 0x0000007100b07202 */ /* 0x000fe20000000f00 */
[----:B------:R-:W-:Y:S02]  /*61e50*/  IMAD.MOV.U32 R173, RZ, RZ, R114 ;  /* 0x000000ffffad7224 */ /* 0x000fe400078e0072 */
[----:B------:R-:W-:Y:S02]  /*61e60*/  IMAD.MOV.U32 R172, RZ, RZ, R115 ;  /* 0x000000ffffac7224 */ /* 0x000fe400078e0073 */
[C---:B------:R-:W-:Y:S08]  /*61e70*/  HMMA.1688.F32.TF32 R112, R248.reuse, R122, R12 ;  /* 0x0000007af870723c */ /* 0x040ff0000008100c */
[C---:B------:R-:W-:Y:S11]  /*61e80*/  HMMA.1688.F32.TF32 R12, R248.reuse, R190, R20 ;  /* 0x000000bef80c723c */ /* 0x040ff60000081014 */
[----:B------:R-:W-:Y:S11]  /*61e90*/  @!UPT UIADD3 URZ, URZ, URZ, URZ ;  /* 0x0000003f3f3ff290 */ /* 0x000ff6000fffe03f */
[----:B------:R-:W-:Y:S02]  /*61ea0*/  @!UPT UIADD3 URZ, URZ, URZ, URZ ;  /* 0x0000003f3f3ff290 */ /* 0x000fe4000fffe03f */
[----:B------:R-:W-:Y:S01]  /*61eb0*/  IMAD.MOV.U32 R120, RZ, RZ, R12 ;  /* 0x000000ffff787224 */ /* 0x000fe200078e000c */
[----:B------:R-:W-:Y:S01]  /*61ec0*/  MOV R184, R15 ;  /* 0x0000000f00b87202 */ /* 0x000fe20000000f00 */
[----:B------:R-:W-:Y:S02]  /*61ed0*/  IMAD.MOV.U32 R121, RZ, RZ, R13 ;  /* 0x000000ffff797224 */ /* 0x000fe400078e000d */
[----:B------:R-:W-:Y:S02]  /*61ee0*/  IMAD.MOV.U32 R185, RZ, RZ, R14 ;  /* 0x000000ffffb97224 */ /* 0x000fe400078e000e */
[----:B------:R-:W-:Y:S08]  /*61ef0*/  HMMA.1688.F32.TF32 R12, R248, R186, R24 ;  /* 0x000000baf80c723c */ /* 0x000ff00000081018 */
[----:B--2---:R-:W-:Y:S11]  /*61f00*/  HMMA.1688.F32.TF32 R60, R72, R156, R60 ;  /* 0x0000009c483c723c */ /* 0x004ff6000008103c */
[----:B------:R-:W-:Y:S11]  /*61f10*/  @!UPT UIADD3 URZ, URZ, URZ, URZ ;  /* 0x0000003f3f3ff290 */ /* 0x000ff6000fffe03f */
[----:B------:R-:W-:Y:S01]  /*61f20*/  @!UPT UIADD3 URZ, URZ, URZ, URZ ;  /* 0x0000003f3f3ff290 */ /* 0x000fe2000fffe03f */
[----:B------:R-:W-:Y:S01]  /*61f30*/  STL [R1], R60 ;  /* 0x0000003c01007387 */ /* 0x000fe20000100800 */
[----:B------:R-:W-:Y:S02]  /*61f40*/  IMAD.MOV.U32 R69, RZ, RZ, R61 ;  /* 0x000000ffff457224 */ /* 0x000fe400078e003d */
[----:B------:R-:W-:Y:S01]  /*61f50*/  IMAD.MOV.U32 R68, RZ, RZ, R62 ;  /* 0x000000ffff447224 */ /* 0x000fe200078e003e */
[----:B------:R-:W-:Y:S01]  /*61f60*/  LDS R60, [R3+0x86880] ;  /* 0x08688000033c7984 */ /* 0x000fe20000000800 */
[----:B------:R-:W-:-:S03]  /*61f70*/  IMAD.MOV.U32 R0, RZ, RZ, R63 ;  /* 0x000000ffff007224 */ /* 0x000fc600078e003f */
[----:B------:R-:W-:Y:S04]  /*61f80*/  LDS R62, [R3+0x86c80] ;  /* 0x086c8000033e7984 */ /* 0x000fe80000000800 */
[----:B------:R-:W-:Y:S04]  /*61f90*/  LDS R61, [R252+0x86880] ;  /* 0x08688000fc3d7984 */ /* 0x000fe80000000800 */
[----:B------:R-:W1:Y:S01]  /*61fa0*/  LDS R63, [R252+0x86c80] ;  /* 0x086c8000fc3f7984 */ /* 0x000e620000000800 */
[----:B------:R-:W-:Y:S08]  /*61fb0*/  HMMA.1688.F32.TF32 R128, R72, R152, R128 ;  /* 0x000000984880723c */ /* 0x000ff00000081080 */
[----:B------:R-:W-:Y:S01]  /*61fc0*/  HMMA.1688.F32.TF32 R72, R248, R194, R144 ;  /* 0x000000c2f848723c */ /* 0x000fe20000081090 */
[----:B------:R-:W-:Y:S04]  /*61fd0*/  STL [R1+0x1a40], R172 ;  /* 0x001a40ac01007387 */ /* 0x000fe80000100800 */
[----:B------:R-:W-:Y:S04]  /*61fe0*/  STL [R1+0x1a3c], R173 ;  /* 0x001a3cad01007387 */ /* 0x000fe80000100800 */
[----:B------:R-:W-:Y:S04]  /*61ff0*/  STL [R1+0x1a38], R176 ;  /* 0x001a38b001007387 */ /* 0x000fe80000100800 */
[----:B------:R-:W-:Y:S11]  /*62000*/  STL [R1+0x1a34], R177 ;  /* 0x001a34b101007387 */ /* 0x000ff60000100800 */
[----:B------:R-:W-:-:S02]  /*62010*/  IMAD.MOV.U32 R164, RZ, RZ, R75 ;  /* 0x000000ffffa47224 */ /* 0x000fc400078e004b */
[----:B------:R-:W-:Y:S02]  /*62020*/  IMAD.MOV.U32 R165, RZ, RZ, R74 ;  /* 0x000000ffffa57224 */ /* 0x000fe400078e004a */
[----:B------:R-:W-:Y:S01]  /*62030*/  IMAD.MOV.U32 R168, RZ, RZ, R73 ;  /* 0x000000ffffa87224 */ /* 0x000fe200078e0049 */
[C---:B-1----:R-:W-:Y:S01]  /*62040*/  HMMA.1688.F32.TF32 R24, R60.reuse, R198, R200 ;  /* 0x000000c63c18723c */ /* 0x042fe200000810c8 */
[----:B------:R-:W-:Y:S01]  /*62050*/  IMAD.MOV.U32 R169, RZ, RZ, R72 ;  /* 0x000000ffffa97224 */ /* 0x000fe200078e0048 */
[----:B------:R-:W-:Y:S06]  /*62060*/  STL [R1+0x1a50], R164 ;  /* 0x001a50a401007387 */ /* 0x000fec0000100800 */
[C---:B------:R-:W-:Y:S01]  /*62070*/  HMMA.1688.F32.TF32 R20, R60.reuse, R194, R204 ;  /* 0x000000c23c14723c */ /* 0x040fe200000810cc */
[----:B------:R-:W-:Y:S04]  /*62080*/  STL [R1+0x1a4c], R165 ;  /* 0x001a4ca501007387 */ /* 0x000fe80000100800 */
[----:B------:R-:W-:Y:S03]  /*62090*/  STL [R1+0x1a48], R168 ;  /* 0x001a48a801007387 */ /* 0x000fe60000100800 */
        /* <DEDUP_REMOVED lines=14> */
[----:B------:R-:W2:Y:S04]  /*62180*/  LDL R4, [R1+0x470] ;  /* 0x0004700001047983 */ /* 0x000ea80000100800 */
[----:B------:R-:W3:Y:S04]  /*62190*/  LDL R5, [R1+0x474] ;  /* 0x0004740001057983 */ /* 0x000ee80000100800 */
[----:B------:R-:W-:Y:S04]  /*621a0*/  STL.64 [R1+0x1f0], R24 ;  /* 0x0001f01801007387 */ /* 0x000fe80000100a00 */
[----:B------:R1:W-:Y:S04]  /*621b0*/  STL.64 [R1+0x1f8], R26 ;  /* 0x0001f81a01007387 */ /* 0x0003e80000100a00 */
[----:B------:R-:W-:Y:S04]  /*621c0*/  STL.64 [R1+0x200], R20 ;  /* 0x0002001401007387 */ /* 0x000fe80000100a00 */
[----:B------:R4:W-:Y:S01]  /*621d0*/  STL.64 [R1+0x208], R22 ;  /* 0x0002081601007387 */ /* 0x0009e20000100a00 */
[----:B-1----:R-:W-:Y:S03]  /*621e0*/  HMMA.1688.F32.TF32 R24, R60, R118, R80 ;  /* 0x000000763c18723c */ /* 0x002fe60000081050 */
[----:B------:R-:W-:Y:S01]  /*621f0*/  STL.64 [R1+0x2c0], R16 ;  /* 0x0002c01001007387 */ /* 0x000fe20000100a00 */
[----:B------:R-:W-:-:S02]  /*62200*/  IMAD.MOV.U32 R161, RZ, RZ, R12 ;  /* 0x000000ffffa17224 */ /* 0x000fc400078e000c */
[----:B------:R-:W-:Y:S01]  /*62210*/  IMAD.MOV.U32 R160, RZ, RZ, R13 ;  /* 0x000000ffffa07224 */ /* 0x000fe200078e000d */
[----:B------:R1:W-:Y:S01]  /*62220*/  STL.64 [R1+0x2c8], R18 ;  /* 0x0002c81201007387 */ /* 0x0003e20000100a00 */
[----:B----4-:R-:W-:Y:S01]  /*62230*/  HMMA.1688.F32.TF32 R20, R60, R190, R208 ;  /* 0x000000be3c14723c */ /* 0x010fe200000810d0 */
[----:B------:R-:W-:Y:S02]  /*62240*/  IMAD.MOV.U32 R157, RZ, RZ, R14 ;  /* 0x000000ffff9d7224 */ /* 0x000fe400078e000e */
[----:B------:R-:W-:-:S05]  /*62250*/  IMAD.MOV.U32 R156, RZ, RZ, R15 ;  /* 0x000000ffff9c7224 */ /* 0x000fca00078e000f */
[----:B------:R-:W-:Y:S08]  /*62260*/  HMMA.1688.F32.TF32 R12, R248, R182, R28 ;  /* 0x000000b6f80c723c */ /* 0x000ff0000008101c */
[C---:B-1----:R-:W-:Y:S01]  /*62270*/  HMMA.1688.F32.TF32 R16, R60.reuse, R186, R212 ;  /* 0x000000ba3c10723c */ /* 0x042fe200000810d4 */
[----:B------:R-:W-:Y:S04]  /*62280*/  STL.64 [R1+0x2a0], R24 ;  /* 0x0002a01801007387 */ /* 0x000fe80000100a00 */
[----:B------:R1:W-:Y:S04]  /*62290*/  STL.64 [R1+0x2a8], R26 ;  /* 0x0002a81a01007387 */ /* 0x0003e80000100a00 */
[----:B------:R-:W-:Y:S04]  /*622a0*/  STL.64 [R1+0x290], R20 ;  /* 0x0002901401007387 */ /* 0x000fe80000100a00 */
[----:B------:R4:W-:Y:S01]  /*622b0*/  STL.64 [R1+0x298], R22 ;  /* 0x0002981601007387 */ /* 0x0009e20000100a00 */
[----:B-1----:R-:W-:Y:S02]  /*622c0*/  HMMA.1688.F32.TF32 R24, R60, R182, R216 ;  /* 0x000000b63c18723c */ /* 0x002fe400000810d8 */
[----:B------:R-:W-:Y:S01]  /*622d0*/  IMAD.MOV.U32 R176, RZ, RZ, R12 ;  /* 0x000000ffffb07224 */ /* 0x000fe200078e000c */
[----:B------:R-:W-:Y:S01]  /*622e0*/  MOV R189, R14 ;  /* 0x0000000e00bd7202 */ /* 0x000fe20000000f00 */
[----:B------:R-:W-:-:S05]  /*622f0*/  IMAD.MOV.U32 R177, RZ, RZ, R13 ;  /* 0x000000ffffb17224 */ /* 0x000fca00078e000d */
[----:B------:R-:W-:Y:S01]  /*62300*/  STL.64 [R1+0x280], R16 ;  /* 0x0002801001007387 */ /* 0x000fe20000100a00 */
[-C--:B----4-:R-:W-:Y:S01]  /*62310*/  HMMA.1688.F32.TF32 R20, R60, R178.reuse, R220 ;  /* 0x000000b23c14723c */ /* 0x090fe200000810dc */
[----:B------:R-:W-:Y:S02]  /*62320*/  IMAD.MOV.U32 R188, RZ, RZ, R15 ;  /* 0x000000ffffbc7224 */ /* 0x000fe400078e000f */
[----:B------:R1:W-:Y:S05]  /*62330*/  STL.64 [R1+0x288], R18 ;  /* 0x0002881201007387 */ /* 0x0003ea0000100a00 */
[----:B------:R-:W-:Y:S08]  /*62340*/  HMMA.1688.F32.TF32 R12, R248, R178, R32 ;  /* 0x000000b2f80c723c */ /* 0x000ff00000081020 */
[C---:B-1----:R-:W-:Y:S01]  /*62350*/  HMMA.1688.F32.TF32 R16, R60.reuse, R174, R224 ;  /* 0x000000ae3c10723c */ /* 0x042fe200000810e0 */
[----:B------:R-:W-:Y:S04]  /*62360*/  STL.64 [R1+0x270], R24 ;  /* 0x0002701801007387 */ /* 0x000fe80000100a00 */
[----:B------:R1:W-:Y:S04]  /*62370*/  STL.64 [R1+0x278], R26 ;  /* 0x0002781a01007387 */ /* 0x0003e80000100a00 */
[----:B------:R-:W-:Y:S01]  /*62380*/  STL.64 [R1+0x260], R20 ;  /* 0x0002601401007387 */ /* 0x000fe20000100a00 */
[C---:B------:R-:W-:Y:S03]  /*62390*/  HMMA.1688.F32.TF32 R212, R60.reuse, R158, R240 ;  /* 0x0000009e3cd4723c */ /* 0x040fe600000810f0 */
[----:B------:R4:W-:Y:S05]  /*623a0*/  STL.64 [R1+0x268], R22 ;  /* 0x0002681601007387 */ /* 0x0009ea0000100a00 */
[----:B-1----:R-:W-:Y:S01]  /*623b0*/  HMMA.1688.F32.TF32 R24, R60, R170, R228 ;  /* 0x000000aa3c18723c */ /* 0x002fe200000810e4 */
[----:B------:R-:W-:-:S02]  /*623c0*/  IMAD.MOV.U32 R168, RZ, RZ, R12 ;  /* 0x000000ffffa87224 */ /* 0x000fc400078e000c */
[----:B------:R-:W-:Y:S02]  /*623d0*/  IMAD.MOV.U32 R169, RZ, RZ, R13 ;  /* 0x000000ffffa97224 */ /* 0x000fe400078e000d */
[----:B------:R-:W-:Y:S03]  /*623e0*/  STL.64 [R1+0x250], R16 ;  /* 0x0002501001007387 */ /* 0x000fe60000100a00 */
[----:B----4-:R-:W-:Y:S01]  /*623f0*/  HMMA.1688.F32.TF32 R20, R60, R166, R232 ;  /* 0x000000a63c14723c */ /* 0x010fe200000810e8 */
[----:B------:R1:W-:Y:S01]  /*62400*/  STL.64 [R1+0x258], R18 ;  /* 0x0002581201007387 */ /* 0x0003e20000100a00 */
[----:B------:R-:W-:Y:S02]  /*62410*/  IMAD.MOV.U32 R172, RZ, RZ, R14 ;  /* 0x000000ffffac7224 */ /* 0x000fe400078e000e */
[----:B------:R-:W-:-:S04]  /*62420*/  IMAD.MOV.U32 R173, RZ, RZ, R15 ;  /* 0x000000ffffad7224 */ /* 0x000fc800078e000f */
[----:B------:R-:W-:Y:S08]  /*62430*/  HMMA.1688.F32.TF32 R12, R248, R174, R36 ;  /* 0x000000aef80c723c */ /* 0x000ff00000081024 */
[----:B-1----:R-:W-:Y:S01]  /*62440*/  HMMA.1688.F32.TF32 R16, R60, R162, R236 ;  /* 0x000000a23c10723c */ /* 0x002fe200000810ec */
[----:B------:R-:W-:Y:S04]  /*62450*/  STL.64 [R1+0x240], R24 ;  /* 0x0002401801007387 */ /* 0x000fe80000100a00 */
[----:B------:R-:W-:Y:S04]  /*62460*/  STL.64 [R1+0x248], R26 ;  /* 0x0002481a01007387 */ /* 0x000fe80000100a00 */
[----:B------:R-:W-:Y:S04]  /*62470*/  STL.64 [R1+0x230], R20 ;  /* 0x0002301401007387 */ /* 0x000fe80000100a00 */
[----:B------:R-:W-:Y:S04]  /*62480*/  STL.64 [R1+0x238], R22 ;  /* 0x0002381601007387 */ /* 0x000fe80000100a00 */
[----:B------:R-:W-:Y:S01]  /*62490*/  STL [R1+0x1a10], R212 ;  /* 0x001a10d401007387 */ /* 0x000fe20000100800 */
[----:B------:R-:W-:Y:S01]  /*624a0*/  IMAD.MOV.U32 R152, RZ, RZ, R12 ;  /* 0x000000ffff987224 */ /* 0x000fe200078e000c */
[----:B------:R-:W-:Y:S01]  /*624b0*/  MOV R153, R13 ;  /* 0x0000000d00997202 */ /* 0x000fe20000000f00 */
[----:B------:R-:W-:-:S03]  /*624c0*/  IMAD.MOV.U32 R164, RZ, RZ, R14 ;  /* 0x000000ffffa47224 */ /* 0x000fc600078e000e */
[----:B------:R-:W-:Y:S01]  /*624d0*/  STL.64 [R1+0x220], R16 ;  /* 0x0002201001007387 */ /* 0x000fe20000100a00 */
[----:B------:R-:W-:-:S03]  /*624e0*/  IMAD.MOV.U32 R165, RZ, RZ, R15 ;  /* 0x000000ffffa57224 */ /* 0x000fc600078e000f */
[----:B------:R1:W-:Y:S01]  /*624f0*/  STL.64 [R1+0x228], R18 ;  /* 0x0002281201007387 */ /* 0x0003e20000100a00 */
[----:B------:R-:W-:Y:S08]  /*62500*/  HMMA.1688.F32.TF32 R12, R248, R170, R40 ;  /* 0x000000aaf80c723c */ /* 0x000ff00000081028 */
[----:B-1----:R-:W-:Y:S01]  /*62510*/  HMMA.1688.F32.TF32 R16, R60, R154, R76 ;  /* 0x0000009a3c10723c */ /* 0x002fe2000008104c */
[----:B------:R-:W-:Y:S04]  /*62520*/  STL [R1+0x1a0c], R213 ;  /* 0x001a0cd501007387 */ /* 0x000fe80000100800 */
[----:B------:R-:W-:Y:S04]  /*62530*/  STL [R1+0x1a08], R214 ;  /* 0x001a08d601007387 */ /* 0x000fe80000100800 */
[----:B------:R-:W-:Y:S04]  /*62540*/  STL [R1+0x1a04], R215 ;  /* 0x001a04d701007387 */ /* 0x000fe80000100800 */
[----:B------:R-:W4:Y:S03]  /*62550*/  LDL.LU R40, [R1+0x3d0] ;  /* 0x0003d00001287983 */ /* 0x000f260000300800 */
[----:B------:R-:W-:-:S02]  /*62560*/  IMAD.MOV.U32 R112, RZ, RZ, R12 ;  /* 0x000000ffff707224 */ /* 0x000fc400078e000c */
[----:B------:R-:W-:Y:S02]  /*62570*/  IMAD.MOV.U32 R113, RZ, RZ, R13 ;  /* 0x000000ffff717224 */ /* 0x000fe400078e000d */
[----:B------:R-:W-:Y:S02]  /*62580*/  IMAD.MOV.U32 R114, RZ, RZ, R14 ;  /* 0x000000ffff727224 */ /* 0x000fe400078e000e */
[----:B------:R-:W-:Y:S01]  /*62590*/  IMAD.MOV.U32 R115, RZ, RZ, R15 ;  /* 0x000000ffff737224 */ /* 0x000fe200078e000f */
[----:B------:R1:W-:Y:S01]  /*625a0*/  STL.64 [R1+0x210], R16 ;  /* 0x0002101001007387 */ /* 0x0003e20000100a00 */
[----:B------:R-:W-:Y:S03]  /*625b0*/  HMMA.1688.F32.TF32 R12, R248, R166, R44 ;  /* 0x000000a6f80c723c */ /* 0x000fe6000008102c */
[----:B------:R1:W-:Y:S04]  /*625c0*/  STL.64 [R1+0x218], R18 ;  /* 0x0002181201007387 */ /* 0x0003e80000100a00 */
[----:B------:R-:W4:Y:S01]  /*625d0*/  LDL.LU R41, [R1+0x3d4] ;  /* 0x0003d40001297983 */ /* 0x000f220000300800 */
[----:B------:R-:W-:-:S03]  /*625e0*/  IMAD.MOV.U32 R44, RZ, RZ, R97 ;  /* 0x000000ffff2c7224 */ /* 0x000fc600078e0061 */
[----:B------:R-:W4:Y:S01]  /*625f0*/  LDL.LU R42, [R1+0x3d8] ;  /* 0x0003d800012a7983 */ /* 0x000f220000300800 */
[----:B------:R-:W-:Y:S01]  /*62600*/  IMAD.MOV.U32 R45, RZ, RZ, R98 ;  /* 0x000000ffff2d7224 */ /* 0x000fe200078e0062 */
[----:B------:R-:W-:Y:S02]  /*62610*/  MOV R46, R99 ;  /* 0x00000063002e7202 */ /* 0x000fe40000000f00 */
[----:B------:R-:W4:Y:S01]  /*62620*/  LDL.LU R43, [R1+0x3dc] ;  /* 0x0003dc00012b7983 */ /* 0x000f220000300800 */
[----:B------:R-:W-:-:S03]  /*62630*/  IMAD.MOV.U32 R47, RZ, RZ, R92 ;  /* 0x000000ffff2f7224 */ /* 0x000fc600078e005c */
        /* <DEDUP_REMOVED lines=11> */
[----:B------:R-:W-:-:S03]  /*626f0*/  MOV R25, R90 ;  /* 0x0000005a00197202 */ /* 0x000fc60000000f00 */
        /* <DEDUP_REMOVED lines=12> */
[----:B------:R-:W4:Y:S04]  /*627c0*/  LDL.LU R65, [R1+0x1ac4] ;  /* 0x001ac40001417983 */ /* 0x000f280000300800 */
[----:B------:R-:W4:Y:S04]  /*627d0*/  LDL.LU R66, [R1+0x1ac0] ;  /* 0x001ac00001427983 */ /* 0x000f280000300800 */
[----:B------:R-:W4:Y:S04]  /*627e0*/  LDL.LU R67, [R1+0x1abc] ;  /* 0x001abc0001437983 */ /* 0x000f280000300800 */
[----:B------:R-:W4:Y:S01]  /*627f0*/  LDL.LU R8, [R1+0x1ab8] ;  /* 0x001ab80001087983 */ /* 0x000f220000300800 */
[----:B------:R-:W-:-:S03]  /*62800*/  MOV R32, R9 ;  /* 0x0000000900207202 */ /* 0x000fc60000000f00 */
[----:B-1----:R-:W4:Y:S01]  /*62810*/  LDL.LU R16, [R1+0x60] ;  /* 0x0000600001107983 */ /* 0x002f220000300800 */
        /* <DEDUP_REMOVED lines=9> */
[----:B------:R-:W4:Y:S01]  /*628b0*/  LDL.LU R2, [R1+0x1aa8] ;  /* 0x001aa80001027983 */ /* 0x000f220000300800 */
[----:B------:R-:W-:Y:S01]  /*628c0*/  MOV R180, R12 ;  /* 0x0000000c00b47202 */ /* 0x000fe20000000f00 */
[----:B------:R-:W-:-:S02]  /*628d0*/  IMAD.MOV.U32 R181, RZ, RZ, R13 ;  /* 0x000000ffffb57224 */ /* 0x000fc400078e000d */
[----:B------:R-:W-:Y:S01]  /*628e0*/  IMAD.MOV.U32 R117, RZ, RZ, R14 ;  /* 0x000000ffff757224 */ /* 0x000fe200078e000e */
[----:B------:R-:W-:Y:S01]  /*628f0*/  HMMA.1688.F32.TF32 R136, R248, R6, R136 ;  /* 0x00000006f888723c */ /* 0x000fe20000081088 */
[----:B------:R-:W-:Y:S01]  /*62900*/  IMAD.MOV.U32 R116, RZ, RZ, R15 ;  /* 0x000000ffff747224 */ /* 0x000fe200078e000f */
[----:B--2---:R-:W-:Y:S01]  /*62910*/  LDS R36, [R4+0x86800] ;  /* 0x0868000004247984 */ /* 0x004fe20000000800 */
[----:B------:R-:W-:-:S05]  /*62920*/  IMAD.MOV.U32 R200, RZ, RZ, R124 ;  /* 0x000000ffffc87224 */ /* 0x000fca00078e007c */
[C---:B-----5:R-:W-:Y:S01]  /*62930*/  HMMA.1688.F32.TF32 R132, R248.reuse, R70, R132 ;  /* 0x00000046f884723c */ /* 0x060fe20000081084 */
[----:B------:R-:W-:Y:S01]  /*62940*/  IMAD.MOV.U32 R201, RZ, RZ, R125 ;  /* 0x000000ffffc97224 */ /* 0x000fe200078e007d */
[----:B------:R-:W-:Y:S06]  /*62950*/  LDS R38, [R4+0x86c00] ;  /* 0x086c000004267984 */ /* 0x000fec0000000800 */
[----:B------:R-:W-:Y:S01]  /*62960*/  HMMA.1688.F32.TF32 R144, R248, R162, R48 ;  /* 0x000000a2f890723c */ /* 0x000fe20000081030 */
[----:B------:R-:W-:Y:S01]  /*62970*/  IMAD.MOV.U32 R204, RZ, RZ, R126 ;  /* 0x000000ffffcc7224 */ /* 0x000fe200078e007e */
[----:B---3--:R-:W-:Y:S01]  /*62980*/  LDS R37, [R5+0x86800] ;  /* 0x0868000005257984 */ /* 0x008fe20000000800 */
[----:B------:R-:W-:-:S03]  /*62990*/  IMAD.MOV.U32 R205, RZ, RZ, R127 ;  /* 0x000000ffffcd7224 */ /* 0x000fc600078e007f */
[----:B------:R-:W-:Y:S02]  /*629a0*/  LDS R39, [R5+0x86c00] ;  /* 0x086c000005277984 */ /* 0x000fe40000000800 */
[----:B------:R-:W-:Y:S01]  /*629b0*/  HMMA.1688.F32.TF32 R12, R248, R158, R140 ;  /* 0x0000009ef80c723c */ /* 0x000fe2000008108c */
[----:B------:R-:W-:Y:S01]  /*629c0*/  MOV R206, R197 ;  /* 0x000000c500ce7202 */ /* 0x000fe20000000f00 */
[----:B------:R-:W-:Y:S01]  /*629d0*/  IMAD.MOV.U32 R207, RZ, RZ, R196 ;  /* 0x000000ffffcf7224 */ /* 0x000fe200078e00c4 */
[----:B------:R-:W-:Y:S01]  /*629e0*/  LDS R48, [R4+0x87080] ;  /* 0x0870800004307984 */ /* 0x000fe20000000800 */
[----:B------:R-:W-:Y:S02]  /*629f0*/  IMAD.MOV.U32 R202, RZ, RZ, R193 ;  /* 0x000000ffffca7224 */ /* 0x000fe400078e00c1 */
[----:B------:R-:W-:Y:S01]  /*62a00*/  IMAD.MOV.U32 R203, RZ, RZ, R192 ;  /* 0x000000ffffcb7224 */ /* 0x000fe200078e00c0 */
[----:B------:R-:W-:Y:S01]  /*62a10*/  LDS R50, [R4+0x87480] ;  /* 0x0874800004327984 */ /* 0x000fe20000000800 */
[----:B------:R-:W-:Y:S03]  /*62a20*/  HMMA.1688.F32.TF32 R148, R60, R70, R148 ;  /* 0x000000463c94723c */ /* 0x000fe60000081094 */
[----:B------:R-:W-:Y:S04]  /*62a30*/  LDS R49, [R5+0x87080] ;  /* 0x0870800005317984 */ /* 0x000fe80000000800 */
[----:B------:R-:W-:Y:S09]  /*62a40*/  LDS R51, [R5+0x87480] ;  /* 0x0874800005337984 */ /* 0x000ff20000000800 */
[----:B------:R-:W-:Y:S01]  /*62a50*/  IMAD.MOV.U32 R143, RZ, RZ, R12 ;  /* 0x000000ffff8f7224 */ /* 0x000fe200078e000c */
[----:B------:R-:W-:Y:S01]  /*62a60*/  MOV R140, R15 ;  /* 0x0000000f008c7202 */ /* 0x000fe20000000f00 */
[----:B------:R-:W-:-:S02]  /*62a70*/  IMAD.MOV.U32 R142, RZ, RZ, R13 ;  /* 0x000000ffff8e7224 */ /* 0x000fc400078e000d */
[----:B------:R-:W-:Y:S02]  /*62a80*/  IMAD.MOV.U32 R141, RZ, RZ, R14 ;  /* 0x000000ffff8d7224 */ /* 0x000fe400078e000e */
[----:B------:R-:W-:Y:S01]  /*62a90*/  HMMA.1688.F32.TF32 R12, R248, R154, R52 ;  /* 0x0000009af80c723c */ /* 0x000fe20000081034 */
[----:B------:R-:W-:Y:S04]  /*62aa0*/  LDS R52, [R3+0x87000] ;  /* 0x0870000003347984 */ /* 0x000fe80000000800 */
[----:B------:R-:W-:Y:S02]  /*62ab0*/  LDS R54, [R3+0x87400] ;  /* 0x0874000003367984 */ /* 0x000fe40000000800 */
[----:B------:R-:W-:Y:S02]  /*62ac0*/  IMAD.MOV.U32 R248, RZ, RZ, R84 ;  /* 0x000000fffff87224 */ /* 0x000fe400078e0054 */
[----:B------:R-:W2:Y:S01]  /*62ad0*/  LDL.LU R84, [R1+0x1aa4] ;  /* 0x001aa40001547983 */ /* 0x000ea20000300800 */
[----:B------:R-:W-:Y:S01]  /*62ae0*/  IMAD.MOV.U32 R249, RZ, RZ, R85 ;  /* 0x000000fffff97224 */ /* 0x000fe200078e0055 */
[----:B------:R-:W-:Y:S01]  /*62af0*/  MOV R251, R87 ;  /* 0x0000005700fb7202 */ /* 0x000fe20000000f00 */
[----:B------:R-:W-:Y:S01]  /*62b00*/  IMAD.MOV.U32 R250, RZ, RZ, R86 ;  /* 0x000000fffffa7224 */ /* 0x000fe200078e0056 */
[----:B------:R-:W2:Y:S04]  /*62b10*/  LDL.LU R85, [R1+0x1aa0] ;  /* 0x001aa00001557983 */ /* 0x000ea80000300800 */
[----:B------:R-:W2:Y:S04]  /*62b20*/  LDL.LU R86, [R1+0x1a9c] ;  /* 0x001a9c0001567983 */ /* 0x000ea80000300800 */
[----:B------:R-:W2:Y:S03]  /*62b30*/  LDL.LU R87, [R1+0x1a98] ;  /* 0x001a980001577983 */ /* 0x000ea60000300800 */
[----:B------:R-:W-:Y:S01]  /*62b40*/  IMAD.MOV.U32 R184, RZ, RZ, R12 ;  /* 0x000000ffffb87224 */ /* 0x000fe200078e000c */
[----:B------:R-:W3:Y:S01]  /*62b50*/  LDL.LU R124, [R1+0x1a94] ;  /* 0x001a9400017c7983 */ /* 0x000ee20000300800 */
[----:B------:R-:W-:-:S02]  /*62b60*/  IMAD.MOV.U32 R185, RZ, RZ, R13 ;  /* 0x000000ffffb97224 */ /* 0x000fc400078e000d */
[----:B------:R-:W-:Y:S01]  /*62b70*/  IMAD.MOV.U32 R121, RZ, RZ, R14 ;  /* 0x000000ffff797224 */ /* 0x000fe200078e000e */
[----:B------:R-:W-:Y:S01]  /*62b80*/  LDS R12, [R4+0x86880] ;  /* 0x08688000040c7984 */ /* 0x000fe20000000800 */
[----:B------:R-:W-:-:S03]  /*62b90*/  IMAD.MOV.U32 R120, RZ, RZ, R15 ;  /* 0x000000ffff787224 */ /* 0x000fc600078e000f */
[----:B------:R-:W-:Y:S04]  /*62ba0*/  LDS R14, [R4+0x86c80] ;  /* 0x086c8000040e7984 */ /* 0x000fe80000000800 */
[----:B------:R-:W-:Y:S04]  /*62bb0*/  LDS R13, [R5+0x86880] ;  /* 0x08688000050d7984 */ /* 0x000fe80000000800 */
[----:B------:R-:W1:Y:S04]  /*62bc0*/  LDS R15, [R5+0x86c80] ;  /* 0x086c8000050f7984 */ /* 0x000e680000000800 */
[----:B------:R-:W3:Y:S04]  /*62bd0*/  LDL.LU R125, [R1+0x1a90] ;  /* 0x001a9000017d7983 */ /* 0x000ee80000300800 */
[----:B------:R-:W3:Y:S04]  /*62be0*/  LDL.LU R126, [R1+0x1a8c] ;  /* 0x001a8c00017e7983 */ /* 0x000ee80000300800 */
[----:B------:R-:W3:Y:S04]  /*62bf0*/  LDL.LU R127, [R1+0x1a88] ;  /* 0x001a8800017f7983 */ /* 0x000ee80000300800 */
[----:B------:R-:W5:Y:S04]  /*62c00*/  LDL.LU R72, [R1+0x3e0] ;  /* 0x0003e00001487983 */ /* 0x000f680000300800 */
[----:B------:R-:W5:Y:S04]  /*62c10*/  LDL.LU R73, [R1+0x3e4] ;  /* 0x0003e40001497983 */ /* 0x000f680000300800 */
[----:B------:R-:W5:Y:S04]  /*62c20*/  LDL.LU R74, [R1+0x3e8] ;  /* 0x0003e800014a7983 */ /* 0x000f680000300800 */
[----:B------:R-:W-:Y:S04]  /*62c30*/  LDS R53, [R252+0x87000] ;  /* 0x08700000fc357984 */ /* 0x000fe80000000800 */
[----:B------:R-:W-:Y:S01]  /*62c40*/  LDS R55, [R252+0x87400] ;  /* 0x08740000fc377984 */ /* 0x000fe20000000800 */
[----:B-1----:R-:W-:Y:S01]  /*62c50*/  HMMA.1688.F32.TF32 R224, R12, R122, R248 ;  /* 0x0000007a0ce0723c */ /* 0x002fe200000810f8 */
[----:B----4-:R-:W-:-:S02]  /*62c60*/  IMAD.MOV.U32 R75, RZ, RZ, R2 ;  /* 0x000000ffff4b7224 */ /* 0x010fc400078e0002 */
[----:B------:R-:W4:Y:S04]  /*62c70*/  LDL.LU R2, [R1+0x1a84] ;  /* 0x001a840001027983 */ /* 0x000f280000300800 */
        /* <DEDUP_REMOVED lines=23> */
[-C--:B------:R-:W-:Y:S03]  /*62df0*/  HMMA.1688.F32.TF32 R8, R36, R198.reuse, R8 ;  /* 0x000000c62408723c */ /* 0x080fe60000081008 */
[----:B------:R-:W4:Y:S04]  /*62e00*/  LDL.LU R219, [R1+0xcc] ;  /* 0x0000cc0001db7983 */ /* 0x000f280000300800 */
[----:B------:R-:W4:Y:S01]  /*62e10*/  LDL.LU R208, [R1+0x40] ;  /* 0x0000400001d07983 */ /* 0x000f220000300800 */
[----:B------:R-:W-:Y:S03]  /*62e20*/  HMMA.1688.F32.TF32 R196, R12, R198, R204 ;  /* 0x000000c60cc4723c */ /* 0x000fe600000810cc */
        /* <DEDUP_REMOVED lines=8> */
[----:B------:R-:W-:Y:S04]  /*62eb0*/  STL.64 [R1+0x19f0], R226 ;  /* 0x0019f0e201007387 */ /* 0x000fe80000100a00 */
[----:B------:R-:W-:Y:S01]  /*62ec0*/  STL.64 [R1+0x19e8], R224 ;  /* 0x0019e8e001007387 */ /* 0x000fe20000100a00 */
[C---:B------:R-:W-:Y:S03]  /*62ed0*/  HMMA.1688.F32.TF32 R192, R12.reuse, R194, R200 ;  /* 0x000000c20cc0723c */ /* 0x040fe600000810c8 */
[----:B------:R-:W4:Y:S04]  /*62ee0*/  LDL.LU R200, [R1+0x10] ;  /* 0x0000100001c87983 */ /* 0x000f280000300800 */
[----:B------:R-:W4:Y:S04]  /*62ef0*/  LDL.LU R201, [R1+0x14] ;  /* 0x0000140001c97983 */ /* 0x000f280000300800 */
[----:B------:R-:W4:Y:S04]  /*62f00*/  LDL.LU R202, [R1+0x18] ;  /* 0x0000180001ca7983 */ /* 0x000f280000300800 */
[----:B------:R-:W4:Y:S01]  /*62f10*/  LDL.LU R203, [R1+0x1c] ;  /* 0x00001c0001cb7983 */ /* 0x000f220000300800 */
[----:B--2---:R-:W-:Y:S03]  /*62f20*/  HMMA.1688.F32.TF32 R228, R12, R118, R248 ;  /* 0x000000760ce4723c */ /* 0x004fe600000810f8 */
[----:B------:R-:W2:Y:S04]  /*62f30*/  LDL.LU R248, [R1] ;  /* 0x0000000001f87983 */ /* 0x000ea80000300800 */
[----:B------:R-:W-:Y:S01]  /*62f40*/  IMAD.MOV.U32 R249, RZ, RZ, R69 ;  /* 0x000000fffff97224 */ /* 0x000fe200078e0045 */
[----:B------:R-:W-:Y:S01]  /*62f50*/  HMMA.1688.F32.TF32 R84, R36, R70, R84 ;  /* 0x000000462454723c */ /* 0x000fe20000081054 */
[----:B------:R-:W-:-:S07]  /*62f60*/  IMAD.MOV.U32 R250, RZ, RZ, R68 ;  /* 0x000000fffffa7224 */ /* 0x000fce00078e0044 */
[C---:B-----5:R-:W-:Y:S08]  /*62f70*/  HMMA.1688.F32.TF32 R72, R12.reuse, R70, R72 ;  /* 0x000000460c48723c */ /* 0x060ff00000081048 */
[C---:B---3--:R-:W-:Y:S01]  /*62f80*/  HMMA.1688.F32.TF32 R68, R12.reuse, R170, R80 ;  /* 0x000000aa0c44723c */ /* 0x048fe20000081050 */
[----:B------:R-:W-:Y:S07]  /*62f90*/  STL [R1+0x1a18], R228 ;  /* 0x001a18e401007387 */ /* 0x000fee0000100800 */
[C---:B----4-:R-:W-:Y:S08]  /*62fa0*/  HMMA.1688.F32.TF32 R232, R12.reuse, R190, R232 ;  /* 0x000000be0ce8723c */ /* 0x050ff000000810e8 */
[----:B------:R-:W-:Y:S01]  /*62fb0*/  HMMA.1688.F32.TF32 R236, R12, R186, R220 ;  /* 0x000000ba0cec723c */ /* 0x000fe200000810dc */
[----:B------:R-:W-:Y:S04]  /*62fc0*/  STL [R1+0x1a14], R229 ;  /* 0x001a14e501007387 */ /* 0x000fe80000100800 */
[----:B------:R-:W-:Y:S04]  /*62fd0*/  STL [R1+0x1a00], R230 ;  /* 0x001a00e601007387 */ /* 0x000fe80000100800 */
[----:B------:R-:W-:Y:S06]  /*62fe0*/  STL [R1+0x19fc], R231 ;  /* 0x0019fce701007387 */ /* 0x000fec0000100800 */
[----:B------:R1:W-:Y:S04]  /*62ff0*/  STL [R1+0x1a28], R232 ;  /* 0x001a28e801007387 */ /* 0x0003e80000100800 */
[----:B------:R3:W-:Y:S04]  /*63000*/  STL [R1+0x1a24], R233 ;  /* 0x001a24e901007387 */ /* 0x0007e80000100800 */
[----:B------:R-:W-:Y:S04]  /*63010*/  STL [R1+0x1a20], R234 ;  /* 0x001a20ea01007387 */ /* 0x000fe80000100800 */
[----:B------:R-:W-:Y:S01]  /*63020*/  STL [R1+0x1a1c], R235 ;  /* 0x001a1ceb01007387 */ /* 0x000fe20000100800 */
[----:B-1----:R-:W-:-:S03]  /*63030*/  IMAD.MOV.U32 R232, RZ, RZ, R70 ;  /* 0x000000ffffe87224 */ /* 0x002fc600078e0046 */
[----:B------:R1:W-:Y:S01]  /*63040*/  STL [R1+0x1a30], R237 ;  /* 0x001a30ed01007387 */ /* 0x0003e20000100800 */
[----:B---3--:R-:W-:-:S03]  /*63050*/  IMAD.MOV.U32 R233, RZ, RZ, R71 ;  /* 0x000000ffffe97224 */ /* 0x008fc600078e0047 */
[----:B------:R3:W-:Y:S01]  /*63060*/  STL [R1+0x1a2c], R238 ;  /* 0x001a2cee01007387 */ /* 0x0007e20000100800 */
[----:B-1----:R-:W-:Y:S01]  /*63070*/  IMAD.MOV.U32 R237, RZ, RZ, R68 ;  /* 0x000000ffffed7224 */ /* 0x002fe200078e0044 */
[----:B---3--:R-:W-:Y:S02]  /*63080*/  MOV R238, R69 ;  /* 0x0000004500ee7202 */ /* 0x008fe40000000f00 */
[C---:B------:R-:W-:Y:S08]  /*63090*/  HMMA.1688.F32.TF32 R68, R12.reuse, R166, R204 ;  /* 0x000000a60c44723c */ /* 0x040ff000000810cc */
[----:B------:R-:W-:Y:S01]  /*630a0*/  HMMA.1688.F32.TF32 R76, R12, R6, R40 ;  /* 0x000000060c4c723c */ /* 0x000fe20000081028 */
[----:B------:R-:W1:Y:S01]  /*630b0*/  LDSM.16.M88.4 R40, [R2+0x180] ;  /* 0x000180000228783b */ /* 0x000e620000000200 */
[----:B------:R-:W-:-:S06]  /*630c0*/  IMAD.MOV.U32 R251, RZ, RZ, R0 ;  /* 0x000000fffffb7224 */ /* 0x000fcc00078e0000 */
[C---:B------:R-:W-:Y:S08]  /*630d0*/  HMMA.1688.F32.TF32 R124, R36.reuse, R6, R124 ;  /* 0x00000006247c723c */ /* 0x040ff0000008107c */
[----:B------:R-:W-:Y:S01]  /*630e0*/  HMMA.1688.F32.TF32 R88, R36, R122, R88 ;  /* 0x0000007a2458723c */ /* 0x000fe20000081058 */
[----:B------:R-:W-:-:S07]  /*630f0*/  IMAD.MOV.U32 R234, RZ, RZ, R68 ;  /* 0x000000ffffea7224 */ /* 0x000fce00078e0044 */
        /* <DEDUP_REMOVED lines=10> */
[C---:B------:R-:W-:Y:S08]  /*631a0*/  HMMA.1688.F32.TF32 R24, R36.reuse, R166, R24 ;  /* 0x000000a62418723c */ /* 0x040ff00000081018 */
[C---:B------:R-:W-:Y:S08]  /*631b0*/  HMMA.1688.F32.TF32 R28, R36.reuse, R162, R28 ;  /* 0x000000a2241c723c */ /* 0x040ff0000008101c */
[----:B------:R-:W-:Y:S08]  /*631c0*/  HMMA.1688.F32.TF32 R32, R36, R158, R32 ;  /* 0x0000009e2420723c */ /* 0x000ff00000081020 */
[----:B------:R-:W-:Y:S01]  /*631d0*/  HMMA.1688.F32.TF32 R56, R60, R6, R56 ;  /* 0x000000063c38723c */ /* 0x000fe20000081038 */
[----:B------:R-:W-:Y:S04]  /*631e0*/  LDS R60, [R4+0x87000] ;  /* 0x08700000043c7984 */ /* 0x000fe80000000800 */
[----:B------:R-:W-:Y:S03]  /*631f0*/  LDS R62, [R4+0x87400] ;  /* 0x08740000043e7984 */ /* 0x000fe60000000800 */
[----:B------:R-:W-:Y:S01]  /*63200*/  HMMA.1688.F32.TF32 R68, R12, R162, R200 ;  /* 0x000000a20c44723c */ /* 0x000fe200000810c8 */
[----:B------:R-:W-:Y:S04]  /*63210*/  LDS R61, [R5+0x87000] ;  /* 0x08700000053d7984 */ /* 0x000fe80000000800 */
[----:B------:R-:W-:Y:S03]  /*63220*/  LDS R63, [R5+0x87400] ;  /* 0x08740000053f7984 */ /* 0x000fe60000000800 */
[----:B------:R-:W-:Y:S01]  /*63230*/  HMMA.1688.F32.TF32 R36, R36, R154, R44 ;  /* 0x0000009a2424723c */ /* 0x000fe2000008102c */
[----:B------:R-:W-:Y:S04]  /*63240*/  LDS R44, [R3+0x87080] ;  /* 0x08708000032c7984 */ /* 0x000fe80000000800 */
[----:B------:R-:W-:Y:S04]  /*63250*/  LDS R46, [R3+0x87480] ;  /* 0x08748000032e7984 */ /* 0x000fe80000000800 */
[----:B------:R-:W-:Y:S04]  /*63260*/  LDS R45, [R252+0x87080] ;  /* 0x08708000fc2d7984 */ /* 0x000fe80000000800 */
[----:B------:R-:W-:Y:S03]  /*63270*/  LDS R47, [R252+0x87480] ;  /* 0x08748000fc2f7984 */ /* 0x000fe60000000800 */
[----:B------:R-:W-:Y:S01]  /*63280*/  MOV R212, R68 ;  /* 0x0000004400d47202 */ /* 0x000fe20000000f00 */
[----:B------:R-:W-:Y:S01]  /*63290*/  IMAD.MOV.U32 R213, RZ, RZ, R69 ;  /* 0x000000ffffd57224 */ /* 0x000fe200078e0045 */
[----:B------:R-:W-:Y:S01]  /*632a0*/  HMMA.1688.F32.TF32 R208, R12, R174, R208 ;  /* 0x000000ae0cd0723c */ /* 0x000fe200000810d0 */
[----:B------:R-:W-:Y:S01]  /*632b0*/  IMAD.MOV.U32 R214, RZ, RZ, R70 ;  /* 0x000000ffffd67224 */ /* 0x000fe200078e0046 */
[----:B------:R3:W-:Y:S01]  /*632c0*/  STL [R1+0x19f8], R239 ;  /* 0x0019f8ef01007387 */ /* 0x0007e20000100800 */
[----:B------:R-:W-:-:S03]  /*632d0*/  IMAD.MOV.U32 R215, RZ, RZ, R71 ;  /* 0x000000ffffd77224 */ /* 0x000fc600078e0047 */
[----:B------:R-:W4:Y:S02]  /*632e0*/  LDSM.16.M88.4 R4, [R2+0x4180] ;  /* 0x004180000204783b */ /* 0x000f240000000200 */
[C---:B------:R-:W-:Y:S08]  /*632f0*/  HMMA.1688.F32.TF32 R240, R12.reuse, R182, R216 ;  /* 0x000000b60cf0723c */ /* 0x040ff000000810d8 */
[----:B------:R-:W-:Y:S01]  /*63300*/  HMMA.1688.F32.TF32 R244, R12, R178, R244 ;  /* 0x000000b20cf4723c */ /* 0x000fe200000810f4 */
[----:B------:R-:W-:-:S02]  /*63310*/  IMAD.MOV.U32 R224, RZ, RZ, R180 ;  /* 0x000000ffffe07224 */ /* 0x000fc400078e00b4 */
[----:B------:R-:W-:Y:S02]  /*63320*/  IMAD.MOV.U32 R225, RZ, RZ, R181 ;  /* 0x000000ffffe17224 */ /* 0x000fe400078e00b5 */
[----:B------:R-:W-:Y:S01]  /*63330*/  IMAD.MOV.U32 R226, RZ, RZ, R117 ;  /* 0x000000ffffe27224 */ /* 0x000fe200078e0075 */
[----:B------:R-:W-:Y:S01]  /*63340*/  MOV R222, R141 ;  /* 0x0000008d00de7202 */ /* 0x000fe20000000f00 */
[----:B------:R-:W-:Y:S01]  /*63350*/  IMAD.MOV.U32 R223, RZ, RZ, R140 ;  /* 0x000000ffffdf7224 */ /* 0x000fe200078e008c */
[----:B------:R-:W-:Y:S01]  /*63360*/  LDSM.16.M88.4 R204, [R2+0x14180] ;  /* 0x0141800002cc783b */ /* 0x000fe20000000200 */
[----:B------:R-:W-:Y:S02]  /*63370*/  IMAD.MOV.U32 R227, RZ, RZ, R116 ;  /* 0x000000ffffe37224 */ /* 0x000fe400078e0074 */
[----:B------:R-:W-:Y:S01]  /*63380*/  IMAD.MOV.U32 R221, RZ, RZ, R142 ;  /* 0x000000ffffdd7224 */ /* 0x000fe200078e008e */
[----:B------:R-:W-:Y:S01]  /*63390*/  LDSM.16.M88.4 R200, [R2+0x18180] ;  /* 0x0181800002c8783b */ /* 0x000fe20000000200 */
[C---:B--2---:R-:W-:Y:S08]  /*633a0*/  HMMA.1688.F32.TF32 R68, R12.reuse, R158, R248 ;  /* 0x0000009e0c44723c */ /* 0x044ff000000810f8 */
[----:B------:R-:W-:Y:S11]  /*633b0*/  HMMA.1688.F32.TF32 R12, R12, R154, R128 ;  /* 0x0000009a0c0c723c */ /* 0x000ff60000081080 */
[----:B------:R-:W-:Y:S05]  /*633c0*/  @!UPT UIADD3 URZ, URZ, URZ, URZ ;  /* 0x0000003f3f3ff290 */ /* 0x000fea000fffe03f */
[----:B------:R-:W-:Y:S01]  /*633d0*/  IMAD.MOV.U32 R230, RZ, RZ, R68 ;  /* 0x000000ffffe67224 */ /* 0x000fe200078e0044 */
[----:B------:R-:W-:Y:S01]  /*633e0*/  MOV R0, R71 ;  /* 0x0000004700007202 */ /* 0x000fe20000000f00 */
[----:B------:R-:W-:Y:S02]  /*633f0*/  IMAD.MOV.U32 R231, RZ, RZ, R69 ;  /* 0x000000ffffe77224 */ /* 0x000fe400078e0045 */
[----:B---3--:R-:W-:Y:S02]  /*63400*/  IMAD.MOV.U32 R239, RZ, RZ, R70 ;  /* 0x000000ffffef7224 */ /* 0x008fe400078e0046 */
[----:B-1----:R-:W-:Y:S01]  /*63410*/  HMMA.1688.F32.TF32 R68, R52, R40, R136 ;  /* 0x000000283444723c */ /* 0x002fe20000081088 */
[----:B------:R-:W-:Y:S04]  /*63420*/  STL.64 [R1+0xf0], R208 ;  /* 0x0000f0d001007387 */ /* 0x000fe80000100a00 */
[----:B------:R-:W-:Y:S04]  /*63430*/  STL.64 [R1+0xf8], R210 ;  /* 0x0000f8d201007387 */ /* 0x000fe80000100a00 */
[----:B------:R-:W-:Y:S04]  /*63440*/  STL.64 [R1+0x19b0], R14 ;  /* 0x0019b00e01007387 */ /* 0x000fe80000100a00 */
[----:B------:R1:W-:Y:S01]  /*63450*/  STL.64 [R1+0x19a8], R12 ;  /* 0x0019a80c01007387 */ /* 0x0003e20000100a00 */
[----:B----4-:R-:W-:Y:S01]  /*63460*/  HMMA.1688.F32.TF32 R248, R44, R4, R148 ;  /* 0x000000042cf8723c */ /* 0x010fe20000081094 */
[----:B------:R-:W-:-:S02]  /*63470*/  IMAD.MOV.U32 R216, RZ, RZ, R184 ;  /* 0x000000ffffd87224 */ /* 0x000fc400078e00b8 */
[----:B------:R-:W-:Y:S02]  /*63480*/  IMAD.MOV.U32 R217, RZ, RZ, R185 ;  /* 0x000000ffffd97224 */ /* 0x000fe400078e00b9 */
[----:B------:R-:W-:Y:S02]  /*63490*/  IMAD.MOV.U32 R218, RZ, RZ, R121 ;  /* 0x000000ffffda7224 */ /* 0x000fe400078e0079 */
[----:B------:R-:W-:Y:S01]  /*634a0*/  IMAD.MOV.U32 R219, RZ, RZ, R120 ;  /* 0x000000ffffdb7224 */ /* 0x000fe200078e0078 */
[----:B------:R-:W-:Y:S01]  /*634b0*/  MOV R141, R113 ;  /* 0x00000071008d7202 */ /* 0x000fe20000000f00 */
[----:B------:R-:W-:Y:S04]  /*634c0*/  STL.64 [R1+0x19c0], R70 ;  /* 0x0019c04601007387 */ /* 0x000fe80000100a00 */
[----:B------:R2:W-:Y:S01]  /*634d0*/  STL.64 [R1+0x19b8], R68 ;  /* 0x0019b84401007387 */ /* 0x0005e20000100a00 */
[----:B-1----:R-:W-:Y:S01]  /*634e0*/  HMMA.1688.F32.TF32 R12, R48, R40, R76 ;  /* 0x00000028300c723c */ /* 0x002fe2000008104c */
[----:B------:R-:W-:-:S02]  /*634f0*/  IMAD.MOV.U32 R140, RZ, RZ, R112 ;  /* 0x000000ffff8c7224 */ /* 0x000fc400078e0070 */
[----:B------:R-:W-:Y:S02]  /*63500*/  IMAD.MOV.U32 R220, RZ, RZ, R143 ;  /* 0x000000ffffdc7224 */ /* 0x000fe400078e008f */
[----:B------:R-:W-:Y:S02]  /*63510*/  IMAD.MOV.U32 R142, RZ, RZ, R114 ;  /* 0x000000ffff8e7224 */ /* 0x000fe400078e0072 */
[----:B------:R-:W-:Y:S02]  /*63520*/  IMAD.MOV.U32 R154, RZ, RZ, R164 ;  /* 0x000000ffff9a7224 */ /* 0x000fe400078e00a4 */
[----:B------:R-:W-:Y:S02]  /*63530*/  IMAD.MOV.U32 R155, RZ, RZ, R165 ;  /* 0x000000ffff9b7224 */ /* 0x000fe400078e00a5 */
[----:B------:R-:W-:Y:S01]  /*63540*/  IMAD.MOV.U32 R128, RZ, RZ, R176 ;  /* 0x000000ffff807224 */ /* 0x000fe200078e00b0 */
[----:B--2---:R-:W-:Y:S01]  /*63550*/  HMMA.1688.F32.TF32 R68, R44, R40, R56 ;  /* 0x000000282c44723c */ /* 0x004fe20000081038 */
[----:B------:R-:W-:-:S02]  /*63560*/  IMAD.MOV.U32 R129, RZ, RZ, R177 ;  /* 0x000000ffff817224 */ /* 0x000fc400078e00b1 */
[----:B------:R-:W-:Y:S02]  /*63570*/  IMAD.MOV.U32 R130, RZ, RZ, R189 ;  /* 0x000000ffff827224 */ /* 0x000fe400078e00bd */
[----:B------:R-:W-:Y:S02]  /*63580*/  IMAD.MOV.U32 R131, RZ, RZ, R188 ;  /* 0x000000ffff837224 */ /* 0x000fe400078e00bc */
[----:B------:R-:W-:Y:S01]  /*63590*/  IMAD.MOV.U32 R136, RZ, RZ, R161 ;  /* 0x000000ffff887224 */ /* 0x000fe200078e00a1 */
[----:B------:R-:W-:Y:S01]  /*635a0*/  HMMA.1688.F32.TF32 R56, R60, R40, R124 ;  /* 0x000000283c38723c */ /* 0x000fe2000008107c */
[----:B------:R-:W-:Y:S01]  /*635b0*/  IMAD.MOV.U32 R143, RZ, RZ, R115 ;  /* 0x000000ffff8f7224 */ /* 0x000fe200078e0073 */
[----:B------:R-:W1:Y:S01]  /*635c0*/  LDSM.16.M88.4 R188, [R2+0x1c180] ;  /* 0x01c1800002bc783b */ /* 0x000e620000000200 */
[----:B------:R-:W-:Y:S01]  /*635d0*/  IMAD.MOV.U32 R137, RZ, RZ, R160 ;  /* 0x000000ffff897224 */ /* 0x000fe200078e00a0 */
[----:B------:R-:W-:Y:S01]  /*635e0*/  MOV R139, R156 ;  /* 0x0000009c008b7202 */ /* 0x000fe20000000f00 */
[----:B------:R-:W-:Y:S01]  /*635f0*/  IMAD.MOV.U32 R138, RZ, RZ, R157 ;  /* 0x000000ffff8a7224 */ /* 0x000fe200078e009d */
[----:B------:R-:W2:Y:S04]  /*63600*/  LDSM.16.M88.4 R160, [R2+0x38180] ;  /* 0x0381800002a0783b */ /* 0x000ea80000000200 */
[----:B------:R-:W-:Y:S04]  /*63610*/  LDSM.16.M88.4 R156, [R2+0x3c180] ;  /* 0x03c18000029c783b */ /* 0x000fe80000000200 */
[----:B------:R-:W3:Y:S04]  /*63620*/  LDSM.16.M88.4 R76, [R2+0x8180] ;  /* 0x00818000024c783b */ /* 0x000ee80000000200 */
[----:B------:R-:W-:Y:S04]  /*63630*/  STL.64 [R1+0xb0], R68 ;  /* 0x0000b04401007387 */ /* 0x000fe80000100a00 */
[----:B------:R-:W-:Y:S04]  /*63640*/  STL.64 [R1+0xb8], R70 ;  /* 0x0000b84601007387 */ /* 0x000fe80000100a00 */
[----:B------:R-:W-:Y:S04]  /*63650*/  STL.64 [R1+0x19c8], R42 ;  /* 0x0019c82a01007387 */ /* 0x000fe80000100a00 */
[----:B------:R-:W-:Y:S04]  /*63660*/  STL.64 [R1+0x2b0], R56 ;  /* 0x0002b03801007387 */ /* 0x000fe80000100a00 */
[----:B------:R4:W-:Y:S04]  /*63670*/  STL.64 [R1+0x2b8], R58 ;  /* 0x0002b83a01007387 */ /* 0x0009e80000100a00 */
[----:B------:R-:W-:Y:S04]  /*63680*/  STL.64 [R1+0x2e0], R12 ;  /* 0x0002e00c01007387 */ /* 0x000fe80000100a00 */
[----:B------:R5:W-:Y:S01]  /*63690*/  STL.64 [R1+0x2e8], R14 ;  /* 0x0002e80e01007387 */ /* 0x000be20000100a00 */
[-C--:B----4-:R-:W-:Y:S03]  /*636a0*/  HMMA.1688.F32.TF32 R56, R52, R4.reuse, R132 ;  /* 0x000000043438723c */ /* 0x090fe60000081084 */
[----:B------:R-:W-:Y:S05]  /*636b0*/  LDSM.16.M88.4 R208, [R2+0x10180] ;  /* 0x0101800002d0783b */ /* 0x000fea0000000200 */
[-C--:B-----5:R-:W-:Y:S11]  /*636c0*/  HMMA.1688.F32.TF32 R12, R60, R4.reuse, R84 ;  /* 0x000000043c0c723c */ /* 0x0a0ff60000081054 */
[----:B------:R-:W-:Y:S04]  /*636d0*/  @!UPT UIADD3 URZ, URZ, URZ, URZ ;  /* 0x0000003f3f3ff290 */ /* 0x000fe8000fffe03f */
[----:B------:R-:W-:Y:S04]  /*636e0*/  STL.64 [R1+0x19d8], R58 ;  /* 0x0019d83a01007387 */ /* 0x000fe80000100a00 */
[----:B------:R-:W-:Y:S04]  /*636f0*/  STL.64 [R1+0x19d0], R56 ;  /* 0x0019d03801007387 */ /* 0x000fe80000100a00 */
[----:B------:R-:W-:Y:S04]  /*63700*/  STL [R1+0x1964], R248 ;  /* 0x001964f801007387 */ /* 0x000fe80000100800 */
[----:B------:R-:W-:Y:S04]  /*63710*/  STL.64 [R1+0x150], R12 ;  /* 0x0001500c01007387 */ /* 0x000fe80000100a00 */
[----:B------:R4:W-:Y:S02]  /*63720*/  STL.64 [R1+0x158], R14 ;  /* 0x0001580e01007387 */ /* 0x0009e40000100a00 */
[----:B----4-:R-:W-:Y:S02]  /*63730*/  HMMA.1688.F32.TF32 R12, R48, R4, R72 ;  /* 0x00000004300c723c */ /* 0x010fe40000081048 */
[----:B------:R-:W-:Y:S04]  /*63740*/  STL [R1+0x1960], R249 ;  /* 0x001960f901007387 */ /* 0x000fe80000100800 */
[----:B------:R-:W-:Y:S04]  /*63750*/  STL [R1+0x195c], R250 ;  /* 0x00195cfa01007387 */ /* 0x000fe80000100800 */
[----:B------:R-:W-:Y:S04]  /*63760*/  STL [R1+0x1958], R251 ;  /* 0x001958fb01007387 */ /* 0x000fe80000100800 */
[----:B------:R-:W4:Y:S04]  /*63770*/  LDL.LU R184, [R1+0x1a80] ;  /* 0x001a800001b87983 */ /* 0x000f280000300800 */
[----:B------:R-:W-:Y:S05]  /*63780*/  LDSM.16.M88.4 R72, [R2+0xc180] ;  /* 0x00c180000248783b */ /* 0x000fea0000000200 */
        /* <DEDUP_REMOVED lines=11> */
[----:B-----5:R-:W-:-:S03]  /*63840*/  IMAD.MOV.U32 R12, RZ, RZ, R168 ;  /* 0x000000ffff0c7224 */ /* 0x020fc600078e00a8 */
[----:B------:R-:W5:Y:S01]  /*63850*/  LDL.LU R114, [R1+0x1a58] ;  /* 0x001a580001727983 */ /* 0x000f620000300800 */
[----:B------:R-:W-:-:S03]  /*63860*/  IMAD.MOV.U32 R13, RZ, RZ, R169 ;  /* 0x000000ffff0d7224 */ /* 0x000fc600078e00a9 */
[----:B------:R-:W5:Y:S01]  /*63870*/  LDL.LU R115, [R1+0x1a54] ;  /* 0x001a540001737983 */ /* 0x000f620000300800 */
[----:B-1----:R-:W-:-:S03]  /*63880*/  MOV R14, R172 ;  /* 0x000000ac000e7202 */ /* 0x002fc60000000f00 */
        /* <DEDUP_REMOVED lines=8> */
[----:B------:R-:W5:Y:S01]  /*63910*/  LDL.LU R177, [R1+0x1a34] ;  /* 0x001a340001b17983 */ /* 0x000f620000300800 */
[C---:B------:R-:W-:Y:S03]  /*63920*/  HMMA.1688.F32.TF32 R124, R52.reuse, R188, R136 ;  /* 0x000000bc347c723c */ /* 0x040fe60000081088 */
[----:B------:R3:W-:Y:S05]  /*63930*/  STL.64 [R1+0x19e0], R6 ;  /* 0x0019e00601007387 */ /* 0x0007ea0000100a00 */
[----:B--2---:R-:W-:Y:S08]  /*63940*/  HMMA.1688.F32.TF32 R148, R52, R160, R220 ;  /* 0x000000a03494723c */ /* 0x004ff000000810dc */
[----:B---3--:R-:W-:Y:S11]  /*63950*/  HMMA.1688.F32.TF32 R4, R60, R76, R8 ;  /* 0x0000004c3c04723c */ /* 0x008ff60000081008 */
[----:B------:R-:W-:Y:S11]  /*63960*/  @!UPT UIADD3 URZ, URZ, URZ, URZ ;  /* 0x0000003f3f3ff290 */ /* 0x000ff6000fffe03f */
[----:B------:R-:W-:Y:S02]  /*63970*/  @!UPT UIADD3 URZ, URZ, URZ, URZ ;  /* 0x0000003f3f3ff290 */ /* 0x000fe4000fffe03f */
[----:B------:R-:W-:Y:S02]  /*63980*/  IMAD.MOV.U32 R248, RZ, RZ, R4 ;  /* 0x000000fffff87224 */ /* 0x000fe400078e0004 */
[----:B------:R-:W-:Y:S02]  /*63990*/  IMAD.MOV.U32 R249, RZ, RZ, R5 ;  /* 0x000000fffff97224 */ /* 0x000fe400078e0005 */
[----:B------:R-:W-:Y:S01]  /*639a0*/  IMAD.MOV.U32 R250, RZ, RZ, R6 ;  /* 0x000000fffffa7224 */ /* 0x000fe200078e0006 */
[----:B----4-:R-:W-:Y:S01]  /*639b0*/  MOV R123, R184 ;  /* 0x000000b8007b7202 */ /* 0x010fe20000000f00 */
[----:B------:R-:W-:Y:S02]  /*639c0*/  IMAD.MOV.U32 R122, RZ, RZ, R185 ;  /* 0x000000ffff7a7224 */ /* 0x000fe400078e00b9 */
[----:B------:R-:W-:Y:S01]  /*639d0*/  LDSM.16.M88.4 R184, [R2+0x20180] ;  /* 0x0201800002b8783b */ /* 0x000fe20000000200 */
[----:B------:R-:W-:Y:S02]  /*639e0*/  IMAD.MOV.U32 R119, RZ, RZ, R180 ;  /* 0x000000ffff777224 */ /* 0x000fe400078e00b4 */
[----:B------:R-:W-:-:S02]  /*639f0*/  IMAD.MOV.U32 R118, RZ, RZ, R181 ;  /* 0x000000ffff767224 */ /* 0x000fc400078e00b5 */
[----:B------:R-:W-:Y:S01]  /*63a00*/  LDSM.16.M88.4 R180, [R2+0x24180] ;  /* 0x0241800002b4783b */ /* 0x000fe20000000200 */
[----:B-----5:R-:W-:Y:S01]  /*63a10*/  IMAD.MOV.U32 R69, RZ, RZ, R168 ;  /* 0x000000ffff457224 */ /* 0x020fe200078e00a8 */
[----:B------:R-:W-:Y:S02]  /*63a20*/  MOV R68, R169 ;  /* 0x000000a900447202 */ /* 0x000fe40000000f00 */
[----:B------:R-:W-:Y:S01]  /*63a30*/  LDSM.16.M88.4 R168, [R2+0x30180] ;  /* 0x0301800002a8783b */ /* 0x000fe20000000200 */
[----:B------:R-:W-:Y:S02]  /*63a40*/  IMAD.MOV.U32 R83, RZ, RZ, R172 ;  /* 0x000000ffff537224 */ /* 0x000fe400078e00ac */
[----:B------:R-:W-:Y:S02]  /*63a50*/  IMAD.MOV.U32 R82, RZ, RZ, R173 ;  /* 0x000000ffff527224 */ /* 0x000fe400078e00ad */
[----:B------:R-:W1:Y:S01]  /*63a60*/  LDSM.16.M88.4 R172, [R2+0x2c180] ;  /* 0x02c1800002ac783b */ /* 0x000e620000000200 */
[----:B------:R-:W-:-:S02]  /*63a70*/  IMAD.MOV.U32 R81, RZ, RZ, R176 ;  /* 0x000000ffff517224 */ /* 0x000fc400078e00b0 */
[----:B------:R-:W-:Y:S02]  /*63a80*/  IMAD.MOV.U32 R80, RZ, RZ, R177 ;  /* 0x000000ffff507224 */ /* 0x000fe400078e00b1 */
[----:B------:R-:W2:Y:S01]  /*63a90*/  LDSM.16.M88.4 R176, [R2+0x28180] ;  /* 0x0281800002b0783b */ /* 0x000ea20000000200 */
[----:B------:R-:W-:Y:S02]  /*63aa0*/  IMAD.MOV.U32 R70, RZ, RZ, R165 ;  /* 0x000000ffff467224 */ /* 0x000fe400078e00a5 */
[----:B------:R-:W-:Y:S02]  /*63ab0*/  IMAD.MOV.U32 R71, RZ, RZ, R164 ;  /* 0x000000ffff477224 */ /* 0x000fe400078e00a4 */
[----:B------:R-:W3:Y:S01]  /*63ac0*/  LDSM.16.M88.4 R164, [R2+0x34180] ;  /* 0x0341800002a4783b */ /* 0x000ee20000000200 */
[C---:B-1----:R-:W-:Y:S08]  /*63ad0*/  HMMA.1688.F32.TF32 R140, R52.reuse, R172, R140 ;  /* 0x000000ac348c723c */ /* 0x042ff0000008108c */
[C---:B--2---:R-:W-:Y:S08]  /*63ae0*/  HMMA.1688.F32.TF32 R136, R52.reuse, R176, R152 ;  /* 0x000000b03488723c */ /* 0x044ff00000081098 */
[C---:B------:R-:W-:Y:S01]  /*63af0*/  HMMA.1688.F32.TF32 R152, R52.reuse, R168, R224 ;  /* 0x000000a83498723c */ /* 0x040fe200000810e0 */
[----:B------:R-:W-:Y:S04]  /*63b00*/  STL [R1+0x196c], R174 ;  /* 0x00196cae01007387 */ /* 0x000fe80000100800 */
[----:B------:R-:W-:Y:S04]  /*63b10*/  STL [R1+0x1968], R175 ;  /* 0x001968af01007387 */ /* 0x000fe80000100800 */
[----:B------:R1:W-:Y:S04]  /*63b20*/  STL [R1+0x1974], R170 ;  /* 0x001974aa01007387 */ /* 0x0003e80000100800 */
[----:B------:R2:W-:Y:S04]  /*63b30*/  STL [R1+0x1970], R171 ;  /* 0x001970ab01007387 */ /* 0x0005e80000100800 */
[----:B---3--:R-:W-:Y:S04]  /*63b40*/  STL [R1+0x197c], R166 ;  /* 0x00197ca601007387 */ /* 0x008fe80000100800 */
[----:B------:R-:W-:Y:S04]  /*63b50*/  STL [R1+0x1978], R167 ;  /* 0x001978a701007387 */ /* 0x000fe80000100800 */
[----:B------:R3:W-:Y:S04]  /*63b60*/  STL [R1+0x1984], R162 ;  /* 0x001984a201007387 */ /* 0x0007e80000100800 */
[----:B------:R4:W-:Y:S04]  /*63b70*/  STL [R1+0x1980], R163 ;  /* 0x001980a301007387 */ /* 0x0009e80000100800 */
[----:B------:R-:W-:Y:S04]  /*63b80*/  STL [R1+0x198c], R158 ;  /* 0x00198c9e01007387 */ /* 0x000fe80000100800 */
[----:B------:R-:W-:Y:S04]  /*63b90*/  STL [R1+0x1988], R159 ;  /* 0x0019889f01007387 */ /* 0x000fe80000100800 */
[----:B------:R-:W-:Y:S04]  /*63ba0*/  STL [R1+0x199c], R140 ;  /* 0x00199c8c01007387 */ /* 0x000fe80000100800 */
[----:B------:R-:W-:Y:S04]  /*63bb0*/  STL [R1+0x1998], R141 ;  /* 0x0019988d01007387 */ /* 0x000fe80000100800 */
[----:B------:R2:W-:Y:S04]  /*63bc0*/  STL [R1+0x1994], R142 ;  /* 0x0019948e01007387 */ /* 0x0005e80000100800 */
[----:B------:R1:W-:Y:S04]  /*63bd0*/  STL [R1+0x1990], R143 ;  /* 0x0019908f01007387 */ /* 0x0003e80000100800 */
[----:B------:R1:W-:Y:S01]  /*63be0*/  STL [R1+0x19a4], R154 ;  /* 0x0019a49a01007387 */ /* 0x0003e20000100800 */
[C---:B------:R-:W-:Y:S03]  /*63bf0*/  HMMA.1688.F32.TF32 R80, R52.reuse, R76, R80 ;  /* 0x0000004c3450723c */ /* 0x040fe60000081050 */
[----:B------:R1:W-:Y:S04]  /*63c00*/  STL [R1+0x19a0], R155 ;  /* 0x0019a09b01007387 */ /* 0x0003e80000100800 */
[----:B------:R-:W5:Y:S01]  /*63c10*/  LDL.LU R220, [R1+0x1f0] ;  /* 0x0001f00001dc7983 */ /* 0x000f620000300800 */
[C---:B------:R-:W-:Y:S03]  /*63c20*/  HMMA.1688.F32.TF32 R84, R52.reuse, R72, R68 ;  /* 0x000000483454723c */ /* 0x040fe60000081044 */
[----:B------:R-:W5:Y:S04]  /*63c30*/  LDL.LU R221, [R1+0x1f4] ;  /* 0x0001f40001dd7983 */ /* 0x000f680000300800 */
[----:B------:R-:W5:Y:S01]  /*63c40*/  LDL.LU R222, [R1+0x1f8] ;  /* 0x0001f80001de7983 */ /* 0x000f620000300800 */
[C---:B------:R-:W-:Y:S03]  /*63c50*/  HMMA.1688.F32.TF32 R112, R52.reuse, R208, R112 ;  /* 0x000000d03470723c */ /* 0x040fe60000081070 */
[----:B------:R-:W5:Y:S05]  /*63c60*/  LDL.LU R223, [R1+0x1fc] ;  /* 0x0001fc0001df7983 */ /* 0x000f6a0000300800 */
[C---:B------:R-:W-:Y:S08]  /*63c70*/  HMMA.1688.F32.TF32 R116, R52.reuse, R204, R116 ;  /* 0x000000cc3474723c */ /* 0x040ff00000081074 */
[C---:B------:R-:W-:Y:S08]  /*63c80*/  HMMA.1688.F32.TF32 R120, R52.reuse, R200, R120 ;  /* 0x000000c83478723c */ /* 0x040ff00000081078 */
[C---:B------:R-:W-:Y:S08]  /*63c90*/  HMMA.1688.F32.TF32 R128, R52.reuse, R184, R128 ;  /* 0x000000b83480723c */ /* 0x040ff00000081080 */
[C---:B------:R-:W-:Y:S08]  /*63ca0*/  HMMA.1688.F32.TF32 R132, R52.reuse, R180, R12 ;  /* 0x000000b43484723c */ /* 0x040ff0000008100c */
[C---:B------:R-:W-:Y:S08]  /*63cb0*/  HMMA.1688.F32.TF32 R144, R52.reuse, R164, R144 ;  /* 0x000000a43490723c */ /* 0x040ff00000081090 */
[----:B------:R-:W-:Y:S01]  /*63cc0*/  HMMA.1688.F32.TF32 R52, R52, R156, R216 ;  /* 0x0000009c3434723c */ /* 0x000fe200000810d8 */
[----:B------:R-:W5:Y:S04]  /*63cd0*/  LDL.LU R216, [R1+0x200] ;  /* 0x0002000001d87983 */ /* 0x000f680000300800 */
[----:B------:R-:W5:Y:S04]  /*63ce0*/  LDL.LU R217, [R1+0x204] ;  /* 0x0002040001d97983 */ /* 0x000f680000300800 */
[----:B------:R-:W5:Y:S04]  /*63cf0*/  LDL.LU R218, [R1+0x208] ;  /* 0x0002080001da7983 */ /* 0x000f680000300800 */
[----:B------:R-:W5:Y:S01]  /*63d00*/  LDL.LU R219, [R1+0x20c] ;  /* 0x00020c0001db7983 */ /* 0x000f620000300800 */
[----:B------:R-:W-:-:S02]  /*63d10*/  IMAD.MOV.U32 R251, RZ, RZ, R7 ;  /* 0x000000fffffb7224 */ /* 0x000fc400078e0007 */
[C---:B------:R-:W-:Y:S01]  /*63d20*/  HMMA.1688.F32.TF32 R4, R60.reuse, R72, R64 ;  /* 0x000000483c04723c */ /* 0x040fe20000081040 */
[----:B------:R-:W5:Y:S04]  /*63d30*/  LDL.LU R224, [R1+0x2c0] ;  /* 0x0002c00001e07983 */ /* 0x000f680000300800 */
[----:B------:R-:W5:Y:S03]  /*63d40*/  LDL.LU R225, [R1+0x2c4] ;  /* 0x0002c40001e17983 */ /* 0x000f660000300800 */
[----:B------:R-:W-:Y:S01]  /*63d50*/  HMMA.1688.F32.TF32 R8, R60, R188, R100 ;  /* 0x000000bc3c08723c */ /* 0x000fe20000081064 */
[----:B------:R-:W5:Y:S04]  /*63d60*/  LDL.LU R226, [R1+0x2c8] ;  /* 0x0002c80001e27983 */ /* 0x000f680000300800 */
[----:B------:R-:W5:Y:S11]  /*63d70*/  LDL.LU R227, [R1+0x2cc] ;  /* 0x0002cc0001e37983 */ /* 0x000f760000300800 */
[----:B-1----:R-:W-:Y:S01]  /*63d80*/  IMAD.MOV.U32 R170, RZ, RZ, R4 ;  /* 0x000000ffffaa7224 */ /* 0x002fe200078e0004 */
[----:B------:R-:W-:Y:S01]  /*63d90*/  MOV R174, R6 ;  /* 0x0000000600ae7202 */ /* 0x000fe20000000f00 */
[----:B--2---:R-:W-:-:S02]  /*63da0*/  IMAD.MOV.U32 R171, RZ, RZ, R5 ;  /* 0x000000ffffab7224 */ /* 0x004fc400078e0005 */
[----:B------:R-:W-:Y:S02]  /*63db0*/  IMAD.MOV.U32 R175, RZ, RZ, R7 ;  /* 0x000000ffffaf7224 */ /* 0x000fe400078e0007 */
[C---:B------:R-:W-:Y:S11]  /*63dc0*/  HMMA.1688.F32.TF32 R4, R60.reuse, R208, R88 ;  /* 0x000000d03c04723c */ /* 0x040ff60000081058 */
[----:B------:R-:W-:Y:S11]  /*63dd0*/  @!UPT UIADD3 URZ, URZ, URZ, URZ ;  /* 0x0000003f3f3ff290 */ /* 0x000ff6000fffe03f */
[----:B------:R-:W-:Y:S02]  /*63de0*/  @!UPT UIADD3 URZ, URZ, URZ, URZ ;  /* 0x0000003f3f3ff290 */ /* 0x000fe4000fffe03f */
[----:B---3--:R-:W-:Y:S02]  /*63df0*/  IMAD.MOV.U32 R162, RZ, RZ, R4 ;  /* 0x000000ffffa27224 */ /* 0x008fe400078e0004 */
[----:B----4-:R-:W-:Y:S02]  /*63e00*/  IMAD.MOV.U32 R163, RZ, RZ, R5 ;  /* 0x000000ffffa37224 */ /* 0x010fe400078e0005 */
        /* <DEDUP_REMOVED lines=18> */
[----:B------:R1:W-:Y:S07]  /*63f30*/  STL.64 [R1+0x48], R10 ;  /* 0x0000480a01007387 */ /* 0x0003ee0000100a00 */
[C---:B------:R-:W-:Y:S08]  /*63f40*/  HMMA.1688.F32.TF32 R12, R60.reuse, R180, R108 ;  /* 0x000000b43c0c723c */ /* 0x040ff0000008106c */
[C---:B-1----:R-:W-:Y:S07]  /*63f50*/  HMMA.1688.F32.TF32 R8, R60.reuse, R176, R16 ;  /* 0x000000b03c08723c */ /* 0x042fee0000081010 */
[----:B------:R-:W-:Y:S04]  /*63f60*/  STL.64 [R1+0x30], R4 ;  /* 0x0000300401007387 */ /* 0x000fe80000100a00 */
[----:B------:R1:W-:Y:S02]  /*63f70*/  STL.64 [R1+0x38], R6 ;  /* 0x0000380601007387 */ /* 0x0003e40000100a00 */
[----:B-1----:R-:W-:Y:S02]  /*63f80*/  HMMA.1688.F32.TF32 R4, R60, R172, R20 ;  /* 0x000000ac3c04723c */ /* 0x002fe40000081014 */
[----:B------:R-:W-:Y:S04]  /*63f90*/  STL.64 [R1+0x20], R12 ;  /* 0x0000200c01007387 */ /* 0x000fe80000100a00 */
[----:B------:R-:W-:Y:S04]  /*63fa0*/  STL.64 [R1+0x28], R14 ;  /* 0x0000280e01007387 */ /* 0x000fe80000100a00 */
[----:B------:R-:W-:Y:S04]  /*63fb0*/  STL.64 [R1+0x10], R8 ;  /* 0x0000100801007387 */ /* 0x000fe80000100a00 */
[----:B------:R-:W-:Y:S09]  /*63fc0*/  STL.64 [R1+0x18], R10 ;  /* 0x0000180a01007387 */ /* 0x000ff20000100a00 */
[----:B------:R1:W-:Y:S04]  /*63fd0*/  STL.64 [R1], R4 ;  /* 0x0000000401007387 */ /* 0x0003e80000100a00 */
[----:B------:R2:W-:Y:S04]  /*63fe0*/  STL.64 [R1+0x8], R6 ;  /* 0x0000080601007387 */ /* 0x0005e80000100a00 */
        /* <DEDUP_REMOVED lines=8> */
[----:B-1----:R-:W3:Y:S04]  /*64070*/  LDL.LU R4, [R1+0x280] ;  /* 0x0002800001047983 */ /* 0x002ee80000300800 */
[----:B------:R-:W3:Y:S04]  /*64080*/  LDL.LU R5, [R1+0x284] ;  /* 0x0002840001057983 */ /* 0x000ee80000300800 */
[----:B--2---:R-:W3:Y:S04]  /*64090*/  LDL.LU R6, [R1+0x288] ;  /* 0x0002880001067983 */ /* 0x004ee80000300800 */
[----:B------:R-:W3:Y:S04]  /*640a0*/  LDL.LU R7, [R1+0x28c] ;  /* 0x00028c0001077983 */ /* 0x000ee80000300800 */
        /* <DEDUP_REMOVED lines=12> */
[-C--:B-----5:R-:W-:Y:S08]  /*64170*/  HMMA.1688.F32.TF32 R16, R44, R72.reuse, R216 ;  /* 0x000000482c10723c */ /* 0x0a0ff000000810d8 */
[----:B------:R-:W-:Y:S01]  /*64180*/  HMMA.1688.F32.TF32 R216, R48, R72, R192 ;  /* 0x0000004830d8723c */ /* 0x000fe200000810c0 */
        /* <DEDUP_REMOVED lines=10> */
[----:B------:R-:W5:Y:S01]  /*64230*/  LDL.LU R109, [R1+0x234] ;  /* 0x00023400016d7983 */ /* 0x000f620000300800 */
[C---:B------:R-:W-:Y:S03]  /*64240*/  HMMA.1688.F32.TF32 R24, R60.reuse, R168, R24 ;  /* 0x000000a83c18723c */ /* 0x040fe60000081018 */
        /* <DEDUP_REMOVED lines=8> */
[----:B------:R-:W-:Y:S08]  /*642d0*/  HMMA.1688.F32.TF32 R36, R60, R156, R36 ;  /* 0x0000009c3c24723c */ /* 0x000ff00000081024 */
[C---:B----4-:R-:W-:Y:S08]  /*642e0*/  HMMA.1688.F32.TF32 R60, R44.reuse, R204, R88 ;  /* 0x000000cc2c3c723c */ /* 0x050ff00000081058 */
[C---:B---3--:R-:W-:Y:S01]  /*642f0*/  HMMA.1688.F32.TF32 R88, R44.reuse, R188, R4 ;  /* 0x000000bc2c58723c */ /* 0x048fe20000081004 */
[----:B------:R-:W3:Y:S04]  /*64300*/  LDL.LU R4, [R1+0xf0] ;  /* 0x0000f00001047983 */ /* 0x000ee80000300800 */
[----:B------:R-:W3:Y:S04]  /*64310*/  LDL.LU R5, [R1+0xf4] ;  /* 0x0000f40001057983 */ /* 0x000ee80000300800 */
[----:B------:R-:W3:Y:S04]  /*64320*/  LDL.LU R6, [R1+0xf8] ;  /* 0x0000f80001067983 */ /* 0x000ee80000300800 */
[----:B------:R-:W3:Y:S01]  /*64330*/  LDL.LU R7, [R1+0xfc] ;  /* 0x0000fc0001077983 */ /* 0x000ee20000300800 */
[----:B--2---:R-:W-:Y:S07]  /*64340*/  HMMA.1688.F32.TF32 R92, R44, R184, R56 ;  /* 0x000000b82c5c723c */ /* 0x004fee0000081038 */
[----:B------:R-:W-:Y:S01]  /*64350*/  MOV R56, R237 ;  /* 0x000000ed00387202 */ /* 0x000fe20000000f00 */
[----:B------:R-:W-:Y:S01]  /*64360*/  IMAD.MOV.U32 R57, RZ, RZ, R238 ;  /* 0x000000ffff397224 */ /* 0x000fe200078e00ee */
[----:B------:R-:W2:Y:S01]  /*64370*/  LDL.LU R237, [R1+0x1a30] ;  /* 0x001a300001ed7983 */ /* 0x000ea20000300800 */
[----:B------:R-:W-:-:S02]  /*64380*/  IMAD.MOV.U32 R58, RZ, RZ, R232 ;  /* 0x000000ffff3a7224 */ /* 0x000fc400078e00e8 */
[----:B------:R-:W-:Y:S01]  /*64390*/  IMAD.MOV.U32 R59, RZ, RZ, R233 ;  /* 0x000000ffff3b7224 */ /* 0x000fe200078e00e9 */
[----:B------:R-:W2:Y:S01]  /*643a0*/  LDL.LU R238, [R1+0x1a2c] ;  /* 0x001a2c0001ee7983 */ /* 0x000ea20000300800 */
[----:B------:R-:W-:Y:S03]  /*643b0*/  HMMA.1688.F32.TF32 R96, R44, R180, R40 ;  /* 0x000000b42c60723c */ /* 0x000fe60000081028 */
[----:B------:R-:W4:Y:S04]  /*643c0*/  LDL.LU R232, [R1+0x1a28] ;  /* 0x001a280001e87983 */ /* 0x000f280000300800 */
[----:B------:R-:W4:Y:S01]  /*643d0*/  LDL.LU R233, [R1+0x1a24] ;  /* 0x001a240001e97983 */ /* 0x000f220000300800 */
[----:B------:R-:W-:-:S03]  /*643e0*/  IMAD.MOV.U32 R40, RZ, RZ, R234 ;  /* 0x000000ffff287224 */ /* 0x000fc600078e00ea */
[----:B------:R-:W4:Y:S01]  /*643f0*/  LDL.LU R234, [R1+0x1a20] ;  /* 0x001a200001ea7983 */ /* 0x000f220000300800 */
[----:B------:R-:W-:Y:S01]  /*64400*/  IMAD.MOV.U32 R41, RZ, RZ, R235 ;  /* 0x000000ffff297224 */ /* 0x000fe200078e00eb */
[----:B------:R-:W-:Y:S01]  /*64410*/  MOV R43, R229 ;  /* 0x000000e5002b7202 */ /* 0x000fe20000000f00 */
[----:B------:R-:W-:Y:S01]  /*64420*/  IMAD.MOV.U32 R42, RZ, RZ, R228 ;  /* 0x000000ffff2a7224 */ /* 0x000fe200078e00e4 */
[----:B------:R-:W4:Y:S01]  /*64430*/  LDL.LU R235, [R1+0x1a1c] ;  /* 0x001a1c0001eb7983 */ /* 0x000f220000300800 */
[----:B------:R-:W-:Y:S03]  /*64440*/  HMMA.1688.F32.TF32 R100, R44, R176, R68 ;  /* 0x000000b02c64723c */ /* 0x000fe60000081044 */
[----:B------:R-:W2:Y:S04]  /*64450*/  LDL.LU R228, [R1+0x1a18] ;  /* 0x001a180001e47983 */ /* 0x000ea80000300800 */
[----:B------:R-:W2:Y:S01]  /*64460*/  LDL.LU R229, [R1+0x1a14] ;  /* 0x001a140001e57983 */ /* 0x000ea20000300800 */
[----:B------:R-:W-:-:S03]  /*64470*/  IMAD.MOV.U32 R68, RZ, RZ, R212 ;  /* 0x000000ffff447224 */ /* 0x000fc600078e00d4 */
[----:B------:R-:W2:Y:S01]  /*64480*/  LDL.LU R212, [R1+0x1a10] ;  /* 0x001a100001d47983 */ /* 0x000ea20000300800 */
[----:B------:R-:W-:Y:S02]  /*64490*/  IMAD.MOV.U32 R69, RZ, RZ, R213 ;  /* 0x000000ffff457224 */ /* 0x000fe400078e00d5 */
[----:B------:R-:W-:Y:S01]  /*644a0*/  IMAD.MOV.U32 R70, RZ, RZ, R214 ;  /* 0x000000ffff467224 */ /* 0x000fe200078e00d6 */
[----:B------:R-:W2:Y:S01]  /*644b0*/  LDL.LU R213, [R1+0x1a0c] ;  /* 0x001a0c0001d57983 */ /* 0x000ea20000300800 */
[----:B------:R-:W-:-:S03]  /*644c0*/  IMAD.MOV.U32 R71, RZ, RZ, R215 ;  /* 0x000000ffff477224 */ /* 0x000fc600078e00d7 */
[----:B------:R-:W2:Y:S04]  /*644d0*/  LDL.LU R214, [R1+0x1a08] ;  /* 0x001a080001d67983 */ /* 0x000ea80000300800 */
[----:B------:R-:W2:Y:S01]  /*644e0*/  LDL.LU R215, [R1+0x1a04] ;  /* 0x001a040001d77983 */ /* 0x000ea20000300800 */
[----:B-----5:R-:W-:Y:S07]  /*644f0*/  HMMA.1688.F32.TF32 R104, R44, R172, R12 ;  /* 0x000000ac2c68723c */ /* 0x020fee000008100c */
[----:B------:R-:W-:Y:S01]  /*64500*/  IMAD.MOV.U32 R12, RZ, RZ, R230 ;  /* 0x000000ffff0c7224 */ /* 0x000fe200078e00e6 */
[----:B------:R-:W-:Y:S01]  /*64510*/  MOV R14, R239 ;  /* 0x000000ef000e7202 */ /* 0x000fe20000000f00 */
[----:B------:R-:W5:Y:S01]  /*64520*/  LDL.LU R230, [R1+0x1a00] ;  /* 0x001a000001e67983 */ /* 0x000f620000300800 */
[----:B------:R-:W-:-:S03]  /*64530*/  IMAD.MOV.U32 R13, RZ, RZ, R231 ;  /* 0x000000ffff0d7224 */ /* 0x000fc600078e00e7 */
[----:B------:R-:W5:Y:S04]  /*64540*/  LDL.LU R231, [R1+0x19fc] ;  /* 0x0019fc0001e77983 */ /* 0x000f680000300800 */
[----:B------:R-:W4:Y:S01]  /*64550*/  LDL.LU R239, [R1+0x19f8] ;  /* 0x0019f80001ef7983 */ /* 0x000f220000300800 */
[----:B------:R-:W-:Y:S01]  /*64560*/  IMAD.MOV.U32 R15, RZ, RZ, R0 ;  /* 0x000000ffff0f7224 */ /* 0x000fe200078e0000 */
[C---:B------:R-:W-:Y:S08]  /*64570*/  HMMA.1688.F32.TF32 R56, R48.reuse, R172, R56 ;  /* 0x000000ac3038723c */ /* 0x040ff00000081038 */
[C---:B------:R-:W-:Y:S08]  /*64580*/  HMMA.1688.F32.TF32 R40, R48.reuse, R168, R40 ;  /* 0x000000a83028723c */ /* 0x040ff00000081028 */
[C---:B------:R-:W-:Y:S08]  /*64590*/  HMMA.1688.F32.TF32 R68, R48.reuse, R164, R68 ;  /* 0x000000a43044723c */ /* 0x040ff00000081044 */
[----:B------:R-:W-:Y:S01]  /*645a0*/  HMMA.1688.F32.TF32 R12, R48, R160, R12 ;  /* 0x000000a0300c723c */ /* 0x000fe2000008100c */
[----:B------:R-:W-:Y:S01]  /*645b0*/  IMAD.MOV.U32 R173, RZ, RZ, R56 ;  /* 0x000000ffffad7224 */ /* 0x000fe200078e0038 */
[----:B------:R-:W-:-:S06]  /*645c0*/  MOV R172, R57 ;  /* 0x0000003900ac7202 */ /* 0x000fcc0000000f00 */
[C---:B------:R-:W-:Y:S01]  /*645d0*/  HMMA.1688.F32.TF32 R8, R44.reuse, R76, R220 ;  /* 0x0000004c2c08723c */ /* 0x040fe200000810dc */
[----:B------:R-:W-:Y:S04]  /*645e0*/  LDS R220, [R3+0x87800] ;  /* 0x0878000003dc7984 */ /* 0x000fe80000000800 */
[----:B------:R-:W-:Y:S03]  /*645f0*/  LDS R222, [R3+0x87c00] ;  /* 0x087c000003de7984 */ /* 0x000fe60000000800 */
[C---:B------:R-:W-:Y:S01]  /*64600*/  HMMA.1688.F32.TF32 R64, R44.reuse, R200, R64 ;  /* 0x000000c82c40723c */ /* 0x040fe20000081040 */
[----:B------:R-:W-:Y:S04]  /*64610*/  LDS R221, [R252+0x87800] ;  /* 0x08780000fcdd7984 */ /* 0x000fe80000000800 */
[----:B------:R-:W1:Y:S03]  /*64620*/  LDS R223, [R252+0x87c00] ;  /* 0x087c0000fcdf7984 */ /* 0x000e660000000800 */
[C---:B------:R-:W-:Y:S08]  /*64630*/  HMMA.1688.F32.TF32 R108, R44.reuse, R168, R108 ;  /* 0x000000a82c6c723c */ /* 0x040ff0000008106c */
[----:B------:R-:W-:Y:S01]  /*64640*/  HMMA.1688.F32.TF32 R192, R44, R164, R192 ;  /* 0x000000a42cc0723c */ /* 0x000fe200000810c0 */
[----:B------:R-:W-:-:S02]  /*64650*/  IMAD.MOV.U32 R169, RZ, RZ, R42 ;  /* 0x000000ffffa97224 */ /* 0x000fc400078e002a */
[----:B------:R-:W-:-:S05]  /*64660*/  IMAD.MOV.U32 R168, RZ, RZ, R43 ;  /* 0x000000ffffa87224 */ /* 0x000fca00078e002b */
[----:B------:R-:W-:Y:S01]  /*64670*/  HMMA.1688.F32.TF32 R196, R48, R76, R196 ;  /* 0x0000004c30c4723c */ /* 0x000fe200000810c4 */
[----:B------:R-:W-:Y:S02]  /*64680*/  IMAD.MOV.U32 R165, RZ, RZ, R70 ;  /* 0x000000ffffa57224 */ /* 0x000fe400078e0046 */
[----:B------:R-:W-:-:S04]  /*64690*/  IMAD.MOV.U32 R164, RZ, RZ, R71 ;  /* 0x000000ffffa47224 */ /* 0x000fc800078e0047 */
[----:B------:R-:W-:Y:S02]  /*646a0*/  IMAD.MOV.U32 R77, RZ, RZ, R58 ;  /* 0x000000ffff4d7224 */ /* 0x000fe400078e003a */
[----:B------:R-:W-:Y:S01]  /*646b0*/  IMAD.MOV.U32 R76, RZ, RZ, R59 ;  /* 0x000000ffff4c7224 */ /* 0x000fe200078e003b */
[----:B------:R-:W-:Y:S01]  /*646c0*/  HMMA.1688.F32.TF32 R240, R48, R184, R240 ;  /* 0x000000b830f0723c */ /* 0x000fe200000810f0 */
[----:B------:R-:W-:Y:S02]  /*646d0*/  IMAD.MOV.U32 R73, RZ, RZ, R12 ;  /* 0x000000ffff497224 */ /* 0x000fe400078e000c */
[----:B------:R-:W-:-:S04]  /*646e0*/  IMAD.MOV.U32 R72, RZ, RZ, R13 ;  /* 0x000000ffff487224 */ /* 0x000fc800078e000d */
[----:B------:R-:W-:Y:S01]  /*646f0*/  IMAD.MOV.U32 R185, RZ, RZ, R40 ;  /* 0x000000ffffb97224 */ /* 0x000fe200078e0028 */
[----:B------:R-:W-:Y:S01]  /*64700*/  MOV R40, R15 ;  /* 0x0000000f00287202 */ /* 0x000fe20000000f00 */
[----:B------:R-:W-:Y:S02]  /*64710*/  IMAD.MOV.U32 R184, RZ, RZ, R41 ;  /* 0x000000ffffb87224 */ /* 0x000fe400078e0029 */
[----:B------:R-:W-:Y:S01]  /*64720*/  IMAD.MOV.U32 R41, RZ, RZ, R14 ;  /* 0x000000ffff297224 */ /* 0x000fe200078e000e */
[----:B---3--:R-:W-:Y:S11]  /*64730*/  HMMA.1688.F32.TF32 R4, R48, R176, R4 ;  /* 0x000000b03004723c */ /* 0x008ff60000081004 */
[----:B------:R-:W-:Y:S11]  /*64740*/  @!UPT UIADD3 URZ, URZ, URZ, URZ ;  /* 0x0000003f3f3ff290 */ /* 0x000ff6000fffe03f */
[----:B------:R-:W-:Y:S02]  /*64750*/  @!UPT UIADD3 URZ, URZ, URZ, URZ ;  /* 0x0000003f3f3ff290 */ /* 0x000fe4000fffe03f */
[----:B------:R-:W-:Y:S02]  /*64760*/  IMAD.MOV.U32 R177, RZ, RZ, R6 ;  /* 0x000000ffffb17224 */ /* 0x000fe400078e0006 */
[----:B------:R-:W-:Y:S01]  /*64770*/  IMAD.MOV.U32 R176, RZ, RZ, R7 ;  /* 0x000000ffffb07224 */ /* 0x000fe200078e0007 */
[C---:B--2---:R-:W-:Y:S08]  /*64780*/  HMMA.1688.F32.TF32 R212, R44.reuse, R160, R212 ;  /* 0x000000a02cd4723c */ /* 0x044ff000000810d4 */
[----:B------:R-:W-:Y:S01]  /*64790*/  HMMA.1688.F32.TF32 R44, R44, R156, R224 ;  /* 0x0000009c2c2c723c */ /* 0x000fe200000810e0 */
[----:B------:R-:W2:Y:S04]  /*647a0*/  LDL.LU.64 R226, [R1+0x19f0] ;  /* 0x0019f00001e27983 */ /* 0x000ea80000300a00 */
[----:B------:R-:W2:Y:S04]  /*647b0*/  LDL.LU.64 R224, [R1+0x19e8] ;  /* 0x0019e80001e07983 */ /* 0x000ea80000300a00 */
[----:B------:R-:W3:Y:S04]  /*647c0*/  LDL.LU.64 R6, [R1+0x19e0] ;  /* 0x0019e00001067983 */ /* 0x000ee80000300a00 */
[----:B------:R-:W3:Y:S04]  /*647d0*/  LDL.LU.64 R58, [R1+0x19d8] ;  /* 0x0019d800013a7983 */ /* 0x000ee80000300a00 */
[----:B------:R-:W3:Y:S04]  /*647e0*/  LDL.LU.64 R56, [R1+0x19d0] ;  /* 0x0019d00001387983 */ /* 0x000ee80000300a00 */
[----:B------:R-:W1:Y:S04]  /*647f0*/  LDL.LU.64 R42, [R1+0x19c8] ;  /* 0x0019c800012a7983 */ /* 0x000e680000300a00 */
[----:B------:R-:W1:Y:S01]  /*64800*/  LDL.LU.64 R70, [R1+0x19c0] ;  /* 0x0019c00001467983 */ /* 0x000e620000300a00 */
[----:B----4-:R-:W-:Y:S07]  /*64810*/  HMMA.1688.F32.TF32 R236, R48, R188, R236 ;  /* 0x000000bc30ec723c */ /* 0x010fee00000810ec */
[----:B------:R-:W-:Y:S01]  /*64820*/  MOV R189, R68 ;  /* 0x0000004400bd7202 */ /* 0x000fe20000000f00 */
[----:B------:R-:W-:-:S02]  /*64830*/  IMAD.MOV.U32 R188, RZ, RZ, R69 ;  /* 0x000000ffffbc7224 */ /* 0x000fc400078e0045 */
[----:B------:R-:W1:Y:S04]  /*64840*/  LDL.LU.64 R68, [R1+0x19b8] ;  /* 0x0019b80001447983 */ /* 0x000e680000300a00 */
[----:B------:R-:W4:Y:S04]  /*64850*/  LDL.LU.64 R14, [R1+0x19b0] ;  /* 0x0019b000010e7983 */ /* 0x000f280000300a00 */
[----:B------:R-:W4:Y:S01]  /*64860*/  LDL.LU.64 R12, [R1+0x19a8] ;  /* 0x0019a800010c7983 */ /* 0x000f220000300a00 */
[C---:B-----5:R-:W-:Y:S08]  /*64870*/  HMMA.1688.F32.TF32 R228, R48.reuse, R204, R228 ;  /* 0x000000cc30e4723c */ /* 0x060ff000000810e4 */
[C---:B------:R-:W-:Y:S08]  /*64880*/  HMMA.1688.F32.TF32 R232, R48.reuse, R200, R232 ;  /* 0x000000c830e8723c */ /* 0x040ff000000810e8 */
[----:B------:R-:W-:Y:S07]  /*64890*/  HMMA.1688.F32.TF32 R244, R48, R180, R244 ;  /* 0x000000b430f4723c */ /* 0x000fee00000810f4 */
[----:B------:R-:W-:-:S02]  /*648a0*/  IMAD.MOV.U32 R181, RZ, RZ, R4 ;  /* 0x000000ffffb57224 */ /* 0x000fc400078e0004 */
[----:B------:R-:W-:Y:S01]  /*648b0*/  IMAD.MOV.U32 R180, RZ, RZ, R5 ;  /* 0x000000ffffb47224 */ /* 0x000fe200078e0005 */
[C---:B--2---:R-:W-:Y:S08]  /*648c0*/  HMMA.1688.F32.TF32 R224, R48.reuse, R208, R224 ;  /* 0x000000d030e0723c */ /* 0x044ff000000810e0 */
[----:B----4-:R-:W-:Y:S08]  /*648d0*/  HMMA.1688.F32.TF32 R12, R48, R156, R12 ;  /* 0x0000009c300c723c */ /* 0x010ff0000008100c */
[----:B-1----:R-:W-:Y:S01]  /*648e0*/  HMMA.1688.F32.TF32 R48, R220, R42, R68 ;  /* 0x0000002adc30723c */ /* 0x002fe20000081044 */
[----:B------:R-:W-:Y:S04]  /*648f0*/  LDS R68, [R3+0x87880] ;  /* 0x0878800003447984 */ /* 0x000fe80000000800 */
[----:B------:R-:W-:Y:S04]  /*64900*/  LDS R70, [R3+0x87c80] ;  /* 0x087c800003467984 */ /* 0x000fe80000000800 */
[----:B------:R-:W-:Y:S04]  /*64910*/  LDS R69, [R252+0x87880] ;  /* 0x08788000fc457984 */ /* 0x000fe80000000800 */
[----:B------:R-:W1:Y:S03]  /*64920*/  LDS R71, [R252+0x87c80] ;  /* 0x087c8000fc477984 */ /* 0x000e660000000800 */
[----:B------:R-:W-:-:S02]  /*64930*/  IMAD.MOV.U32 R5, RZ, RZ, R12 ;  /* 0x000000ffff057224 */ /* 0x000fc400078e000c */
[----:B------:R-:W-:Y:S02]  /*64940*/  IMAD.MOV.U32 R4, RZ, RZ, R13 ;  /* 0x000000ffff047224 */ /* 0x000fe400078e000d */
[----:B------:R-:W-:Y:S02]  /*64950*/  IMAD.MOV.U32 R2, RZ, RZ, R14 ;  /* 0x000000ffff027224 */ /* 0x000fe400078e000e */
[----:B------:R-:W-:Y:S02]  /*64960*/  IMAD.MOV.U32 R0, RZ, RZ, R15 ;  /* 0x000000ffff007224 */ /* 0x000fe400078e000f */
[C---:B---3--:R-:W-:Y:S01]  /*64970*/  HMMA.1688.F32.TF32 R12, R220.reuse, R6, R56 ;  /* 0x00000006dc0c723c */ /* 0x048fe20000081038 */
[----:B------:R-:W-:Y:S04]  /*64980*/  STL.64 [R1+0xc0], R48 ;  /* 0x0000c03001007387 */ /* 0x000fe80000100a00 */
[----:B------:R2:W-:Y:S03]  /*64990*/  STL.64 [R1+0xc8], R50 ;  /* 0x0000c83201007387 */ /* 0x0005e60000100a00 */
[C---:B------:R-:W-:Y:S08]  /*649a0*/  HMMA.1688.F32.TF32 R56, R220.reuse, R78, R80 ;  /* 0x0000004edc38723c */ /* 0x040ff00000081050 */
[C---:B--2---:R-:W-:Y:S07]  /*649b0*/  HMMA.1688.F32.TF32 R48, R220.reuse, R74, R84 ;  /* 0x0000004adc30723c */ /* 0x044fee0000081054 */
[----:B------:R-:W-:Y:S04]  /*649c0*/  STL.64 [R1+0xa0], R12 ;  /* 0x0000a00c01007387 */ /* 0x000fe80000100a00 */
[----:B------:R2:W-:Y:S02]  /*649d0*/  STL.64 [R1+0xa8], R14 ;  /* 0x0000a80e01007387 */ /* 0x0005e40000100a00 */
[C---:B--2---:R-:W-:Y:S02]  /*649e0*/  HMMA.1688.F32.TF32 R12, R220.reuse, R210, R112 ;  /* 0x000000d2dc0c723c */ /* 0x044fe40000081070 */
[----:B------:R-:W-:Y:S04]  /*649f0*/  STL.64 [R1+0x1f0], R56 ;  /* 0x0001f03801007387 */ /* 0x000fe80000100a00 */
[----:B------:R-:W-:Y:S04]  /*64a00*/  STL.64 [R1+0x1f8], R58 ;  /* 0x0001f83a01007387 */ /* 0x000fe80000100a00 */
[----:B------:R-:W-:Y:S04]  /*64a10*/  STL.64 [R1+0x1e0], R48 ;  /* 0x0001e03001007387 */ /* 0x000fe80000100a00 */
[----:B------:R-:W-:Y:S09]  /*64a20*/  STL.64 [R1+0x1e8], R50 ;  /* 0x0001e83201007387 */ /* 0x000ff20000100a00 */
[----:B------:R-:W-:Y:S04]  /*64a30*/  STL.64 [R1+0x1d0], R12 ;  /* 0x0001d00c01007387 */ /* 0x000fe80000100a00 */
[----:B------:R2:W-:Y:S02]  /*64a40*/  STL.64 [R1+0x1d8], R14 ;  /* 0x0001d80e01007387 */ /* 0x0005e40000100a00 */
[C---:B--2---:R-:W-:Y:S08]  /*64a50*/  HMMA.1688.F32.TF32 R12, R220.reuse, R206, R116 ;  /* 0x000000cedc0c723c */ /* 0x044ff00000081074 */
[C---:B------:R-:W-:Y:S11]  /*64a60*/  HMMA.1688.F32.TF32 R48, R220.reuse, R202, R120 ;  /* 0x000000cadc30723c */ /* 0x040ff60000081078 */
[----:B------:R-:W-:Y:S04]  /*64a70*/  @!UPT UIADD3 URZ, URZ, URZ, URZ ;  /* 0x0000003f3f3ff290 */ /* 0x000fe8000fffe03f */
[----:B------:R-:W-:Y:S04]  /*64a80*/  STL.64 [R1+0x1c0], R12 ;  /* 0x0001c00c01007387 */ /* 0x000fe80000100a00 */
[----:B------:R2:W-:Y:S02]  /*64a90*/  STL.64 [R1+0x1c8], R14 ;  /* 0x0001c80e01007387 */ /* 0x0005e40000100a00 */
[C---:B--2---:R-:W-:Y:S02]  /*64aa0*/  HMMA.1688.F32.TF32 R12, R220.reuse, R190, R124 ;  /* 0x000000bedc0c723c */ /* 0x044fe4000008107c */
[----:B------:R-:W-:Y:S04]  /*64ab0*/  STL.64 [R1+0x1b0], R48 ;  /* 0x0001b03001007387 */ /* 0x000fe80000100a00 */
[----:B------:R2:W-:Y:S02]  /*64ac0*/  STL.64 [R1+0x1b8], R50 ;  /* 0x0001b83201007387 */ /* 0x0005e40000100a00 */
[C---:B------:R-:W-:Y:S08]  /*64ad0*/  HMMA.1688.F32.TF32 R56, R220.reuse, R186, R128 ;  /* 0x000000badc38723c */ /* 0x040ff00000081080 */
[C---:B--2---:R-:W-:Y:S07]  /*64ae0*/  HMMA.1688.F32.TF32 R48, R220.reuse, R182, R132 ;  /* 0x000000b6dc30723c */ /* 0x044fee0000081084 */
[----:B------:R-:W-:Y:S04]  /*64af0*/  STL.64 [R1+0x1a0], R12 ;  /* 0x0001a00c01007387 */ /* 0x000fe80000100a00 */
[----:B------:R2:W-:Y:S02]  /*64b00*/  STL.64 [R1+0x1a8], R14 ;  /* 0x0001a80e01007387 */ /* 0x0005e40000100a00 */
[----:B--2---:R-:W-:Y:S02]  /*64b10*/  HMMA.1688.F32.TF32 R12, R220, R178, R136 ;  /* 0x000000b2dc0c723c */ /* 0x004fe40000081088 */
[----:B------:R-:W-:Y:S04]  /*64b20*/  STL.64 [R1+0x190], R56 ;  /* 0x0001903801007387 */ /* 0x000fe80000100a00 */
[----:B------:R-:W-:Y:S04]  /*64b30*/  STL.64 [R1+0x198], R58 ;  /* 0x0001983a01007387 */ /* 0x000fe80000100a00 */
[----:B------:R-:W2:Y:S04]  /*64b40*/  LDL.LU R208, [R1+0x470] ;  /* 0x0004700001d07983 */ /* 0x000ea80000300800 */
[----:B------:R3:W-:Y:S01]  /*64b50*/  STL.64 [R1+0x180], R48 ;  /* 0x0001803001007387 */ /* 0x0007e20000100a00 */
[----:B------:R-:W-:-:S03]  /*64b60*/  IMAD.MOV.U32 R80, RZ, RZ, R154 ;  /* 0x000000ffff507224 */ /* 0x000fc600078e009a */
[----:B------:R4:W-:Y:S01]  /*64b70*/  STL.64 [R1+0x188], R50 ;  /* 0x0001883201007387 */ /* 0x0009e20000100a00 */
[----:B------:R-:W-:-:S03]  /*64b80*/  IMAD.MOV.U32 R81, RZ, RZ, R155 ;  /* 0x000000ffff517224 */ /* 0x000fc600078e009b */
[----:B------:R-:W5:Y:S01]  /*64b90*/  LDL.LU R209, [R1+0x474] ;  /* 0x0004740001d17983 */ /* 0x000f620000300800 */
[----:B------:R-:W-:-:S03]  /*64ba0*/  MOV R82, R140 ;  /* 0x0000008c00527202 */ /* 0x000fc60000000f00 */
[----:B------:R-:W-:Y:S01]  /*64bb0*/  STL.64 [R1+0x170], R12 ;  /* 0x0001700c01007387 */ /* 0x000fe20000100a00 */
[----:B------:R-:W-:-:S03]  /*64bc0*/  IMAD.MOV.U32 R83, RZ, RZ, R141 ;  /* 0x000000ffff537224 */ /* 0x000fc600078e008d */
[----:B------:R-:W-:Y:S01]  /*64bd0*/  STL.64 [R1+0x178], R14 ;  /* 0x0001780e01007387 */ /* 0x000fe20000100a00 */
[----:B------:R-:W-:-:S03]  /*64be0*/  IMAD.MOV.U32 R84, RZ, RZ, R142 ;  /* 0x000000ffff547224 */ /* 0x000fc600078e008e */
        /* <DEDUP_REMOVED lines=11> */
[----:B------:R-:W-:-:S03]  /*64ca0*/  IMAD.MOV.U32 R112, RZ, RZ, R162 ;  /* 0x000000ffff707224 */ /* 0x000fc600078e00a2 */
[----:B---3--:R-:W3:Y:S01]  /*64cb0*/  LDL.LU R48, [R1+0xb0] ;  /* 0x0000b00001307983 */ /* 0x008ee20000300800 */
[----:B------:R-:W-:-:S03]  /*64cc0*/  MOV R113, R163 ;  /* 0x000000a300717202 */ /* 0x000fc60000000f00 */
[----:B------:R-:W3:Y:S01]  /*64cd0*/  LDL.LU R49, [R1+0xb4] ;  /* 0x0000b40001317983 */ /* 0x000ee20000300800 */
[----:B------:R-:W-:-:S03]  /*64ce0*/  IMAD.MOV.U32 R114, RZ, RZ, R166 ;  /* 0x000000ffff727224 */ /* 0x000fc600078e00a6 */
[----:B----4-:R-:W3:Y:S01]  /*64cf0*/  LDL.LU R50, [R1+0xb8] ;  /* 0x0000b80001327983 */ /* 0x010ee20000300800 */
[----:B------:R-:W-:-:S03]  /*64d00*/  IMAD.MOV.U32 R115, RZ, RZ, R167 ;  /* 0x000000ffff737224 */ /* 0x000fc600078e00a7 */
[----:B------:R-:W3:Y:S04]  /*64d10*/  LDL.LU R51, [R1+0xbc] ;  /* 0x0000bc0001337983 */ /* 0x000ee80000300800 */
[----:B------:R-:W4:Y:S04]  /*64d20*/  LDL.LU R162, [R1+0x1984] ;  /* 0x0019840001a27983 */ /* 0x000f280000300800 */
[----:B------:R-:W4:Y:S04]  /*64d30*/  LDL.LU R163, [R1+0x1980] ;  /* 0x0019800001a37983 */ /* 0x000f280000300800 */
[----:B------:R-:W3:Y:S04]  /*64d40*/  LDL.LU R166, [R1+0x197c] ;  /* 0x00197c0001a67983 */ /* 0x000ee80000300800 */
[----:B------:R-:W3:Y:S01]  /*64d50*/  LDL.LU R167, [R1+0x1978] ;  /* 0x0019780001a77983 */ /* 0x000ee20000300800 */
[----:B------:R-:W-:-:S02]  /*64d60*/  IMAD.MOV.U32 R128, RZ, RZ, R170 ;  /* 0x000000ffff807224 */ /* 0x000fc400078e00aa */
[----:B------:R-:W-:Y:S01]  /*64d70*/  IMAD.MOV.U32 R129, RZ, RZ, R171 ;  /* 0x000000ffff817224 */ /* 0x000fe200078e00ab */
[----:B------:R-:W4:Y:S04]  /*64d80*/  LDL.LU R170, [R1+0x1974] ;  /* 0x0019740001aa7983 */ /* 0x000f280000300800 */
[----:B------:R-:W4:Y:S01]  /*64d90*/  LDL.LU R171, [R1+0x1970] ;  /* 0x0019700001ab7983 */ /* 0x000f220000300800 */
[----:B------:R-:W-:Y:S02]  /*64da0*/  IMAD.MOV.U32 R130, RZ, RZ, R174 ;  /* 0x000000ffff827224 */ /* 0x000fe400078e00ae */
[----:B------:R-:W-:Y:S01]  /*64db0*/  IMAD.MOV.U32 R131, RZ, RZ, R175 ;  /* 0x000000ffff837224 */ /* 0x000fe200078e00af */
[----:B------:R-:W4:Y:S04]  /*64dc0*/  LDL.LU R174, [R1+0x196c] ;  /* 0x00196c0001ae7983 */ /* 0x000f280000300800 */
[----:B------:R-:W4:Y:S01]  /*64dd0*/  LDL.LU R175, [R1+0x1968] ;  /* 0x0019680001af7983 */ /* 0x000f220000300800 */
[----:B------:R-:W-:Y:S01]  /*64de0*/  MOV R132, R248 ;  /* 0x000000f800847202 */ /* 0x000fe20000000f00 */
[----:B------:R-:W-:-:S02]  /*64df0*/  IMAD.MOV.U32 R133, RZ, RZ, R249 ;  /* 0x000000ffff857224 */ /* 0x000fc400078e00f9 */
[----:B------:R-:W4:Y:S01]  /*64e00*/  LDL.LU R248, [R1+0x1964] ;  /* 0x0019640001f87983 */ /* 0x000f220000300800 */
[----:B------:R-:W-:Y:S02]  /*64e10*/  IMAD.MOV.U32 R134, RZ, RZ, R250 ;  /* 0x000000ffff867224 */ /* 0x000fe400078e00fa */
[----:B------:R-:W-:Y:S01]  /*64e20*/  IMAD.MOV.U32 R135, RZ, RZ, R251 ;  /* 0x000000ffff877224 */ /* 0x000fe200078e00fb */
[----:B------:R-:W4:Y:S04]  /*64e30*/  LDL.LU R249, [R1+0x1960] ;  /* 0x0019600001f97983 */ /* 0x000f280000300800 */
[----:B------:R-:W4:Y:S04]  /*64e40*/  LDL.LU R250, [R1+0x195c] ;  /* 0x00195c0001fa7983 */ /* 0x000f280000300800 */
[----:B------:R-:W4:Y:S04]  /*64e50*/  LDL.LU R251, [R1+0x1958] ;  /* 0x0019580001fb7983 */ /* 0x000f280000300800 */
[----:B------:R-:W4:Y:S04]  /*64e60*/  LDL.LU R136, [R1+0x150] ;  /* 0x0001500001887983 */ /* 0x000f280000300800 */
[----:B------:R-:W4:Y:S04]  /*64e70*/  LDL.LU R137, [R1+0x154] ;  /* 0x0001540001897983 */ /* 0x000f280000300800 */
[----:B------:R-:W4:Y:S04]  /*64e80*/  LDL.LU R138, [R1+0x158] ;  /* 0x00015800018a7983 */ /* 0x000f280000300800 */
[----:B------:R-:W4:Y:S01]  /*64e90*/  LDL.LU R139, [R1+0x15c] ;  /* 0x00015c00018b7983 */ /* 0x000f220000300800 */
[----:B-1----:R-:W-:Y:S03]  /*64ea0*/  HMMA.1688.F32.TF32 R20, R68, R210, R20 ;  /* 0x000000d24414723c */ /* 0x002fe60000081014 */
[----:B--2---:R-:W-:Y:S04]  /*64eb0*/  LDS R12, [R208+0x87800] ;  /* 0x08780000d00c7984 */ /* 0x004fe80000000800 */
[----:B------:R-:W-:Y:S04]  /*64ec0*/  LDS R14, [R208+0x87c00] ;  /* 0x087c0000d00e7984 */ /* 0x000fe80000000800 */
[----:B------:R-:W-:Y:S04]  /*64ed0*/  LDS R56, [R208+0x87880] ;  /* 0x08788000d0387984 */ /* 0x000fe80000000800 */
[----:B-----5:R-:W-:Y:S04]  /*64ee0*/  LDS R13, [R209+0x87800] ;  /* 0x08780000d10d7984 */ /* 0x020fe80000000800 */
[----:B------:R-:W1:Y:S04]  /*64ef0*/  LDS R15, [R209+0x87c00] ;  /* 0x087c0000d10f7984 */ /* 0x000e680000000800 */
[----:B------:R-:W-:Y:S04]  /*64f00*/  LDS R58, [R208+0x87c80] ;  /* 0x087c8000d03a7984 */ /* 0x000fe80000000800 */
[----:B------:R-:W-:Y:S04]  /*64f10*/  LDS R57, [R209+0x87880] ;  /* 0x08788000d1397984 */ /* 0x000fe80000000800 */
[----:B------:R-:W2:Y:S01]  /*64f20*/  LDS R59, [R209+0x87c80] ;  /* 0x087c8000d13b7984 */ /* 0x000ea20000000800 */
[C---:B------:R-:W-:Y:S08]  /*64f30*/  HMMA.1688.F32.TF32 R52, R220.reuse, R158, R52 ;  /* 0x0000009edc34723c */ /* 0x040ff00000081034 */
[----:B---3--:R-:W-:Y:S08]  /*64f40*/  HMMA.1688.F32.TF32 R124, R220, R166, R144 ;  /* 0x000000a6dc7c723c */ /* 0x008ff00000081090 */
[C---:B------:R-:W-:Y:S08]  /*64f50*/  HMMA.1688.F32.TF32 R144, R68.reuse, R78, R8 ;  /* 0x0000004e4490723c */ /* 0x040ff00000081008 */
[----:B------:R-:W-:Y:S08]  /*64f60*/  HMMA.1688.F32.TF32 R8, R68, R74, R16 ;  /* 0x0000004a4408723c */ /* 0x000ff00000081010 */
[----:B----4-:R-:W-:Y:S01]  /*64f70*/  HMMA.1688.F32.TF32 R116, R220, R170, R152 ;  /* 0x000000aadc74723c */ /* 0x010fe20000081098 */
[----:B------:R-:W3:Y:S04]  /*64f80*/  LDL.LU R152, [R1+0x2b0] ;  /* 0x0002b00001987983 */ /* 0x000ee80000300800 */
[----:B------:R-:W3:Y:S04]  /*64f90*/  LDL.LU R153, [R1+0x2b4] ;  /* 0x0002b40001997983 */ /* 0x000ee80000300800 */
[----:B------:R-:W3:Y:S04]  /*64fa0*/  LDL.LU R154, [R1+0x2b8] ;  /* 0x0002b800019a7983 */ /* 0x000ee80000300800 */
[----:B------:R-:W3:Y:S04]  /*64fb0*/  LDL.LU R155, [R1+0x2bc] ;  /* 0x0002bc00019b7983 */ /* 0x000ee80000300800 */
[----:B------:R-:W-:Y:S01]  /*64fc0*/  STL.64 [R1+0x160], R52 ;  /* 0x0001603401007387 */ /* 0x000fe20000100a00 */
[C---:B------:R-:W-:Y:S03]  /*64fd0*/  HMMA.1688.F32.TF32 R16, R68.reuse, R206, R60 ;  /* 0x000000ce4410723c */ /* 0x040fe6000008103c */
[----:B------:R-:W-:Y:S04]  /*64fe0*/  STL.64 [R1+0x168], R54 ;  /* 0x0001683601007387 */ /* 0x000fe80000100a00 */
[----:B------:R-:W-:Y:S04]  /*64ff0*/  STL.64 [R1+0x300], R144 ;  /* 0x0003009001007387 */ /* 0x000fe80000100a00 */
[----:B------:R-:W-:Y:S04]  /*65000*/  STL.64 [R1+0x308], R146 ;  /* 0x0003089201007387 */ /* 0x000fe80000100a00 */
[----:B------:R-:W-:Y:S04]  /*65010*/  STL.64 [R1+0x2f0], R8 ;  /* 0x0002f00801007387 */ /* 0x000fe80000100a00 */
[----:B------:R4:W-:Y:S02]  /*65020*/  STL.64 [R1+0x2f8], R10 ;  /* 0x0002f80a01007387 */ /* 0x0009e40000100a00 */
[C---:B----4-:R-:W-:Y:S02]  /*65030*/  HMMA.1688.F32.TF32 R8, R68.reuse, R202, R64 ;  /* 0x000000ca4408723c */ /* 0x050fe40000081040 */
[----:B------:R-:W-:Y:S04]  /*65040*/  STL.64 [R1+0x2c0], R20 ;  /* 0x0002c01401007387 */ /* 0x000fe80000100a00 */
[----:B------:R4:W-:Y:S04]  /*65050*/  STL.64 [R1+0x2c8], R22 ;  /* 0x0002c81601007387 */ /* 0x0009e80000100a00 */
[----:B------:R-:W-:Y:S04]  /*65060*/  STL.64 [R1+0x2a0], R16 ;  /* 0x0002a01001007387 */ /* 0x000fe80000100a00 */
[----:B------:R5:W-:Y:S01]  /*65070*/  STL.64 [R1+0x2a8], R18 ;  /* 0x0002a81201007387 */ /* 0x000be20000100a00 */
[C---:B----4-:R-:W-:Y:S08]  /*65080*/  HMMA.1688.F32.TF32 R20, R68.reuse, R190, R88 ;  /* 0x000000be4414723c */ /* 0x050ff00000081058 */
[----:B------:R-:W-:Y:S01]  /*65090*/  STL.64 [R1+0x290], R8 ;  /* 0x0002900801007387 */ /* 0x000fe20000100a00 */
[C---:B-----5:R-:W-:Y:S03]  /*650a0*/  HMMA.1688.F32.TF32 R16, R68.reuse, R186, R92 ;  /* 0x000000ba4410723c */ /* 0x060fe6000008105c */
[----:B------:R4:W-:Y:S05]  /*650b0*/  STL.64 [R1+0x298], R10 ;  /* 0x0002980a01007387 */ /* 0x0009ea0000100a00 */
[C---:B----4-:R-:W-:Y:S06]  /*650c0*/  HMMA.1688.F32.TF32 R8, R68.reuse, R182, R96 ;  /* 0x000000b64408723c */ /* 0x050fec0000081060 */
[----:B------:R-:W-:Y:S04]  /*650d0*/  STL.64 [R1+0x280], R20 ;  /* 0x0002801401007387 */ /* 0x000fe80000100a00 */
[----:B------:R4:W-:Y:S05]  /*650e0*/  STL.64 [R1+0x288], R22 ;  /* 0x0002881601007387 */ /* 0x0009ea0000100a00 */
[----:B------:R-:W-:Y:S04]  /*650f0*/  STL.64 [R1+0x270], R16 ;  /* 0x0002701001007387 */ /* 0x000fe80000100a00 */
[----:B------:R5:W-:Y:S01]  /*65100*/  STL.64 [R1+0x278], R18 ;  /* 0x0002781201007387 */ /* 0x000be20000100a00 */
[C---:B----4-:R-:W-:Y:S03]  /*65110*/  HMMA.1688.F32.TF32 R20, R68.reuse, R178, R100 ;  /* 0x000000b24414723c */ /* 0x050fe60000081064 */
[----:B------:R-:W-:Y:S05]  /*65120*/  STL.64 [R1+0x260], R8 ;  /* 0x0002600801007387 */ /* 0x000fea0000100a00 */
[C---:B-----5:R-:W-:Y:S01]  /*65130*/  HMMA.1688.F32.TF32 R16, R68.reuse, R174, R104 ;  /* 0x000000ae4410723c */ /* 0x060fe20000081068 */
[----:B------:R4:W-:Y:S07]  /*65140*/  STL.64 [R1+0x268], R10 ;  /* 0x0002680a01007387 */ /* 0x0009ee0000100a00 */
[C---:B----4-:R-:W-:Y:S07]  /*65150*/  HMMA.1688.F32.TF32 R8, R68.reuse, R170, R108 ;  /* 0x000000aa4408723c */ /* 0x050fee000008106c */
[----:B------:R-:W-:Y:S04]  /*65160*/  STL.64 [R1+0x250], R20 ;  /* 0x0002501401007387 */ /* 0x000fe80000100a00 */
[----:B------:R4:W-:Y:S04]  /*65170*/  STL.64 [R1+0x258], R22 ;  /* 0x0002581601007387 */ /* 0x0009e80000100a00 */
        /* <DEDUP_REMOVED lines=8> */
[----:B------:R-:W-:Y:S04]  /*65200*/  STL.64 [R1+0x228], R22 ;  /* 0x0002281601007387 */ /* 0x000fe80000100a00 */
[----:B------:R-:W-:Y:S01]  /*65210*/  STL.64 [R1+0x210], R16 ;  /* 0x0002101001007387 */ /* 0x000fe20000100a00 */
[C---:B------:R-:W-:Y:S03]  /*65220*/  HMMA.1688.F32.TF32 R52, R68.reuse, R42, R48 ;  /* 0x0000002a4434723c */ /* 0x040fe60000081030 */
[----:B------:R4:W-:Y:S05]  /*65230*/  STL.64 [R1+0x218], R18 ;  /* 0x0002181201007387 */ /* 0x0009ea0000100a00 */
[----:B------:R-:W-:Y:S01]  /*65240*/  HMMA.1688.F32.TF32 R48, R68, R6, R248 ;  /* 0x000000064430723c */ /* 0x000fe200000810f8 */
[----:B------:R-:W-:Y:S04]  /*65250*/  STL.64 [R1+0x200], R8 ;  /* 0x0002000801007387 */ /* 0x000fe80000100a00 */
[----:B------:R5:W-:Y:S03]  /*65260*/  STL.64 [R1+0x208], R10 ;  /* 0x0002080a01007387 */ /* 0x000be60000100a00 */
[C---:B-1----:R-:W-:Y:S01]  /*65270*/  HMMA.1688.F32.TF32 R68, R12.reuse, R202, R80 ;  /* 0x000000ca0c44723c */ /* 0x042fe20000081050 */
[----:B------:R-:W2:Y:S04]  /*65280*/  LDL.LU R248, [R1] ;  /* 0x0000000001f87983 */ /* 0x000ea80000300800 */
[----:B------:R-:W2:Y:S04]  /*65290*/  LDL.LU R249, [R1+0x4] ;  /* 0x0000040001f97983 */ /* 0x000ea80000300800 */
[----:B------:R-:W2:Y:S04]  /*652a0*/  LDL.LU R250, [R1+0x8] ;  /* 0x0000080001fa7983 */ /* 0x000ea80000300800 */
[----:B------:R-:W2:Y:S04]  /*652b0*/  LDL.LU R251, [R1+0xc] ;  /* 0x00000c0001fb7983 */ /* 0x000ea80000300800 */
[----:B------:R-:W2:Y:S04]  /*652c0*/  LDL.LU R80, [R1+0x30] ;  /* 0x0000300001507983 */ /* 0x000ea80000300800 */
[----:B------:R-:W2:Y:S04]  /*652d0*/  LDL.LU R81, [R1+0x34] ;  /* 0x0000340001517983 */ /* 0x000ea80000300800 */
[----:B------:R-:W2:Y:S04]  /*652e0*/  LDL.LU R82, [R1+0x38] ;  /* 0x0000380001527983 */ /* 0x000ea80000300800 */
[----:B------:R-:W2:Y:S01]  /*652f0*/  LDL.LU R83, [R1+0x3c] ;  /* 0x00003c0001537983 */ /* 0x000ea20000300800 */
[C---:B----4-:R-:W-:Y:S03]  /*65300*/  HMMA.1688.F32.TF32 R16, R12.reuse, R210, R112 ;  /* 0x000000d20c10723c */ /* 0x050fe60000081070 */
[----:B------:R-:W4:Y:S04]  /*65310*/  LDL.LU R20, [R1+0x40] ;  /* 0x0000400001147983 */ /* 0x000f280000300800 */
[----:B------:R-:W4:Y:S04]  /*65320*/  LDL.LU R21, [R1+0x44] ;  /* 0x0000440001157983 */ /* 0x000f280000300800 */
[----:B------:R-:W4:Y:S04]  /*65330*/  LDL.LU R22, [R1+0x48] ;  /* 0x0000480001167983 */ /* 0x000f280000300800 */
[----:B------:R-:W4:Y:S01]  /*65340*/  LDL.LU R23, [R1+0x4c] ;  /* 0x00004c0001177983 */ /* 0x000f220000300800 */
[----:B-----5:R-:W-:Y:S03]  /*65350*/  HMMA.1688.F32.TF32 R8, R12, R206, R84 ;  /* 0x000000ce0c08723c */ /* 0x020fe60000081054 */
[----:B------:R-:W5:Y:S04]  /*65360*/  LDL.LU R112, [R1+0x20] ;  /* 0x0000200001707983 */ /* 0x000f680000300800 */
[----:B------:R-:W5:Y:S04]  /*65370*/  LDL.LU R113, [R1+0x24] ;  /* 0x0000240001717983 */ /* 0x000f680000300800 */
[----:B------:R-:W5:Y:S04]  /*65380*/  LDL.LU R114, [R1+0x28] ;  /* 0x0000280001727983 */ /* 0x000f680000300800 */
[----:B------:R-:W5:Y:S01]  /*65390*/  LDL.LU R115, [R1+0x2c] ;  /* 0x00002c0001737983 */ /* 0x000f620000300800 */
[C---:B------:R-:W-:Y:S03]  /*653a0*/  HMMA.1688.F32.TF32 R140, R220.reuse, R174, R140 ;  /* 0x000000aedc8c723c */ /* 0x040fe6000008108c */
        /* <DEDUP_REMOVED lines=14> */
[C---:B---3--:R-:W-:Y:S08]  /*65490*/  HMMA.1688.F32.TF32 R96, R12.reuse, R42, R152 ;  /* 0x0000002a0c60723c */ /* 0x048ff00000081098 */
[C---:B------:R-:W-:Y:S08]  /*654a0*/  HMMA.1688.F32.TF32 R88, R12.reuse, R78, R132 ;  /* 0x0000004e0c58723c */ /* 0x040ff00000081084 */
[C---:B------:R-:W-:Y:S08]  /*654b0*/  HMMA.1688.F32.TF32 R64, R12.reuse, R74, R128 ;  /* 0x0000004a0c40723c */ /* 0x040ff00000081080 */
[C---:B------:R-:W-:Y:S08]  /*654c0*/  HMMA.1688.F32.TF32 R24, R12.reuse, R170, R24 ;  /* 0x000000aa0c18723c */ /* 0x040ff00000081018 */
[C---:B------:R-:W-:Y:S08]  /*654d0*/  HMMA.1688.F32.TF32 R28, R12.reuse, R166, R28 ;  /* 0x000000a60c1c723c */ /* 0x040ff0000008101c */
[C---:B------:R-:W-:Y:S08]  /*654e0*/  HMMA.1688.F32.TF32 R32, R12.reuse, R162, R32 ;  /* 0x000000a20c20723c */ /* 0x040ff00000081020 */
[C---:B--2---:R-:W-:Y:S08]  /*654f0*/  HMMA.1688.F32.TF32 R60, R12.reuse, R174, R248 ;  /* 0x000000ae0c3c723c */ /* 0x044ff000000810f8 */
[----:B-----5:R-:W-:Y:S07]  /*65500*/  HMMA.1688.F32.TF32 R44, R12, R182, R112 ;  /* 0x000000b60c2c723c */ /* 0x020fee0000081070 */
[----:B------:R-:W-:-:S02]  /*65510*/  IMAD.MOV.U32 R112, RZ, RZ, R5 ;  /* 0x000000ffff707224 */ /* 0x000fc400078e0005 */
[----:B------:R-:W-:Y:S02]  /*65520*/  IMAD.MOV.U32 R113, RZ, RZ, R4 ;  /* 0x000000ffff717224 */ /* 0x000fe400078e0004 */
[----:B------:R-:W-:Y:S02]  /*65530*/  IMAD.MOV.U32 R114, RZ, RZ, R2 ;  /* 0x000000ffff727224 */ /* 0x000fe400078e0002 */
[----:B------:R-:W2:Y:S01]  /*65540*/  LDL.LU R2, [R1+0x14fc] ;  /* 0x0014fc0001027983 */ /* 0x000ea20000300800 */
[C---:B----4-:R-:W-:Y:S08]  /*65550*/  HMMA.1688.F32.TF32 R100, R56.reuse, R6, R148 ;  /* 0x000000063864723c */ /* 0x050ff00000081094 */
[----:B------:R-:W-:Y:S08]  /*65560*/  HMMA.1688.F32.TF32 R4, R56, R74, R216 ;  /* 0x0000004a3804723c */ /* 0x000ff000000810d8 */
[C---:B------:R-:W-:Y:S11]  /*65570*/  HMMA.1688.F32.TF32 R20, R12.reuse, R190, R20 ;  /* 0x000000be0c14723c */ /* 0x040ff60000081014 */
[----:B------:R-:W-:Y:S04]  /*65580*/  @!UPT UIADD3 URZ, URZ, URZ, URZ ;  /* 0x0000003f3f3ff290 */ /* 0x000fe8000fffe03f */
[----:B------:R-:W-:Y:S04]  /*65590*/  STL.64 [R1+0x150], R4 ;  /* 0x0001500401007387 */ /* 0x000fe80000100a00 */
[----:B------:R1:W-:Y:S04]  /*655a0*/  STL.64 [R1+0x158], R6 ;  /* 0x0001580601007387 */ /* 0x0003e80000100a00 */
[----:B------:R-:W3:Y:S01]  /*655b0*/  LDL.LU R3, [R1+0x14f8] ;  /* 0x0014f80001037983 */ /* 0x000ee20000300800 */
[C---:B------:R-:W-:Y:S08]  /*655c0*/  HMMA.1688.F32.TF32 R80, R12.reuse, R186, R80 ;  /* 0x000000ba0c50723c */ /* 0x040ff00000081050 */
[C---:B------:R-:W-:Y:S08]  /*655d0*/  HMMA.1688.F32.TF32 R84, R12.reuse, R178, R84 ;  /* 0x000000b20c54723c */ /* 0x040ff00000081054 */
[----:B------:R-:W-:Y:S08]  /*655e0*/  HMMA.1688.F32.TF32 R12, R12, R158, R36 ;  /* 0x0000009e0c0c723c */ /* 0x000ff00000081024 */
[C---:B------:R-:W-:Y:S08]  /*655f0*/  HMMA.1688.F32.TF32 R36, R56.reuse, R210, R224 ;  /* 0x000000d23824723c */ /* 0x040ff000000810e0 */
[C---:B-1----:R-:W-:Y:S11]  /*65600*/  HMMA.1688.F32.TF32 R4, R56.reuse, R206, R228 ;  /* 0x000000ce3804723c */ /* 0x042ff600000810e4 */
[----:B------:R-:W-:Y:S04]  /*65610*/  @!UPT UIADD3 URZ, URZ, URZ, URZ ;  /* 0x0000003f3f3ff290 */ /* 0x000fe8000fffe03f */
[----:B------:R-:W-:Y:S04]  /*65620*/  STL.64 [R1+0x140], R36 ;  /* 0x0001402401007387 */ /* 0x000fe80000100a00 */
[----:B------:R1:W-:Y:S04]  /*65630*/  STL.64 [R1+0x148], R38 ;  /* 0x0001482601007387 */ /* 0x0003e80000100a00 */
[----:B------:R-:W-:Y:S04]  /*65640*/  STL.64 [R1+0xe0], R4 ;  /* 0x0000e00401007387 */ /* 0x000fe80000100a00 */
[----:B------:R4:W-:Y:S04]  /*65650*/  STL.64 [R1+0xe8], R6 ;  /* 0x0000e80601007387 */ /* 0x0009e80000100a00 */
[----:B-1----:R-:W5:Y:S04]  /*65660*/  LDL.LU R39, [R1+0x1508] ;  /* 0x0015080001277983 */ /* 0x002f680000300800 */
[----:B----4-:R-:W4:Y:S01]  /*65670*/  LDL.LU R6, [R1+0x150c] ;  /* 0x00150c0001067983 */ /* 0x010f220000300800 */
[----:B------:R-:W-:Y:S03]  /*65680*/  HMMA.1688.F32.TF32 R104, R56, R42, R220 ;  /* 0x0000002a3868723c */ /* 0x000fe600000810dc */
[----:B------:R-:W5:Y:S04]  /*65690*/  LDL.LU R42, [R1+0x1518] ;  /* 0x00151800012a7983 */ /* 0x000f680000300800 */
[----:B------:R-:W5:Y:S04]  /*656a0*/  LDL.LU R7, [R1+0x151c] ;  /* 0x00151c0001077983 */ /* 0x000f680000300800 */
[----:B------:R-:W1:Y:S01]  /*656b0*/  S2R R4, SR_TID.X ;  /* 0x0000000000047919 */ /* 0x000e620000002100 */
[----:B------:R-:W-:Y:S01]  /*656c0*/  IMAD.MOV.U32 R130, RZ, RZ, R41 ;  /* 0x000000ffff827224 */ /* 0x000fe200078e0029 */
[----:B------:R-:W-:-:S02]  /*656d0*/  MOV R5, 0x7f ;  /* 0x0000007f00057802 */ /* 0x000fc40000000f00 */
[----:B------:R-:W1:Y:S02]  /*656e0*/  S2R R41, SR_TID.X ;  /* 0x0000000000297919 */ /* 0x000e640000002100 */
[----:B------:R-:W-:Y:S01]  /*656f0*/  IADD3 R5, R5, c[0x0][0x180], RZ ;  /* 0x0000600005057a10 */ /* 0x000fe20007ffe0ff */
[----:B------:R-:W-:Y:S01]  /*65700*/  IMAD.MOV.U32 R115, RZ, RZ, R0 ;  /* 0x000000ffff737224 */ /* 0x000fe200078e0000 */
[----:B------:R-:W5:Y:S02]  /*65710*/  LDL.LU R37, [R1+0x152c] ;  /* 0x00152c0001257983 */ /* 0x000f640000300800 */
[----:B------:R-:W-:-:S04]  /*65720*/  SHF.R.S32.HI R0, RZ, 0x1f, R5 ;  /* 0x0000001fff007819 */ /* 0x000fc80000011405 */
[----:B------:R-:W-:Y:S02]  /*65730*/  LEA.HI R0, R0, R5, RZ, 0x7 ;  /* 0x0000000500007211 */ /* 0x000fe400078f38ff */
[----:B-1----:R-:W-:Y:S02]  /*65740*/  SHF.R.S32.HI R5, RZ, 0x6, R4 ;  /* 0x00000006ff057819 */ /* 0x002fe40000011404 */
[----:B------:R-:W-:Y:S02]  /*65750*/  LOP3.LUT R4, R4, 0x3f, RZ, 0xc0, !PT ;  /* 0x0000003f04047812 */ /* 0x000fe400078ec0ff */
[----:B------:R-:W-:-:S03]  /*65760*/  SGXT R5, R5, 0x1 ;  /* 0x000000010505781a */ /* 0x000fc60000000200 */
[----:B------:R-:W-:Y:S02]  /*65770*/  IMAD.SHL.U32 R4, R4, 0x4, RZ ;  /* 0x0000000404047824 */ /* 0x000fe400078e00ff */
[----:B------:R-:W-:Y:S01]  /*65780*/  IMAD.MOV.U32 R131, RZ, RZ, R40 ;  /* 0x000000ffff837224 */ /* 0x000fe200078e0028 */
[----:B------:R-:W-:Y:S02]  /*65790*/  SHF.R.U32.HI R40, RZ, 0x6, R41 ;  /* 0x00000006ff287819 */ /* 0x000fe40000011629 */
[----:B------:R-:W-:Y:S02]  /*657a0*/  LOP3.LUT R4, R4, 0x120, R5, 0x78, !PT ;  /* 0x0000012004047812 */ /* 0x000fe400078e7805 */
[----:B------:R-:W1:Y:S01]  /*657b0*/  S2R R5, SR_TID.X ;  /* 0x0000000000057919 */ /* 0x000e620000002100 */
[----:B------:R-:W-:Y:S01]  /*657c0*/  UIMAD UR6, UR4, -0x80, UR7 ;  /* 0xffffff80040678a4 */ /* 0x000fe2000f8e0207 */
[----:B------:R-:W-:Y:S02]  /*657d0*/  SHF.R.S32.HI R0, RZ, 0x7, R0 ;  /* 0x00000007ff007819 */ /* 0x000fe40000011400 */
[----:B------:R-:W-:Y:S01]  /*657e0*/  SGXT.U32 R40, R40, 0x1 ;  /* 0x000000012828781a */ /* 0x000fe20000000000 */
[----:B------:R-:W-:Y:S01]  /*657f0*/  UIADD3 UR8, UR8, 0x1, URZ ;  /* 0x0000000108087890 */ /* 0x000fe2000fffe03f */
[----:B------:R-:W-:-:S02]  /*65800*/  IADD3 R0, R0, -0x2, RZ ;  /* 0xfffffffe00007810 */ /* 0x000fc40007ffe0ff */
[----:B------:R-:W-:Y:S01]  /*65810*/  ISETP.GE.AND P1, PT, R40, UR6, PT ;  /* 0x0000000628007c0c */ /* 0x000fe2000bf26270 */
[----:B------:R-:W-:Y:S01]  /*65820*/  UISETP.GT.AND UP0, UPT, UR8, 0x1, UPT ;  /* 0x000000010800788c */ /* 0x000fe2000bf04270 */
[----:B------:R-:W-:Y:S02]  /*65830*/  ISETP.LE.AND P0, PT, R0, UR4, PT ;  /* 0x0000000400007c0c */ /* 0x000fe4000bf03270 */
[----:B------:R-:W-:Y:S01]  /*65840*/  SEL R0, RZ, 0x4, P1 ;  /* 0x00000004ff007807 */ /* 0x000fe20000800000 */
[----:B------:R-:W-:-:S03]  /*65850*/  USEL UR8, UR8, URZ, !UP0 ;  /* 0x0000003f08087287 */ /* 0x000fc6000c000000 */
[----:B------:R-:W-:-:S04]  /*65860*/  SEL R0, R0, RZ, !P0 ;  /* 0x000000ff00007207 */ /* 0x000fc80004000000 */
[----:B------:R-:W-:Y:S01]  /*65870*/  ISETP.NE.U32.AND P1, PT, R0, RZ, PT ;  /* 0x000000ff0000720c */ /* 0x000fe20003f25070 */
[----:B------:R-:W-:Y:S01]  /*65880*/  IMAD.U32 R0, RZ, RZ, UR8 ;  /* 0x00000008ff007e24 */ /* 0x000fe2000f8e00ff */
[----:B-1----:R-:W-:-:S03]  /*65890*/  SHF.R.U32.HI R5, RZ, 0x6, R5 ;  /* 0x00000006ff057819 */ /* 0x002fc60000011605 */
[----:B------:R-:W-:Y:S01]  /*658a0*/  IMAD R0, R0, 0x8000, R4 ;  /* 0x0000800000007824 */ /* 0x000fe200078e0204 */
[----:B------:R-:W-:-:S04]  /*658b0*/  SGXT.U32 R5, R5, 0x1 ;  /* 0x000000010505781a */ /* 0x000fc80000000000 */
[----:B------:R-:W-:Y:S02]  /*658c0*/  IADD3 R4, R0, 0x100000, RZ ;  /* 0x0010000000047810 */ /* 0x000fe40007ffe0ff */
[----:B------:R-:W-:Y:S02]  /*658d0*/  LOP3.LUT R5, R5, 0x4, RZ, 0xfc, !PT ;  /* 0x0000000405057812 */ /* 0x000fe400078efcff */
[----:B--2---:R-:W-:-:S05]  /*658e0*/  IADD3 R2, P2, R2, UR14, RZ ;  /* 0x0000000e02027c10 */ /* 0x004fca000ff5e0ff */
[----:B------:R1:W-:Y:S01]  /*658f0*/  STL [R1+0x14fc], R2 ;  /* 0x0014fc0201007387 */ /* 0x0003e20000100800 */
[----:B---3--:R-:W-:-:S03]  /*65900*/  IADD3.X R3, R3, UR9, RZ, P2, !PT ;  /* 0x0000000903037c10 */ /* 0x008fc600097fe4ff */
[----:B------:R-:W-:Y:S06]  /*65910*/  BAR.SYNC.DEFER_BLOCKING 0x0 ;  /* 0x0000000000007b1d */ /* 0x000fec0000010000 */
[----:B------:R2:W-:Y:S04]  /*65920*/  STL [R1+0x14f8], R3 ;  /* 0x0014f80301007387 */ /* 0x0005e80000100800 */
[----:B------:R-:W3:Y:S04]  /*65930*/  LDL.LU R38, [R1+0x1528] ;  /* 0x0015280001267983 */ /* 0x000ee80000300800 */
[----:B------:R-:W3:Y:S04]  /*65940*/  LDL.LU R36, [R1+0x153c] ;  /* 0x00153c0001247983 */ /* 0x000ee80000300800 */
[----:B------:R-:W-:Y:S01]  /*65950*/  @!PT LDS RZ, [RZ] ;  /* 0x00000000fffff984 */ /* 0x000fe20000000800 */
[----:B------:R-:W-:Y:S01]  /*65960*/  @!PT LDS RZ, [RZ] ;  /* 0x00000000fffff984 */ /* 0x000fe20000000800 */
[----:B------:R-:W-:Y:S01]  /*65970*/  @!PT LDS RZ, [RZ] ;  /* 0x00000000fffff984 */ /* 0x000fe20000000800 */
[----:B------:R1:W-:Y:S01]  /*65980*/  LDGSTS.E [R4+-0x80000], [R2.64], P1 ;  /* 0x8000000002047fae */ /* 0x0003e2000892184c */
[----:B------:R-:W-:-:S04]  /*65990*/  ISETP.GE.AND P1, PT, R5, UR6, PT ;  /* 0x0000000605007c0c */ /* 0x000fc8000bf26270 */
[----:B-1----:R-:W-:-:S04]  /*659a0*/  SEL R2, RZ, 0x4, P1 ;  /* 0x00000004ff027807 */ /* 0x002fc80000800000 */
[----:B------:R-:W-:-:S04]  /*659b0*/  SEL R2, R2, RZ, !P0 ;  /* 0x000000ff02027207 */ /* 0x000fc80004000000 */
[----:B------:R-:W-:Y:S02]  /*659c0*/  ISETP.NE.U32.AND P1, PT, R2, RZ, PT ;  /* 0x000000ff0200720c */ /* 0x000fe40003f25070 */
[----:B----4-:R-:W-:-:S04]  /*659d0*/  IADD3 R6, P2, R6, UR14, RZ ;  /* 0x0000000e06067c10 */ /* 0x010fc8000ff5e0ff */
[----:B-----5:R-:W-:Y:S01]  /*659e0*/  IADD3.X R39, R39, UR9, RZ, P2, !PT ;  /* 0x0000000927277c10 */ /* 0x020fe200097fe4ff */
[----:B------:R-:W-:Y:S04]  /*659f0*/  STL [R1+0x150c], R6 ;  /* 0x00150c0601007387 */ /* 0x000fe80000100800 */
[----:B------:R1:W-:Y:S01]  /*65a00*/  STL [R1+0x1508], R39 ;  /* 0x0015082701007387 */ /* 0x0003e20000100800 */
[----:B--2---:R-:W-:-:S03]  /*65a10*/  IMAD.MOV.U32 R3, RZ, RZ, R39 ;  /* 0x000000ffff037224 */ /* 0x004fc600078e0027 */
[----:B-1----:R-:W2:Y:S01]  /*65a20*/  LDL.LU R39, [R1+0x1538] ;  /* 0x0015380001277983 */ /* 0x002ea20000300800 */
[----:B------:R-:W-:Y:S01]  /*65a30*/  IADD3 R7, P2, R7, UR14, RZ ;  /* 0x0000000e07077c10 */ /* 0x000fe2000ff5e0ff */
[----:B------:R-:W-:Y:S02]  /*65a40*/  IMAD.MOV.U32 R2, RZ, RZ, R6 ;  /* 0x000000ffff027224 */ /* 0x000fe400078e0006 */
[----:B------:R-:W4:Y:S01]  /*65a50*/  LDL.LU R6, [R1+0x154c] ;  /* 0x00154c0001067983 */ /* 0x000f220000300800 */
[----:B------:R-:W-:-:S03]  /*65a60*/  IADD3.X R42, R42, UR9, RZ, P2, !PT ;  /* 0x000000092a2a7c10 */ /* 0x000fc600097fe4ff */
[----:B------:R1:W-:Y:S04]  /*65a70*/  LDGSTS.E [R4+-0x7fc00], [R2.64], P1 ;  /* 0x8040000002047fae */ /* 0x0003e8000892184c */
[----:B------:R-:W-:Y:S04]  /*65a80*/  STL [R1+0x151c], R7 ;  /* 0x00151c0701007387 */ /* 0x000fe80000100800 */
[----:B------:R5:W-:Y:S01]  /*65a90*/  STL [R1+0x1518], R42 ;  /* 0x0015182a01007387 */ /* 0x000be20000100800 */
[----:B-1----:R-:W-:-:S03]  /*65aa0*/  MOV R3, R42 ;  /* 0x0000002a00037202 */ /* 0x002fc60000000f00 */
[----:B-----5:R-:W4:Y:S04]  /*65ab0*/  LDL.LU R42, [R1+0x1548] ;  /* 0x00154800012a7983 */ /* 0x020f280000300800 */
[----:B------:R-:W1:Y:S02]  /*65ac0*/  S2R R5, SR_TID.X ;  /* 0x0000000000057919 */ /* 0x000e640000002100 */
[----:B-1----:R-:W-:-:S04]  /*65ad0*/  SHF.R.U32.HI R5, RZ, 0x6, R5 ;  /* 0x00000006ff057819 */ /* 0x002fc80000011605 */
[----:B------:R-:W-:-:S04]  /*65ae0*/  SGXT.U32 R5, R5, 0x1 ;  /* 0x000000010505781a */ /* 0x000fc80000000000 */
[----:B------:R-:W-:-:S04]  /*65af0*/  LOP3.LUT R5, R5, 0x8, RZ, 0xfc, !PT ;  /* 0x0000000805057812 */ /* 0x000fc800078efcff */
[----:B------:R-:W-:Y:S02]  /*65b00*/  ISETP.GE.AND P1, PT, R5, UR6, PT ;  /* 0x0000000605007c0c */ /* 0x000fe4000bf26270 */
[----:B------:R-:W1:Y:S02]  /*65b10*/  S2R R5, SR_TID.X ;  /* 0x0000000000057919 */ /* 0x000e640000002100 */
[----:B------:R-:W-:-:S04]  /*65b20*/  SEL R2, RZ, 0x4, P1 ;  /* 0x00000004ff027807 */ /* 0x000fc80000800000 */
[----:B------:R-:W-:-:S04]  /*65b30*/  SEL R2, R2, RZ, !P0 ;  /* 0x000000ff02027207 */ /* 0x000fc80004000000 */
[----:B------:R-:W-:Y:S02]  /*65b40*/  ISETP.NE.U32.AND P1, PT, R2, RZ, PT ;  /* 0x000000ff0200720c */ /* 0x000fe40003f25070 */
[----:B------:R-:W-:Y:S01]  /*65b50*/  IADD3 R37, P2, R37, UR14, RZ ;  /* 0x0000000e25257c10 */ /* 0x000fe2000ff5e0ff */
[----:B------:R-:W-:Y:S02]  /*65b60*/  IMAD.MOV.U32 R2, RZ, RZ, R7 ;  /* 0x000000ffff027224 */ /* 0x000fe400078e0007 */
[----:B------:R-:W4:Y:S01]  /*65b70*/  LDL.LU R7, [R1+0x155c] ;  /* 0x00155c0001077983 */ /* 0x000f220000300800 */
[----:B-1----:R-:W-:-:S07]  /*65b80*/  SHF.R.U32.HI R5, RZ, 0x6, R5 ;  /* 0x00000006ff057819 */ /* 0x002fce0000011605 */
[----:B------:R1:W-:Y:S01]  /*65b90*/  LDGSTS.E [R4+-0x7f800], [R2.64], P1 ;  /* 0x8080000002047fae */ /* 0x0003e2000892184c */
[----:B------:R-:W-:-:S03]  /*65ba0*/  SGXT.U32 R5, R5, 0x1 ;  /* 0x000000010505781a */ /* 0x000fc60000000000 */
[----:B------:R-:W-:Y:S01]  /*65bb0*/  STL [R1+0x152c], R37 ;  /* 0x00152c2501007387 */ /* 0x000fe20000100800 */
[----:B------:R-:W-:-:S04]  /*65bc0*/  LOP3.LUT R5, R5, 0xc, RZ, 0xfc, !PT ;  /* 0x0000000c05057812 */ /* 0x000fc800078efcff */
[----:B------:R-:W-:Y:S02]  /*65bd0*/  ISETP.GE.AND P1, PT, R5, UR6, PT ;  /* 0x0000000605007c0c */ /* 0x000fe4000bf26270 */
[----:B------:R-:W1:Y:S02]  /*65be0*/  S2R R5, SR_TID.X ;  /* 0x0000000000057919 */ /* 0x000e640000002100 */
[----:B-1----:R-:W-:-:S04]  /*65bf0*/  SEL R2, RZ, 0x4, P1 ;  /* 0x00000004ff027807 */ /* 0x002fc80000800000 */
[----:B------:R-:W-:-:S04]  /*65c00*/  SEL R2, R2, RZ, !P0 ;  /* 0x000000ff02027207 */ /* 0x000fc80004000000 */
[----:B------:R-:W-:Y:S01]  /*65c10*/  ISETP.NE.U32.AND P1, PT, R2, RZ, PT ;  /* 0x000000ff0200720c */ /* 0x000fe20003f25070 */
[----:B------:R-:W-:Y:S01]  /*65c20*/  IMAD.MOV.U32 R2, RZ, RZ, R37 ;  /* 0x000000ffff027224 */ /* 0x000fe200078e0025 */
[----:B------:R-:W-:-:S04]  /*65c30*/  SHF.R.U32.HI R5, RZ, 0x6, R5 ;  /* 0x00000006ff057819 */ /* 0x000fc80000011605 */
[----:B------:R-:W-:-:S04]  /*65c40*/  SGXT.U32 R5, R5, 0x1 ;  /* 0x000000010505781a */ /* 0x000fc80000000000 */
[----:B------:R-:W-:Y:S02]  /*65c50*/  LOP3.LUT R5, R5, 0x10, RZ, 0xfc, !PT ;  /* 0x0000001005057812 */ /* 0x000fe400078efcff */
[----:B---3--:R-:W-:-:S05]  /*65c60*/  IADD3.X R38, R38, UR9, RZ, P2, !PT ;  /* 0x0000000926267c10 */ /* 0x008fca00097fe4ff */
[----:B------:R1:W-:Y:S01]  /*65c70*/  STL [R1+0x1528], R38 ;  /* 0x0015282601007387 */ /* 0x0003e20000100800 */
[----:B------:R-:W-:Y:S01]  /*65c80*/  IMAD.MOV.U32 R3, RZ, RZ, R38 ;  /* 0x000000ffff037224 */ /* 0x000fe200078e0026 */
[----:B------:R-:W-:-:S04]  /*65c90*/  IADD3 R36, P2, R36, UR14, RZ ;  /* 0x0000000e24247c10 */ /* 0x000fc8000ff5e0ff */
[----:B------:R3:W-:Y:S04]  /*65ca0*/  LDGSTS.E [R4+-0x7f400], [R2.64], P1 ;  /* 0x80c0000002047fae */ /* 0x0007e8000892184c */
[----:B-1----:R-:W5:Y:S01]  /*65cb0*/  LDL.LU R38, [R1+0x1558] ;  /* 0x0015580001267983 */ /* 0x002f620000300800 */
[----:B------:R-:W-:-:S03]  /*65cc0*/  ISETP.GE.AND P1, PT, R5, UR6, PT ;  /* 0x0000000605007c0c */ /* 0x000fc6000bf26270 */
[----:B------:R-:W5:Y:S01]  /*65cd0*/  LDL.LU R37, [R1+0x156c] ;  /* 0x00156c0001257983 */ /* 0x000f620000300800 */
[----:B---3--:R-:W-:-:S03]  /*65ce0*/  SEL R2, RZ, 0x4, P1 ;  /* 0x00000004ff027807 */ /* 0x008fc60000800000 */
[----:B------:R-:W-:Y:S01]  /*65cf0*/  STL [R1+0x153c], R36 ;  /* 0x00153c2401007387 */ /* 0x000fe20000100800 */
[----:B------:R-:W-:-:S04]  /*65d00*/  SEL R2, R2, RZ, !P0 ;  /* 0x000000ff02027207 */ /* 0x000fc80004000000 */
[----:B------:R-:W-:Y:S01]  /*65d10*/  ISETP.NE.U32.AND P1, PT, R2, RZ, PT ;  /* 0x000000ff0200720c */ /* 0x000fe20003f25070 */
[----:B------:R-:W-:Y:S01]  /*65d20*/  IMAD.MOV.U32 R2, RZ, RZ, R36 ;  /* 0x000000ffff027224 */ /* 0x000fe200078e0024 */
[----:B--2---:R-:W-:-:S05]  /*65d30*/  IADD3.X R39, R39, UR9, RZ, P2, !PT ;  /* 0x0000000927277c10 */ /* 0x004fca00097fe4ff */
[----:B------:R1:W-:Y:S01]  /*65d40*/  STL [R1+0x1538], R39 ;  /* 0x0015382701007387 */ /* 0x0003e20000100800 */
[----:B------:R-:W-:Y:S01]  /*65d50*/  IMAD.MOV.U32 R3, RZ, RZ, R39 ;  /* 0x000000ffff037224 */ /* 0x000fe200078e0027 */
[----:B----4-:R-:W-:-:S04]  /*65d60*/  IADD3 R6, P2, R6, UR14, RZ ;  /* 0x0000000e06067c10 */ /* 0x010fc8000ff5e0ff */
[----:B------:R2:W-:Y:S04]  /*65d70*/  LDGSTS.E [R4+-0x7f000], [R2.64], P1 ;  /* 0x8100000002047fae */ /* 0x0005e8000892184c */
[----:B-1----:R-:W3:Y:S04]  /*65d80*/  LDL.LU R39, [R1+0x1568] ;  /* 0x0015680001277983 */ /* 0x002ee80000300800 */
[----:B------:R-:W4:Y:S01]  /*65d90*/  LDL.LU R36, [R1+0x157c] ;  /* 0x00157c0001247983 */ /* 0x000f220000300800 */
[----:B------:R-:W-:-:S03]  /*65da0*/  IADD3.X R42, R42, UR9, RZ, P2, !PT ;  /* 0x000000092a2a7c10 */ /* 0x000fc600097fe4ff */
[----:B------:R-:W-:Y:S04]  /*65db0*/  STL [R1+0x154c], R6 ;  /* 0x00154c0601007387 */ /* 0x000fe80000100800 */
[----:B------:R1:W-:Y:S01]  /*65dc0*/  STL [R1+0x1548], R42 ;  /* 0x0015482a01007387 */ /* 0x0003e20000100800 */
[----:B--2---:R-:W-:-:S03]  /*65dd0*/  IMAD.MOV.U32 R3, RZ, RZ, R42 ;  /* 0x000000ffff037224 */ /* 0x004fc600078e002a */
[----:B-1----:R-:W4:Y:S04]  /*65de0*/  LDL.LU R42, [R1+0x1578] ;  /* 0x00157800012a7983 */ /* 0x002f280000300800 */
        /* <DEDUP_REMOVED lines=21> */
[----:B------:R-:W-:Y:S02]  /*65f40*/  ISETP.NE.U32.AND P1, PT, R2, RZ, PT ;  /* 0x000000ff0200720c */ /* 0x000fe40003f25070 */
[----:B------:R-:W-:Y:S02]  /*65f50*/  MOV R2, R7 ;  /* 0x0000000700027202 */ /* 0x000fe40000000f00 */
[----:B------:R-:W-:-:S04]  /*65f60*/  SHF.R.U32.HI R5, RZ, 0x6, R5 ;  /* 0x00000006ff057819 */ /* 0x000fc80000011605 */
[----:B------:R-:W-:-:S04]  /*65f70*/  SGXT.U32 R5, R5, 0x1 ;  /* 0x000000010505781a */ /* 0x000fc80000000000 */
[----:B------:R-:W-:Y:S02]  /*65f80*/  LOP3.LUT R5, R5, 0x1c, RZ, 0xfc, !PT ;  /* 0x0000001c05057812 */ /* 0x000fe400078efcff */
[----:B-----5:R-:W-:-:S05]  /*65f90*/  IADD3.X R38, R38, UR9, RZ, P2, !PT ;  /* 0x0000000926267c10 */ /* 0x020fca00097fe4ff */
[----:B------:R1:W-:Y:S01]  /*65fa0*/  STL [R1+0x1558], R38 ;  /* 0x0015582601007387 */ /* 0x0003e20000100800 */
[----:B------:R-:W-:Y:S01]  /*65fb0*/  IMAD.MOV.U32 R3, RZ, RZ, R38 ;  /* 0x000000ffff037224 */ /* 0x000fe200078e0026 */
[----:B------:R-:W-:-:S04]  /*65fc0*/  IADD3 R37, P2, R37, UR14, RZ ;  /* 0x0000000e25257c10 */ /* 0x000fc8000ff5e0ff */
[----:B------:R5:W-:Y:S04]  /*65fd0*/  LDGSTS.E [R4+-0x7e800], [R2.64], P1 ;  /* 0x8180000002047fae */ /* 0x000be8000892184c */
[----:B-1----:R-:W2:Y:S01]  /*65fe0*/  LDL.LU R38, [R1+0x1588] ;  /* 0x0015880001267983 */ /* 0x002ea20000300800 */
[----:B------:R-:W-:-:S03]  /*65ff0*/  ISETP.GE.AND P1, PT, R5, UR6, PT ;  /* 0x0000000605007c0c */ /* 0x000fc6000bf26270 */
[----:B------:R-:W2:Y:S01]  /*66000*/  LDL.LU R7, [R1+0x159c] ;  /* 0x00159c0001077983 */ /* 0x000ea20000300800 */
[----:B-----5:R-:W-:-:S03]  /*66010*/  SEL R2, RZ, 0x4, P1 ;  /* 0x00000004ff027807 */ /* 0x020fc60000800000 */
[----:B------:R-:W-:Y:S01]  /*66020*/  STL [R1+0x156c], R37 ;  /* 0x00156c2501007387 */ /* 0x000fe20000100800 */
[----:B------:R-:W-:-:S04]  /*66030*/  SEL R2, R2, RZ, !P0 ;  /* 0x000000ff02027207 */ /* 0x000fc80004000000 */
[----:B------:R-:W-:Y:S01]  /*66040*/  ISETP.NE.U32.AND P1, PT, R2, RZ, PT ;  /* 0x000000ff0200720c */ /* 0x000fe20003f25070 */
[----:B------:R-:W-:Y:S01]  /*66050*/  IMAD.MOV.U32 R2, RZ, RZ, R37 ;  /* 0x000000ffff027224 */ /* 0x000fe200078e0025 */
[----:B---3--:R-:W-:-:S05]  /*66060*/  IADD3.X R39, R39, UR9, RZ, P2, !PT ;  /* 0x0000000927277c10 */ /* 0x008fca00097fe4ff */
[----:B------:R1:W-:Y:S01]  /*66070*/  STL [R1+0x1568], R39 ;  /* 0x0015682701007387 */ /* 0x0003e20000100800 */
[----:B------:R-:W-:Y:S01]  /*66080*/  IMAD.MOV.U32 R3, RZ, RZ, R39 ;  /* 0x000000ffff037224 */ /* 0x000fe200078e0027 */
[----:B----4-:R-:W-:-:S04]  /*66090*/  IADD3 R36, P2, R36, UR14, RZ ;  /* 0x0000000e24247c10 */ /* 0x010fc8000ff5e0ff */
[----:B------:R3:W-:Y:S04]  /*660a0*/  LDGSTS.E [R4+-0x7e400], [R2.64], P1 ;  /* 0x81c0000002047fae */ /* 0x0007e8000892184c */
[----:B-1----:R-:W4:Y:S04]  /*660b0*/  LDL.LU R39, [R1+0x1598] ;  /* 0x0015980001277983 */ /* 0x002f280000300800 */
[----:B------:R-:W5:Y:S01]  /*660c0*/  LDL.LU R37, [R1+0x15ac] ;  /* 0x0015ac0001257983 */ /* 0x000f620000300800 */
[----:B------:R-:W-:-:S03]  /*660d0*/  IADD3.X R42, R42, UR9, RZ, P2, !PT ;  /* 0x000000092a2a7c10 */ /* 0x000fc600097fe4ff */
[----:B------:R-:W-:Y:S04]  /*660e0*/  STL [R1+0x157c], R36 ;  /* 0x00157c2401007387 */ /* 0x000fe80000100800 */
[----:B------:R1:W-:Y:S01]  /*660f0*/  STL [R1+0x1578], R42 ;  /* 0x0015782a01007387 */ /* 0x0003e20000100800 */
[----:B---3--:R-:W-:-:S03]  /*66100*/  IMAD.MOV.U32 R3, RZ, RZ, R42 ;  /* 0x000000ffff037224 */ /* 0x008fc600078e002a */
[----:B-1----:R-:W5:Y:S04]  /*66110*/  LDL.LU R42, [R1+0x15a8] ;  /* 0x0015a800012a7983 */ /* 0x002f680000300800 */
        /* <DEDUP_REMOVED lines=11> */
[----:B------:R-:W5:Y:S01]  /*661d0*/  LDL.LU R36, [R1+0x15bc] ;  /* 0x0015bc0001247983 */ /* 0x000f620000300800 */
        /* <DEDUP_REMOVED lines=14> */
[----:B--2---:R-:W-:-:S04]  /*662c0*/  IADD3.X R38, R38, UR9, RZ, P2, !PT ;  /* 0x0000000926267c10 */ /* 0x004fc800097fe4ff */
[----:B------:R-:W-:Y:S01]  /*662d0*/  MOV R3, R38 ;  /* 0x0000002600037202 */ /* 0x000fe20000000f00 */
[----:B------:R1:W-:Y:S01]  /*662e0*/  STL [R1+0x1588], R38 ;  /* 0x0015882601007387 */ /* 0x0003e20000100800 */
[----:B------:R-:W-:-:S03]  /*662f0*/  IADD3 R7, P2, R7, UR14, RZ ;  /* 0x0000000e07077c10 */ /* 0x000fc6000ff5e0ff */
[----:B------:R2:W-:Y:S04]  /*66300*/  LDGSTS.E [R4+-0x7dc00], [R2.64], P1 ;  /* 0x8240000002047fae */ /* 0x0005e8000892184c */
[----:B-1----:R-:W3:Y:S01]  /*66310*/  LDL.LU R38, [R1+0x15b8] ;  /* 0x0015b80001267983 */ /* 0x002ee20000300800 */
[----:B------:R-:W-:-:S03]  /*66320*/  ISETP.GE.AND P1, PT, R5, UR6, PT ;  /* 0x0000000605007c0c */ /* 0x000fc6000bf26270 */
[----:B------:R-:W3:Y:S01]  /*66330*/  LDL.LU R6, [R1+0x15cc] ;  /* 0x0015cc0001067983 */ /* 0x000ee20000300800 */
[----:B--2---:R-:W-:-:S03]  /*66340*/  SEL R2, RZ, 0x4, P1 ;  /* 0x00000004ff027807 */ /* 0x004fc60000800000 */
[----:B------:R-:W-:Y:S01]  /*66350*/  STL [R1+0x159c], R7 ;  /* 0x00159c0701007387 */ /* 0x000fe20000100800 */
[----:B------:R-:W-:-:S04]  /*66360*/  SEL R2, R2, RZ, !P0 ;  /* 0x000000ff02027207 */ /* 0x000fc80004000000 */
[----:B------:R-:W-:Y:S01]  /*66370*/  ISETP.NE.U32.AND P1, PT, R2, RZ, PT ;  /* 0x000000ff0200720c */ /* 0x000fe20003f25070 */
[----:B------:R-:W-:Y:S01]  /*66380*/  IMAD.MOV.U32 R2, RZ, RZ, R7 ;  /* 0x000000ffff027224 */ /* 0x000fe200078e0007 */
[----:B----4-:R-:W-:-:S05]  /*66390*/  IADD3.X R39, R39, UR9, RZ, P2, !PT ;  /* 0x0000000927277c10 */ /* 0x010fca00097fe4ff */
[----:B------:R1:W-:Y:S01]  /*663a0*/  STL [R1+0x1598], R39 ;  /* 0x0015982701007387 */ /* 0x0003e20000100800 */
[----:B------:R-:W-:Y:S01]  /*663b0*/  IMAD.MOV.U32 R3, RZ, RZ, R39 ;  /* 0x000000ffff037224 */ /* 0x000fe200078e0027 */
[----:B-----5:R-:W-:-:S04]  /*663c0*/  IADD3 R37, P2, R37, UR14, RZ ;  /* 0x0000000e25257c10 */ /* 0x020fc8000ff5e0ff */
[----:B------:R2:W-:Y:S04]  /*663d0*/  LDGSTS.E [R4+-0x7d800], [R2.64], P1 ;  /* 0x8280000002047fae */ /* 0x0005e8000892184c */
[----:B-1----:R-:W4:Y:S04]  /*663e0*/  LDL.LU R39, [R1+0x15c8] ;  /* 0x0015c80001277983 */ /* 0x002f280000300800 */
[----:B------:R-:W5:Y:S01]  /*663f0*/  LDL.LU R7, [R1+0x15dc] ;  /* 0x0015dc0001077983 */ /* 0x000f620000300800 */
[----:B------:R-:W-:-:S03]  /*66400*/  IADD3.X R42, R42, UR9, RZ, P2, !PT ;  /* 0x000000092a2a7c10 */ /* 0x000fc600097fe4ff */
[----:B------:R-:W-:Y:S04]  /*66410*/  STL [R1+0x15ac], R37 ;  /* 0x0015ac2501007387 */ /* 0x000fe80000100800 */
[----:B------:R1:W-:Y:S01]  /*66420*/  STL [R1+0x15a8], R42 ;  /* 0x0015a82a01007387 */ /* 0x0003e20000100800 */
[----:B--2---:R-:W-:-:S03]  /*66430*/  IMAD.MOV.U32 R3, RZ, RZ, R42 ;  /* 0x000000ffff037224 */ /* 0x004fc600078e002a */
        /* <DEDUP_REMOVED lines=32> */
[----:B-1----:R-:W2:Y:S01]  /*66640*/  LDL.LU R38, [R1+0x15e8] ;  /* 0x0015e80001267983 */ /* 0x002ea20000300800 */
[----:B------:R-:W-:-:S03]  /*66650*/  ISETP.GE.AND P1, PT, R5, UR6, PT ;  /* 0x0000000605007c0c */ /* 0x000fc6000bf26270 */
[----:B------:R-:W2:Y:S01]  /*66660*/  LDL.LU R36, [R1+0x15fc] ;  /* 0x0015fc0001247983 */ /* 0x000ea20000300800 */
[----:B---3--:R-:W-:-:S03]  /*66670*/  SEL R2, RZ, 0x4, P1 ;  /* 0x00000004ff027807 */ /* 0x008fc60000800000 */
[----:B------:R-:W-:Y:S01]  /*66680*/  STL [R1+0x15cc], R6 ;  /* 0x0015cc0601007387 */ /* 0x000fe20000100800 */
[----:B------:R-:W-:-:S04]  /*66690*/  SEL R2, R2, RZ, !P0 ;  /* 0x000000ff02027207 */ /* 0x000fc80004000000 */
[----:B------:R-:W-:Y:S02]  /*666a0*/  ISETP.NE.U32.AND P1, PT, R2, RZ, PT ;  /* 0x000000ff0200720c */ /* 0x000fe40003f25070 */
[----:B------:R-:W-:Y:S02]  /*666b0*/  MOV R2, R6 ;  /* 0x0000000600027202 */ /* 0x000fe40000000f00 */
        /* <DEDUP_REMOVED lines=10> */
[----:B---3--:R-:W-:-:S03]  /*66760*/  IMAD.MOV.U32 R3, RZ, RZ, R42 ;  /* 0x000000ffff037224 */ /* 0x008fc600078e002a */
[----:B-1----:R-:W3:Y:S04]  /*66770*/  LDL.LU R42, [R1+0x1608] ;  /* 0x00160800012a7983 */ /* 0x002ee80000300800 */
        /* <DEDUP_REMOVED lines=8> */
[----:B------:R-:W-:Y:S01]  /*66800*/  ISETP.NE.U32.AND P1, PT, R2, RZ, PT ;  /* 0x000000ff0200720c */ /* 0x000fe20003f25070 */
[----:B------:R-:W-:Y:S01]  /*66810*/  IMAD.MOV.U32 R2, RZ, RZ, R7 ;  /* 0x000000ffff027224 */ /* 0x000fe200078e0007 */
[----:B------:R-:W-:Y:S01]  /*66820*/  IADD3 R37, P2, R37, UR14, RZ ;  /* 0x0000000e25257c10 */ /* 0x000fe2000ff5e0ff */
[----:B------:R-:W3:Y:S10]  /*66830*/  LDL.LU R7, [R1+0x161c] ;  /* 0x00161c0001077983 */ /* 0x000ef40000300800 */
[----:B------:R1:W-:Y:S02]  /*66840*/  LDGSTS.E [R4+-0x7c800], [R2.64], P1 ;  /* 0x8380000002047fae */ /* 0x0003e4000892184c */
[----:B-1----:R-:W-:-:S04]  /*66850*/  SHF.R.U32.HI R5, RZ, 0x6, R5 ;  /* 0x00000006ff057819 */ /* 0x002fc80000011605 */
[----:B------:R-:W-:-:S04]  /*66860*/  SGXT.U32 R5, R5, 0x1 ;  /* 0x000000010505781a */ /* 0x000fc80000000000 */
[----:B------:R-:W-:-:S04]  /*66870*/  LOP3.LUT R5, R5, 0x3c, RZ, 0xfc, !PT ;  /* 0x0000003c05057812 */ /* 0x000fc800078efcff */
[----:B------:R-:W-:-:S04]  /*66880*/  ISETP.GE.AND P1, PT, R5, UR6, PT ;  /* 0x0000000605007c0c */ /* 0x000fc8000bf26270 */
[----:B------:R-:W-:-:S04]  /*66890*/  SEL R2, RZ, 0x4, P1 ;  /* 0x00000004ff027807 */ /* 0x000fc80000800000 */
[----:B------:R-:W-:Y:S01]  /*668a0*/  SEL R2, R2, RZ, !P0 ;  /* 0x000000ff02027207 */ /* 0x000fe20004000000 */
[----:B------:R1:W-:Y:S03]  /*668b0*/  STL [R1+0x15ec], R37 ;  /* 0x0015ec2501007387 */ /* 0x0003e60000100800 */
[----:B------:R-:W-:Y:S01]  /*668c0*/  ISETP.NE.U32.AND P1, PT, R2, RZ, PT ;  /* 0x000000ff0200720c */ /* 0x000fe20003f25070 */
[----:B------:R-:W-:Y:S01]  /*668d0*/  IMAD.MOV.U32 R2, RZ, RZ, R37 ;  /* 0x000000ffff027224 */ /* 0x000fe200078e0025 */
[----:B------:R-:W1:Y:S02]  /*668e0*/  S2R R5, SR_TID.X ;  /* 0x0000000000057919 */ /* 0x000e640000002100 */
[----:B-1----:R-:W-:-:S04]  /*668f0*/  SHF.R.U32.HI R5, RZ, 0x6, R5 ;  /* 0x00000006ff057819 */ /* 0x002fc80000011605 */
[----:B------:R-:W-:-:S04]  /*66900*/  SGXT.U32 R5, R5, 0x1 ;  /* 0x000000010505781a */ /* 0x000fc80000000000 */
[----:B------:R-:W-:Y:S02]  /*66910*/  LOP3.LUT R5, R5, 0x40, RZ, 0xfc, !PT ;  /* 0x0000004005057812 */ /* 0x000fe400078efcff */
[----:B--2---:R-:W-:-:S05]  /*66920*/  IADD3.X R38, R38, UR9, RZ, P2, !PT ;  /* 0x0000000926267c10 */ /* 0x004fca00097fe4ff */
[----:B------:R1:W-:Y:S04]  /*66930*/  STL [R1+0x15e8], R38 ;  /* 0x0015e82601007387 */ /* 0x0003e80000100800 */
[----:B------:R-:W2:Y:S01]  /*66940*/  LDL.LU R37, [R1+0x1618] ;  /* 0x0016180001257983 */ /* 0x000ea20000300800 */
[----:B------:R-:W-:Y:S01]  /*66950*/  IMAD.MOV.U32 R3, RZ, RZ, R38 ;  /* 0x000000ffff037224 */ /* 0x000fe200078e0026 */
[----:B------:R-:W-:-:S04]  /*66960*/  IADD3 R36, P2, R36, UR14, RZ ;  /* 0x0000000e24247c10 */ /* 0x000fc8000ff5e0ff */
[----:B------:R1:W-:Y:S01]  /*66970*/  LDGSTS.E [R4+-0x7c400], [R2.64], P1 ;  /* 0x83c0000002047fae */ /* 0x0003e2000892184c */
[----:B------:R-:W-:-:S03]  /*66980*/  ISETP.GE.AND P1, PT, R5, UR6, PT ;  /* 0x0000000605007c0c */ /* 0x000fc6000bf26270 */
[----:B-1----:R-:W2:Y:S04]  /*66990*/  LDL.LU R38, [R1+0x162c] ;  /* 0x00162c0001267983 */ /* 0x002ea80000300800 */
[----:B------:R-:W-:Y:S01]  /*669a0*/  STL [R1+0x15fc], R36 ;  /* 0x0015fc2401007387 */ /* 0x000fe20000100800 */
[----:B------:R-:W-:-:S04]  /*669b0*/  SEL R2, RZ, 0x4, P1 ;  /* 0x00000004ff027807 */ /* 0x000fc80000800000 */
[----:B------:R-:W-:-:S04]  /*669c0*/  SEL R2, R2, RZ, !P0 ;  /* 0x000000ff02027207 */ /* 0x000fc80004000000 */
[----:B------:R-:W-:Y:S01]  /*669d0*/  ISETP.NE.U32.AND P1, PT, R2, RZ, PT ;  /* 0x000000ff0200720c */ /* 0x000fe20003f25070 */
[----:B------:R-:W-:Y:S01]  /*669e0*/  IMAD.MOV.U32 R2, RZ, RZ, R36 ;  /* 0x000000ffff027224 */ /* 0x000fe200078e0024 */
[----:B----4-:R-:W-:-:S04]  /*669f0*/  IADD3.X R39, R39, UR9, RZ, P2, !PT ;  /* 0x0000000927277c10 */ /* 0x010fc800097fe4ff */
[----:B------:R-:W-:Y:S01]  /*66a00*/  MOV R3, R39 ;  /* 0x0000002700037202 */ /* 0x000fe20000000f00 */
[----:B------:R1:W-:Y:S01]  /*66a10*/  STL [R1+0x15f8], R39 ;  /* 0x0015f82701007387 */ /* 0x0003e20000100800 */
[----:B-----5:R-:W-:-:S05]  /*66a20*/  IADD3 R6, P2, R6, UR14, RZ ;  /* 0x0000000e06067c10 */ /* 0x020fca000ff5e0ff */
[----:B------:R4:W-:Y:S04]  /*66a30*/  LDGSTS.E [R4+-0x7c000], [R2.64], P1 ;  /* 0x8400000002047fae */ /* 0x0009e8000892184c */
[----:B-1----:R-:W5:Y:S04]  /*66a40*/  LDL.LU R39, [R1+0x1628] ;  /* 0x0016280001277983 */ /* 0x002f680000300800 */
[----:B------:R-:W5:Y:S01]  /*66a50*/  LDL.LU R36, [R1+0x163c] ;  /* 0x00163c0001247983 */ /* 0x000f620000300800 */
[----:B---3--:R-:W-:-:S03]  /*66a60*/  IADD3.X R42, R42, UR9, RZ, P2, !PT ;  /* 0x000000092a2a7c10 */ /* 0x008fc600097fe4ff */
[----:B------:R-:W-:Y:S04]  /*66a70*/  STL [R1+0x160c], R6 ;  /* 0x00160c0601007387 */ /* 0x000fe80000100800 */
[----:B------:R1:W-:Y:S01]  /*66a80*/  STL [R1+0x1608], R42 ;  /* 0x0016082a01007387 */ /* 0x0003e20000100800 */
[----:B----4-:R-:W-:-:S03]  /*66a90*/  IMAD.MOV.U32 R3, RZ, RZ, R42 ;  /* 0x000000ffff037224 */ /* 0x010fc600078e002a */
        /* <DEDUP_REMOVED lines=12> */
[----:B------:R-:W3:Y:S01]  /*66b60*/  LDL.LU R6, [R1+0x164c] ;  /* 0x00164c0001067983 */ /* 0x000ee20000300800 */
        /* <DEDUP_REMOVED lines=14> */
[----:B--2---:R-:W-:-:S05]  /*66c50*/  IADD3.X R37, R37, UR9, RZ, P2, !PT ;  /* 0x0000000925257c10 */ /* 0x004fca00097fe4ff */
[----:B------:R1:W-:Y:S01]  /*66c60*/  STL [R1+0x1618], R37 ;  /* 0x0016182501007387 */ /* 0x0003e20000100800 */
[----:B------:R-:W-:Y:S01]  /*66c70*/  IMAD.MOV.U32 R3, RZ, RZ, R37 ;  /* 0x000000ffff037224 */ /* 0x000fe200078e0025 */
[----:B------:R-:W-:-:S04]  /*66c80*/  IADD3 R38, P2, R38, UR14, RZ ;  /* 0x0000000e26267c10 */ /* 0x000fc8000ff5e0ff */
[----:B------:R2:W-:Y:S04]  /*66c90*/  LDGSTS.E [R4+-0x7b800], [R2.64], P1 ;  /* 0x8480000002047fae */ /* 0x0005e8000892184c */
[----:B-1----:R-:W4:Y:S01]  /*66ca0*/  LDL.LU R37, [R1+0x1648] ;  /* 0x0016480001257983 */ /* 0x002f220000300800 */
[----:B------:R-:W-:-:S03]  /*66cb0*/  ISETP.GE.AND P1, PT, R5, UR6, PT ;  /* 0x0000000605007c0c */ /* 0x000fc6000bf26270 */
[----:B------:R-:W4:Y:S01]  /*66cc0*/  LDL.LU R7, [R1+0x165c] ;  /* 0x00165c0001077983 */ /* 0x000f220000300800 */
[----:B--2---:R-:W-:-:S03]  /*66cd0*/  SEL R2, RZ, 0x4, P1 ;  /* 0x00000004ff027807 */ /* 0x004fc60000800000 */
[----:B------:R-:W-:Y:S01]  /*66ce0*/  STL [R1+0x162c], R38 ;  /* 0x00162c2601007387 */ /* 0x000fe20000100800 */
[----:B------:R-:W-:-:S04]  /*66cf0*/  SEL R2, R2, RZ, !P0 ;  /* 0x000000ff02027207 */ /* 0x000fc80004000000 */
[----:B------:R-:W-:Y:S01]  /*66d00*/  ISETP.NE.U32.AND P1, PT, R2, RZ, PT ;  /* 0x000000ff0200720c */ /* 0x000fe20003f25070 */
[----:B------:R-:W-:Y:S01]  /*66d10*/  IMAD.MOV.U32 R2, RZ, RZ, R38 ;  /* 0x000000ffff027224 */ /* 0x000fe200078e0026 */
[----:B-----5:R-:W-:-:S05]  /*66d20*/  IADD3.X R39, R39, UR9, RZ, P2, !PT ;  /* 0x0000000927277c10 */ /* 0x020fca00097fe4ff */
[----:B------:R1:W-:Y:S01]  /*66d30*/  STL [R1+0x1628], R39 ;  /* 0x0016282701007387 */ /* 0x0003e20000100800 */
[----:B------:R-:W-:Y:S01]  /*66d40*/  IMAD.MOV.U32 R3, RZ, RZ, R39 ;  /* 0x000000ffff037224 */ /* 0x000fe200078e0027 */
[----:B------:R-:W-:-:S04]  /*66d50*/  IADD3 R36, P2, R36, UR14, RZ ;  /* 0x0000000e24247c10 */ /* 0x000fc8000ff5e0ff */
[----:B------:R2:W-:Y:S04]  /*66d60*/  LDGSTS.E [R4+-0x7b400], [R2.64], P1 ;  /* 0x84c0000002047fae */ /* 0x0005e8000892184c */
[----:B-1----:R-:W5:Y:S04]  /*66d70*/  LDL.LU R39, [R1+0x1658] ;  /* 0x0016580001277983 */ /* 0x002f680000300800 */
[----:B------:R-:W5:Y:S01]  /*66d80*/  LDL.LU R38, [R1+0x166c] ;  /* 0x00166c0001267983 */ /* 0x000f620000300800 */
[----:B---3--:R-:W-:-:S03]  /*66d90*/  IADD3.X R42, R42, UR9, RZ, P2, !PT ;  /* 0x000000092a2a7c10 */ /* 0x008fc600097fe4ff */
[----:B------:R-:W-:Y:S04]  /*66da0*/  STL [R1+0x163c], R36 ;  /* 0x00163c2401007387 */ /* 0x000fe80000100800 */
[----:B------:R1:W-:Y:S01]  /*66db0*/  STL [R1+0x1638], R42 ;  /* 0x0016382a01007387 */ /* 0x0003e20000100800 */
[----:B--2---:R-:W-:-:S03]  /*66dc0*/  IMAD.MOV.U32 R3, RZ, RZ, R42 ;  /* 0x000000ffff037224 */ /* 0x004fc600078e002a */
[----:B-1----:R-:W2:Y:S04]  /*66dd0*/  LDL.LU R42, [R1+0x1668] ;  /* 0x00166800012a7983 */ /* 0x002ea80000300800 */
        /* <DEDUP_REMOVED lines=9> */
[----:B------:R-:W-:Y:S02]  /*66e70*/  MOV R2, R36 ;  /* 0x0000002400027202 */ /* 0x000fe40000000f00 */
[----:B------:R-:W-:Y:S01]  /*66e80*/  IADD3 R6, P2, R6, UR14, RZ ;  /* 0x0000000e06067c10 */ /* 0x000fe2000ff5e0ff */
[----:B------:R-:W2:Y:S08]  /*66e90*/  LDL.LU R36, [R1+0x167c] ;  /* 0x00167c0001247983 */ /* 0x000eb00000300800 */
[----:B------:R1:W-:Y:S02]  /*66ea0*/  LDGSTS.E [R4+-0x7b000], [R2.64], P1 ;  /* 0x8500000002047fae */ /* 0x0003e4000892184c */
[----:B-1----:R-:W-:-:S04]  /*66eb0*/  SHF.R.U32.HI R5, RZ, 0x6, R5 ;  /* 0x00000006ff057819 */ /* 0x002fc80000011605 */
[----:B------:R-:W-:-:S04]  /*66ec0*/  SGXT.U32 R5, R5, 0x1 ;  /* 0x000000010505781a */ /* 0x000fc80000000000 */
[----:B------:R-:W-:-:S04]  /*66ed0*/  LOP3.LUT R5, R5, 0x54, RZ, 0xfc, !PT ;  /* 0x0000005405057812 */ /* 0x000fc800078efcff */
[----:B------:R-:W-:Y:S02]  /*66ee0*/  ISETP.GE.AND P1, PT, R5, UR6, PT ;  /* 0x0000000605007c0c */ /* 0x000fe4000bf26270 */
[----:B------:R-:W1:Y:S02]  /*66ef0*/  S2R R5, SR_TID.X ;  /* 0x0000000000057919 */ /* 0x000e640000002100 */
[----:B------:R-:W-:-:S04]  /*66f00*/  SEL R2, RZ, 0x4, P1 ;  /* 0x00000004ff027807 */ /* 0x000fc80000800000 */
[----:B------:R-:W-:Y:S01]  /*66f10*/  SEL R2, R2, RZ, !P0 ;  /* 0x000000ff02027207 */ /* 0x000fe20004000000 */
[----:B------:R-:W-:Y:S03]  /*66f20*/  STL [R1+0x164c], R6 ;  /* 0x00164c0601007387 */ /* 0x000fe60000100800 */
[----:B------:R-:W-:Y:S01]  /*66f30*/  ISETP.NE.U32.AND P1, PT, R2, RZ, PT ;  /* 0x000000ff0200720c */ /* 0x000fe20003f25070 */
[----:B------:R-:W-:Y:S01]  /*66f40*/  IMAD.MOV.U32 R2, RZ, RZ, R6 ;  /* 0x000000ffff027224 */ /* 0x000fe200078e0006 */
[----:B-1----:R-:W-:-:S04]  /*66f50*/  SHF.R.U32.HI R5, RZ, 0x6, R5 ;  /* 0x00000006ff057819 */ /* 0x002fc80000011605 */
[----:B------:R-:W-:-:S04]  /*66f60*/  SGXT.U32 R5, R5, 0x1 ;  /* 0x000000010505781a */ /* 0x000fc80000000000 */
[----:B------:R-:W-:Y:S02]  /*66f70*/  LOP3.LUT R5, R5, 0x58, RZ, 0xfc, !PT ;  /* 0x0000005805057812 */ /* 0x000fe400078efcff */
[----:B----4-:R-:W-:-:S05]  /*66f80*/  IADD3.X R37, R37, UR9, RZ, P2, !PT ;  /* 0x0000000925257c10 */ /* 0x010fca00097fe4ff */
[----:B------:R1:W-:Y:S01]  /*66f90*/  STL [R1+0x1648], R37 ;  /* 0x0016482501007387 */ /* 0x0003e20000100800 */
[----:B------:R-:W-:-:S05]  /*66fa0*/  IMAD.MOV.U32 R3, RZ, RZ, R37 ;  /* 0x000000ffff037224 */ /* 0x000fca00078e0025 */
[----:B------:R4:W-:Y:S04]  /*66fb0*/  LDGSTS.E [R4+-0x7ac00], [R2.64], P1 ;  /* 0x8540000002047fae */ /* 0x0009e8000892184c */
[----:B-1----:R-:W3:Y:S01]  /*66fc0*/  LDL.LU R37, [R1+0x1678] ;  /* 0x0016780001257983 */ /* 0x002ee20000300800 */
[----:B------:R-:W-:-:S03]  /*66fd0*/  ISETP.GE.AND P1, PT, R5, UR6, PT ;  /* 0x0000000605007c0c */ /* 0x000fc6000bf26270 */
[----:B------:R-:W1:Y:S01]  /*66fe0*/  S2R R5, SR_TID.X ;  /* 0x0000000000057919 */ /* 0x000e620000002100 */
[----:B----4-:R-:W-:-:S03]  /*66ff0*/  SEL R2, RZ, 0x4, P1 ;  /* 0x00000004ff027807 */ /* 0x010fc60000800000 */
[----:B------:R-:W4:Y:S01]  /*67000*/  LDL.LU R6, [R1+0x168c] ;  /* 0x00168c0001067983 */ /* 0x000f220000300800 */
[----:B------:R-:W-:Y:S02]  /*67010*/  SEL R2, R2, RZ, !P0 ;  /* 0x000000ff02027207 */ /* 0x000fe40004000000 */
[----:B------:R-:W-:Y:S02]  /*67020*/  IADD3 R7, P2, R7, UR14, RZ ;  /* 0x0000000e07077c10 */ /* 0x000fe4000ff5e0ff */
[----:B------:R-:W-:-:S03]  /*67030*/  ISETP.NE.U32.AND P1, PT, R2, RZ, PT ;  /* 0x000000ff0200720c */ /* 0x000fc60003f25070 */
[----:B------:R-:W-:Y:S01]  /*67040*/  IMAD.MOV.U32 R2, RZ, RZ, R7 ;  /* 0x000000ffff027224 */ /* 0x000fe200078e0007 */
[----:B-1----:R-:W-:-:S04]  /*67050*/  SHF.R.U32.HI R5, RZ, 0x6, R5 ;  /* 0x00000006ff057819 */ /* 0x002fc80000011605 */
[----:B------:R-:W-:-:S04]  /*67060*/  SGXT.U32 R5, R5, 0x1 ;  /* 0x000000010505781a */ /* 0x000fc80000000000 */
[----:B------:R-:W-:Y:S01]  /*67070*/  LOP3.LUT R5, R5, 0x5c, RZ, 0xfc, !PT ;  /* 0x0000005c05057812 */ /* 0x000fe200078efcff */
[----:B------:R-:W-:Y:S01]  /*67080*/  STL [R1+0x165c], R7 ;  /* 0x00165c0701007387 */ /* 0x000fe20000100800 */
[----:B-----5:R-:W-:-:S05]  /*67090*/  IADD3.X R39, R39, UR9, RZ, P2, !PT ;  /* 0x0000000927277c10 */ /* 0x020fca00097fe4ff */
[----:B------:R-:W-:Y:S01]  /*670a0*/  IMAD.MOV.U32 R3, RZ, RZ, R39 ;  /* 0x000000ffff037224 */ /* 0x000fe200078e0027 */
[----:B------:R1:W-:Y:S04]  /*670b0*/  STL [R1+0x1658], R39 ;  /* 0x0016582701007387 */ /* 0x0003e80000100800 */
[----:B------:R5:W-:Y:S01]  /*670c0*/  LDGSTS.E [R4+-0x7a800], [R2.64], P1 ;  /* 0x8580000002047fae */ /* 0x000be2000892184c */
[----:B------:R-:W-:Y:S02]  /*670d0*/  ISETP.GE.AND P1, PT, R5, UR6, PT ;  /* 0x0000000605007c0c */ /* 0x000fe4000bf26270 */
[----:B------:R-:W-:Y:S01]  /*670e0*/  IADD3 R38, P2, R38, UR14, RZ ;  /* 0x0000000e26267c10 */ /* 0x000fe2000ff5e0ff */
[----:B-1----:R-:W4:Y:S04]  /*670f0*/  LDL.LU R39, [R1+0x1688] ;  /* 0x0016880001277983 */ /* 0x002f280000300800 */
[----:B------:R-:W4:Y:S01]  /*67100*/  LDL.LU R7, [R1+0x169c] ;  /* 0x00169c0001077983 */ /* 0x000f220000300800 */
[----:B-----5:R-:W-:-:S04]  /*67110*/  SEL R2, RZ, 0x4, P1 ;  /* 0x00000004ff027807 */ /* 0x020fc80000800000 */
[----:B------:R-:W-:Y:S02]  /*67120*/  SEL R2, R2, RZ, !P0 ;  /* 0x000000ff02027207 */ /* 0x000fe40004000000 */
[----:B--2---:R-:W-:Y:S01]  /*67130*/  IADD3.X R42, R42, UR9, RZ, P2, !PT ;  /* 0x000000092a2a7c10 */ /* 0x004fe200097fe4ff */
[----:B------:R1:W-:Y:S01]  /*67140*/  STL [R1+0x166c], R38 ;  /* 0x00166c2601007387 */ /* 0x0003e20000100800 */
[----:B------:R-:W-:Y:S01]  /*67150*/  ISETP.NE.U32.AND P1, PT, R2, RZ, PT ;  /* 0x000000ff0200720c */ /* 0x000fe20003f25070 */
[----:B------:R-:W-:Y:S02]  /*67160*/  IMAD.MOV.U32 R2, RZ, RZ, R38 ;  /* 0x000000ffff027224 */ /* 0x000fe400078e0026 */
[----:B------:R-:W-:Y:S04]  /*67170*/  STL [R1+0x1668], R42 ;  /* 0x0016682a01007387 */ /* 0x000fe80000100800 */
[----:B-1----:R-:W2:Y:S04]  /*67180*/  LDL.LU R38, [R1+0x1698] ;  /* 0x0016980001267983 */ /* 0x002ea80000300800 */
[----:B------:R-:W1:Y:S01]  /*67190*/  S2R R5, SR_TID.X ;  /* 0x0000000000057919 */ /* 0x000e620000002100 */
[----:B------:R-:W-:-:S05]  /*671a0*/  MOV R3, R42 ;  /* 0x0000002a00037202 */ /* 0x000fca0000000f00 */
[----:B------:R5:W-:Y:S01]  /*671b0*/  LDGSTS.E [R4+-0x7a400], [R2.64], P1 ;  /* 0x85c0000002047fae */ /* 0x000be2000892184c */
[----:B-1----:R-:W-:-:S04]  /*671c0*/  SHF.R.U32.HI R5, RZ, 0x6, R5 ;  /* 0x00000006ff057819 */ /* 0x002fc80000011605 */
[----:B------:R-:W-:-:S04]  /*671d0*/  SGXT.U32 R5, R5, 0x1 ;  /* 0x000000010505781a */ /* 0x000fc80000000000 */
[----:B------:R-:W-:-:S04]  /*671e0*/  LOP3.LUT R5, R5, 0x60, RZ, 0xfc, !PT ;  /* 0x0000006005057812 */ /* 0x000fc800078efcff */
[----:B------:R-:W-:Y:S02]  /*671f0*/  ISETP.GE.AND P1, PT, R5, UR6, PT ;  /* 0x0000000605007c0c */ /* 0x000fe4000bf26270 */
[----:B------:R-:W-:Y:S02]  /*67200*/  IADD3 R36, P2, R36, UR14, RZ ;  /* 0x0000000e24247c10 */ /* 0x000fe4000ff5e0ff */
[----:B-----5:R-:W-:-:S04]  /*67210*/  SEL R2, RZ, 0x4, P1 ;  /* 0x00000004ff027807 */ /* 0x020fc80000800000 */
[----:B------:R-:W-:Y:S01]  /*67220*/  SEL R2, R2, RZ, !P0 ;  /* 0x000000ff02027207 */ /* 0x000fe20004000000 */
[----:B------:R-:W-:Y:S03]  /*67230*/  STL [R1+0x167c], R36 ;  /* 0x00167c2401007387 */ /* 0x000fe60000100800 */
[----:B------:R-:W-:Y:S01]  /*67240*/  ISETP.NE.U32.AND P1, PT, R2, RZ, PT ;  /* 0x000000ff0200720c */ /* 0x000fe20003f25070 */
[----:B------:R-:W-:Y:S01]  /*67250*/  IMAD.MOV.U32 R2, RZ, RZ, R36 ;  /* 0x000000ffff027224 */ /* 0x000fe200078e0024 */
[----:B------:R-:W1:Y:S02]  /*67260*/  S2R R5, SR_TID.X ;  /* 0x0000000000057919 */ /* 0x000e640000002100 */
[----:B-1----:R-:W-:-:S04]  /*67270*/  SHF.R.U32.HI R5, RZ, 0x6, R5 ;  /* 0x00000006ff057819 */ /* 0x002fc80000011605 */
[----:B------:R-:W-:-:S04]  /*67280*/  SGXT.U32 R5, R5, 0x1 ;  /* 0x000000010505781a */ /* 0x000fc80000000000 */
[----:B------:R-:W-:Y:S02]  /*67290*/  LOP3.LUT R5, R5, 0x64, RZ, 0xfc, !PT ;  /* 0x0000006405057812 */ /* 0x000fe400078efcff */
[----:B---3--:R-:W-:-:S05]  /*672a0*/  IADD3.X R37, R37, UR9, RZ, P2, !PT ;  /* 0x0000000925257c10 */ /* 0x008fca00097fe4ff */
[----:B------:R1:W-:Y:S01]  /*672b0*/  STL [R1+0x1678], R37 ;  /* 0x0016782501007387 */ /* 0x0003e20000100800 */
[----:B------:R-:W-:-:S05]  /*672c0*/  IMAD.MOV.U32 R3, RZ, RZ, R37 ;  /* 0x000000ffff037224 */ /* 0x000fca00078e0025 */
[----:B------:R3:W-:Y:S04]  /*672d0*/  LDGSTS.E [R4+-0x7a000], [R2.64], P1 ;  /* 0x8600000002047fae */ /* 0x0007e8000892184c */
[----:B-1----:R-:W5:Y:S04]  /*672e0*/  LDL.LU R37, [R1+0x14ec] ;  /* 0x0014ec0001257983 */ /* 0x002f680000300800 */
[----:B------:R-:W5:Y:S01]  /*672f0*/  LDL.LU R36, [R1+0x14f0] ;  /* 0x0014f00001247983 */ /* 0x000f620000300800 */
[----:B------:R-:W-:Y:S02]  /*67300*/  ISETP.GE.AND P1, PT, R5, UR6, PT ;  /* 0x0000000605007c0c */ /* 0x000fe4000bf26270 */
[----:B----4-:R-:W-:-:S02]  /*67310*/  IADD3 R6, P2, R6, UR14, RZ ;  /* 0x0000000e06067c10 */ /* 0x010fc4000ff5e0ff */
[----:B---3--:R-:W-:-:S04]  /*67320*/  SEL R2, RZ, 0x4, P1 ;  /* 0x00000004ff027807 */ /* 0x008fc80000800000 */
[----:B------:R-:W-:Y:S01]  /*67330*/  SEL R2, R2, RZ, !P0 ;  /* 0x000000ff02027207 */ /* 0x000fe20004000000 */
[----:B------:R1:W-:Y:S03]  /*67340*/  STL [R1+0x168c], R6 ;  /* 0x00168c0601007387 */ /* 0x0003e60000100800 */
[----:B------:R-:W-:Y:S01]  /*67350*/  ISETP.NE.U32.AND P1, PT, R2, RZ, PT ;  /* 0x000000ff0200720c */ /* 0x000fe20003f25070 */
[----:B------:R-:W-:Y:S01]  /*67360*/  IMAD.MOV.U32 R2, RZ, RZ, R6 ;  /* 0x000000ffff027224 */ /* 0x000fe200078e0006 */
[----:B------:R-:W-:-:S05]  /*67370*/  IADD3.X R39, R39, UR9, RZ, P2, !PT ;  /* 0x0000000927277c10 */ /* 0x000fca00097fe4ff */
[----:B------:R3:W-:Y:S01]  /*67380*/  STL [R1+0x1688], R39 ;  /* 0x0016882701007387 */ /* 0x0007e20000100800 */
[----:B------:R-:W-:-:S03]  /*67390*/  IADD3 R7, P2, R7, UR14, RZ ;  /* 0x0000000e07077c10 */ /* 0x000fc6000ff5e0ff */
[----:B------:R-:W4:Y:S04]  /*673a0*/  LDL.LU R43, [R1+0x14dc] ;  /* 0x0014dc00012b7983 */ /* 0x000f280000300800 */
[----:B-1----:R-:W4:Y:S01]  /*673b0*/  LDL.LU R6, [R1+0x14e0] ;  /* 0x0014e00001067983 */ /* 0x002f220000300800 */
[----:B------:R-:W-:-:S03]  /*673c0*/  IMAD.MOV.U32 R3, RZ, RZ, R39 ;  /* 0x000000ffff037224 */ /* 0x000fc600078e0027 */
[----:B---3--:R-:W3:Y:S01]  /*673d0*/  LDL.LU R39, [R1+0x14d0] ;  /* 0x0014d00001277983 */ /* 0x008ee20000300800 */
[----:B--2---:R-:W-:-:S03]  /*673e0*/  IADD3.X R38, R38, UR9, RZ, P2, !PT ;  /* 0x0000000926267c10 */ /* 0x004fc600097fe4ff */
[----:B------:R-:W-:Y:S04]  /*673f0*/  STL [R1+0x169c], R7 ;  /* 0x00169c0701007387 */ /* 0x000fe80000100800 */
[----:B------:R1:W-:Y:S04]  /*67400*/  STL [R1+0x1698], R38 ;  /* 0x0016982601007387 */ /* 0x0003e80000100800 */
[----:B------:R-:W3:Y:S04]  /*67410*/  LDL.LU R42, [R1+0x14cc] ;  /* 0x0014cc00012a7983 */ /* 0x000ee80000300800 */
[----:B------:R-:W1:Y:S04]  /*67420*/  S2R R5, SR_TID.X ;  /* 0x0000000000057919 */ /* 0x000e680000002100 */
        /* <DEDUP_REMOVED lines=8> */
[----:B------:R-:W-:Y:S02]  /*674b0*/  IMAD.MOV.U32 R3, RZ, RZ, R38 ;  /* 0x000000ffff037224 */ /* 0x000fe400078e0026 */
[----:B------:R-:W3:Y:S01]  /*674c0*/  LDL.LU R38, [R1+0x14bc] ;  /* 0x0014bc0001267983 */ /* 0x000ee20000300800 */
[----:B------:R-:W-:Y:S01]  /*674d0*/  ISETP.NE.U32.AND P1, PT, R2, RZ, PT ;  /* 0x000000ff0200720c */ /* 0x000fe20003f25070 */
[----:B------:R-:W-:Y:S02]  /*674e0*/  IMAD.MOV.U32 R2, RZ, RZ, R7 ;  /* 0x000000ffff027224 */ /* 0x000fe400078e0007 */
[----:B------:R-:W3:Y:S10]  /*674f0*/  LDL.LU R7, [R1+0x14c0] ;  /* 0x0014c00001077983 */ /* 0x000ef40000300800 */
[----:B------:R1:W-:Y:S02]  /*67500*/  LDGSTS.E [R4+-0x79800], [R2.64], P1 ;  /* 0x8680000002047fae */ /* 0x0003e4000892184c */
[----:B-1----:R-:W-:-:S04]  /*67510*/  SHF.R.U32.HI R5, RZ, 0x6, R5 ;  /* 0x00000006ff057819 */ /* 0x002fc80000011605 */
[----:B------:R-:W-:-:S04]  /*67520*/  SGXT.U32 R5, R5, 0x1 ;  /* 0x000000010505781a */ /* 0x000fc80000000000 */
[----:B------:R-:W-:-:S04]  /*67530*/  LOP3.LUT R5, R5, 0x6c, RZ, 0xfc, !PT ;  /* 0x0000006c05057812 */ /* 0x000fc800078efcff */
[----:B------:R-:W-:-:S04]  /*67540*/  ISETP.GE.AND P1, PT, R5, UR6, PT ;  /* 0x0000000605007c0c */ /* 0x000fc8000bf26270 */
[----:B------:R-:W-:Y:S01]  /*67550*/  SEL R2, RZ, 0x4, P1 ;  /* 0x00000004ff027807 */ /* 0x000fe20000800000 */
[----:B------:R-:W1:Y:S03]  /*67560*/  S2R R5, SR_TID.X ;  /* 0x0000000000057919 */ /* 0x000e660000002100 */
[----:B------:R-:W-:-:S04]  /*67570*/  SEL R2, R2, RZ, !P0 ;  /* 0x000000ff02027207 */ /* 0x000fc80004000000 */
[----:B------:R-:W-:Y:S02]  /*67580*/  ISETP.NE.U32.AND P1, PT, R2, RZ, PT ;  /* 0x000000ff0200720c */ /* 0x000fe40003f25070 */
[----:B-1----:R-:W-:-:S04]  /*67590*/  SHF.R.U32.HI R5, RZ, 0x6, R5 ;  /* 0x00000006ff057819 */ /* 0x002fc80000011605 */
[----:B------:R-:W-:-:S04]  /*675a0*/  SGXT.U32 R5, R5, 0x1 ;  /* 0x000000010505781a */ /* 0x000fc80000000000 */
[----:B------:R-:W-:Y:S02]  /*675b0*/  LOP3.LUT R5, R5, 0x70, RZ, 0xfc, !PT ;  /* 0x0000007005057812 */ /* 0x000fe400078efcff */
[----:B-----5:R-:W-:-:S04]  /*675c0*/  IADD3 R36, P2, R36, UR14, RZ ;  /* 0x0000000e24247c10 */ /* 0x020fc8000ff5e0ff */
[----:B------:R-:W-:Y:S01]  /*675d0*/  IADD3.X R37, R37, UR9, RZ, P2, !PT ;  /* 0x0000000925257c10 */ /* 0x000fe200097fe4ff */
[----:B------:R-:W-:Y:S01]  /*675e0*/  STL [R1+0x14f0], R36 ;  /* 0x0014f02401007387 */ /* 0x000fe20000100800 */
[----:B------:R-:W-:-:S03]  /*675f0*/  MOV R2, R36 ;  /* 0x0000002400027202 */ /* 0x000fc60000000f00 */
[----:B------:R1:W-:Y:S01]  /*67600*/  STL [R1+0x14ec], R37 ;  /* 0x0014ec2501007387 */ /* 0x0003e20000100800 */
[----:B------:R-:W-:-:S05]  /*67610*/  IMAD.MOV.U32 R3, RZ, RZ, R37 ;  /* 0x000000ffff037224 */ /* 0x000fca00078e0025 */
[----:B------:R5:W-:Y:S04]  /*67620*/  LDGSTS.E [R4+-0x79400], [R2.64], P1 ;  /* 0x86c0000002047fae */ /* 0x000be8000892184c */
[----:B-1----:R-:W2:Y:S04]  /*67630*/  LDL.LU R37, [R1+0x14ac] ;  /* 0x0014ac0001257983 */ /* 0x002ea80000300800 */
[----:B------:R-:W2:Y:S01]  /*67640*/  LDL.LU R36, [R1+0x14b0] ;  /* 0x0014b00001247983 */ /* 0x000ea20000300800 */
[----:B------:R-:W-:-:S04]  /*67650*/  ISETP.GE.AND P1, PT, R5, UR6, PT ;  /* 0x0000000605007c0c */ /* 0x000fc8000bf26270 */
[----:B-----5:R-:W-:-:S04]  /*67660*/  SEL R2, RZ, 0x4, P1 ;  /* 0x00000004ff027807 */ /* 0x020fc80000800000 */
[----:B------:R-:W-:-:S04]  /*67670*/  SEL R2, R2, RZ, !P0 ;  /* 0x000000ff02027207 */ /* 0x000fc80004000000 */
[----:B------:R-:W-:Y:S02]  /*67680*/  ISETP.NE.U32.AND P1, PT, R2, RZ, PT ;  /* 0x000000ff0200720c */ /* 0x000fe40003f25070 */
[----:B----4-:R-:W-:-:S04]  /*67690*/  IADD3 R6, P2, R6, UR14, RZ ;  /* 0x0000000e06067c10 */ /* 0x010fc8000ff5e0ff */
[----:B------:R-:W-:Y:S02]  /*676a0*/  IADD3.X R43, R43, UR9, RZ, P2, !PT ;  /* 0x000000092b2b7c10 */ /* 0x000fe400097fe4ff */
[----:B---3--:R-:W-:Y:S01]  /*676b0*/  IADD3 R39, P2, R39, UR14, RZ ;  /* 0x0000000e27277c10 */ /* 0x008fe2000ff5e0ff */
[----:B------:R-:W-:Y:S01]  /*676c0*/  IMAD.MOV.U32 R2, RZ, RZ, R6 ;  /* 0x000000ffff027224 */ /* 0x000fe200078e0006 */
[----:B------:R1:W-:Y:S01]  /*676d0*/  STL [R1+0x14e0], R6 ;  /* 0x0014e00601007387 */ /* 0x0003e20000100800 */
[----:B------:R-:W-:-:S03]  /*676e0*/  IMAD.MOV.U32 R3, RZ, RZ, R43 ;  /* 0x000000ffff037224 */ /* 0x000fc600078e002b */
[----:B------:R-:W-:Y:S04]  /*676f0*/  STL [R1+0x14dc], R43 ;  /* 0x0014dc2b01007387 */ /* 0x000fe80000100800 */
[----:B------:R3:W-:Y:S01]  /*67700*/  LDGSTS.E [R4+-0x79000], [R2.64], P1 ;  /* 0x8700000002047fae */ /* 0x0007e2000892184c */
[----:B------:R-:W-:-:S03]  /*67710*/  IADD3.X R42, R42, UR9, RZ, P2, !PT ;  /* 0x000000092a2a7c10 */ /* 0x000fc600097fe4ff */
[----:B-1----:R-:W4:Y:S04]  /*67720*/  LDL.LU R6, [R1+0x1504] ;  /* 0x0015040001067983 */ /* 0x002f280000300800 */
[----:B------:R-:W-:Y:S04]  /*67730*/  STL [R1+0x14d0], R39 ;  /* 0x0014d02701007387 */ /* 0x000fe80000100800 */
[----:B------:R1:W-:Y:S01]  /*67740*/  STL [R1+0x14cc], R42 ;  /* 0x0014cc2a01007387 */ /* 0x0003e20000100800 */
[----:B---3--:R-:W-:-:S03]  /*67750*/  IMAD.MOV.U32 R3, RZ, RZ, R42 ;  /* 0x000000ffff037224 */ /* 0x008fc600078e002a */
        /* <DEDUP_REMOVED lines=10> */
[----:B------:R-:W-:Y:S11]  /*67800*/  IMAD.MOV.U32 R2, RZ, RZ, R39 ;  /* 0x000000ffff027224 */ /* 0x000ff600078e0027 */
[----:B------:R-:W-:Y:S01]  /*67810*/  @!UPT UIADD3 URZ, URZ, URZ, URZ ;  /* 0x0000003f3f3ff290 */ /* 0x000fe2000fffe03f */
[----:B------:R5:W-:Y:S01]  /*67820*/  LDGSTS.E [R4+-0x78c00], [R2.64], P1 ;  /* 0x8740000002047fae */ /* 0x000be2000892184c */
[----:B-1----:R-:W-:-:S04]  /*67830*/  SHF.R.U32.HI R5, RZ, 0x6, R5 ;  /* 0x00000006ff057819 */ /* 0x002fc80000011605 */
[----:B------:R-:W-:-:S04]  /*67840*/  SGXT.U32 R5, R5, 0x1 ;  /* 0x000000010505781a */ /* 0x000fc80000000000 */
[----:B------:R-:W-:-:S04]  /*67850*/  LOP3.LUT R5, R5, 0x78, RZ, 0xfc, !PT ;  /* 0x0000007805057812 */ /* 0x000fc800078efcff */
[----:B------:R-:W-:Y:S02]  /*67860*/  ISETP.GE.AND P1, PT, R5, UR6, PT ;  /* 0x0000000605007c0c */ /* 0x000fe4000bf26270 */
[----:B------:R-:W1:Y:S02]  /*67870*/  S2R R5, SR_TID.X ;  /* 0x0000000000057919 */ /* 0x000e640000002100 */
[----:B-----5:R-:W-:-:S04]  /*67880*/  SEL R2, RZ, 0x4, P1 ;  /* 0x00000004ff027807 */ /* 0x020fc80000800000 */
[----:B------:R-:W-:Y:S02]  /*67890*/  SEL R2, R2, RZ, !P0 ;  /* 0x000000ff02027207 */ /* 0x000fe40004000000 */
[----:B------:R-:W-:Y:S02]  /*678a0*/  IADD3 R7, P2, R7, UR14, RZ ;  /* 0x0000000e07077c10 */ /* 0x000fe4000ff5e0ff */
[----:B------:R-:W-:Y:S02]  /*678b0*/  ISETP.NE.U32.AND P1, PT, R2, RZ, PT ;  /* 0x000000ff0200720c */ /* 0x000fe40003f25070 */
[----:B------:R-:W-:Y:S01]  /*678c0*/  IADD3.X R38, R38, UR9, RZ, P2, !PT ;  /* 0x0000000926267c10 */ /* 0x000fe200097fe4ff */
[----:B------:R-:W-:-:S03]  /*678d0*/  IMAD.MOV.U32 R2, RZ, RZ, R7 ;  /* 0x000000ffff027224 */ /* 0x000fc600078e0007 */
[----:B------:R-:W-:Y:S02]  /*678e0*/  MOV R3, R38 ;  /* 0x0000002600037202 */ /* 0x000fe40000000f00 */
[----:B-1----:R-:W-:-:S05]  /*678f0*/  SHF.R.U32.HI R5, RZ, 0x6, R5 ;  /* 0x00000006ff057819 */ /* 0x002fca0000011605 */
[----:B------:R1:W-:Y:S01]  /*67900*/  LDGSTS.E [R4+-0x78800], [R2.64], P1 ;  /* 0x8780000002047fae */ /* 0x0003e2000892184c */
[----:B------:R-:W-:-:S04]  /*67910*/  SGXT.U32 R5, R5, 0x1 ;  /* 0x000000010505781a */ /* 0x000fc80000000000 */
[----:B------:R-:W-:-:S04]  /*67920*/  LOP3.LUT R5, R5, 0x7c, RZ, 0xfc, !PT ;  /* 0x0000007c05057812 */ /* 0x000fc800078efcff */
[----:B------:R-:W-:Y:S02]  /*67930*/  ISETP.GE.AND P1, PT, R5, UR6, PT ;  /* 0x0000000605007c0c */ /* 0x000fe4000bf26270 */
[----:B------:R-:W5:Y:S04]  /*67940*/  S2R R5, SR_TID.X ;  /* 0x0000000000057919 */ /* 0x000f680000002100 */
[----:B------:R1:W-:Y:S04]  /*67950*/  STL [R1+0x14c0], R7 ;  /* 0x0014c00701007387 */ /* 0x0003e80000100800 */
[----:B------:R1:W-:Y:S04]  /*67960*/  STL [R1+0x14bc], R38 ;  /* 0x0014bc2601007387 */ /* 0x0003e80000100800 */
[----:B-1----:R-:W3:Y:S04]  /*67970*/  LDL.LU R7, [R1+0x1514] ;  /* 0x0015140001077983 */ /* 0x002ee80000300800 */
[----:B------:R-:W3:Y:S01]  /*67980*/  LDL.LU R38, [R1+0x1510] ;  /* 0x0015100001267983 */ /* 0x000ee20000300800 */
[----:B------:R-:W-:-:S04]  /*67990*/  SEL R2, RZ, 0x4, P1 ;  /* 0x00000004ff027807 */ /* 0x000fc80000800000 */
[----:B------:R-:W-:Y:S02]  /*679a0*/  SEL R2, R2, RZ, !P0 ;  /* 0x000000ff02027207 */ /* 0x000fe40004000000 */
[----:B-----5:R-:W-:Y:S02]  /*679b0*/  SHF.R.U32.HI R5, RZ, 0x6, R5 ;  /* 0x00000006ff057819 */ /* 0x020fe40000011605 */
[----:B------:R-:W-:Y:S02]  /*679c0*/  ISETP.NE.U32.AND P1, PT, R2, RZ, PT ;  /* 0x000000ff0200720c */ /* 0x000fe40003f25070 */
[----:B------:R-:W-:Y:S02]  /*679d0*/  SGXT.U32 R5, R5, 0x1 ;  /* 0x000000010505781a */ /* 0x000fe40000000000 */
[----:B------:R-:W-:Y:S02]  /*679e0*/  IADD3 R0, R0, 0x100000, RZ ;  /* 0x0010000000007810 */ /* 0x000fe40007ffe0ff */
[----:B------:R-:W-:-:S02]  /*679f0*/  LOP3.LUT R5, R5, 0x2, RZ, 0xfc, !PT ;  /* 0x0000000205057812 */ /* 0x000fc400078efcff */
[----:B--2---:R-:W-:-:S04]  /*67a00*/  IADD3 R36, P2, R36, UR14, RZ ;  /* 0x0000000e24247c10 */ /* 0x004fc8000ff5e0ff */
[----:B------:R-:W-:Y:S01]  /*67a10*/  IADD3.X R37, R37, UR9, RZ, P2, !PT ;  /* 0x0000000925257c10 */ /* 0x000fe200097fe4ff */
[----:B------:R-:W-:-:S04]  /*67a20*/  IMAD.MOV.U32 R2, RZ, RZ, R36 ;  /* 0x000000ffff027224 */ /* 0x000fc800078e0024 */
[----:B------:R-:W-:-:S05]  /*67a30*/  IMAD.MOV.U32 R3, RZ, RZ, R37 ;  /* 0x000000ffff037224 */ /* 0x000fca00078e0025 */
[----:B------:R1:W-:Y:S01]  /*67a40*/  LDGSTS.E [R0+-0x78400], [R2.64], P1 ;  /* 0x87c0000002007fae */ /* 0x0003e2000892184c */
[----:B------:R-:W-:-:S03]  /*67a50*/  ISETP.GE.AND P1, PT, R5, UR6, PT ;  /* 0x0000000605007c0c */ /* 0x000fc6000bf26270 */
[----:B------:R-:W2:Y:S04]  /*67a60*/  S2R R5, SR_TID.X ;  /* 0x0000000000057919 */ /* 0x000ea80000002100 */
[----:B------:R5:W-:Y:S04]  /*67a70*/  STL [R1+0x14b0], R36 ;  /* 0x0014b02401007387 */ /* 0x000be80000100800 */
[----:B------:R2:W-:Y:S04]  /*67a80*/  STL [R1+0x14ac], R37 ;  /* 0x0014ac2501007387 */ /* 0x0005e80000100800 */
[----:B-----5:R-:W5:Y:S04]  /*67a90*/  LDL.LU R36, [R1+0x1524] ;  /* 0x0015240001247983 */ /* 0x020f680000300800 */
[----:B------:R-:W5:Y:S01]  /*67aa0*/  LDL.LU R39, [R1+0x1520] ;  /* 0x0015200001277983 */ /* 0x000f620000300800 */
[----:B--2---:R-:W-:-:S02]  /*67ab0*/  LOP3.LUT R37, R5, 0x3f, RZ, 0xc0, !PT ;  /* 0x0000003f05257812 */ /* 0x004fc400078ec0ff */
[----:B------:R-:W-:Y:S02]  /*67ac0*/  SHF.R.S32.HI R43, RZ, 0x6, R5 ;  /* 0x00000006ff2b7819 */ /* 0x000fe40000011405 */
[----:B-1----:R-:W-:Y:S01]  /*67ad0*/  SEL R0, RZ, 0x4, P1 ;  /* 0x00000004ff007807 */ /* 0x002fe20000800000 */
[----:B------:R-:W-:Y:S01]  /*67ae0*/  IMAD.SHL.U32 R37, R37, 0x4, RZ ;  /* 0x0000000425257824 */ /* 0x000fe200078e00ff */
[----:B------:R-:W-:Y:S02]  /*67af0*/  SGXT R43, R43, 0x1 ;  /* 0x000000012b2b781a */ /* 0x000fe40000000200 */
[----:B------:R-:W-:Y:S02]  /*67b00*/  SEL R0, R0, RZ, !P0 ;  /* 0x000000ff00007207 */ /* 0x000fe40004000000 */
[----:B------:R-:W-:Y:S02]  /*67b10*/  LOP3.LUT R37, R37, 0x120, R43, 0x78, !PT ;  /* 0x0000012025257812 */ /* 0x000fe400078e782b */
[----:B------:R-:W-:Y:S01]  /*67b20*/  ISETP.NE.U32.AND P1, PT, R0, RZ, PT ;  /* 0x000000ff0000720c */ /* 0x000fe20003f25070 */
[----:B------:R-:W-:Y:S01]  /*67b30*/  IMAD.U32 R0, RZ, RZ, UR8 ;  /* 0x00000008ff007e24 */ /* 0x000fe2000f8e00ff */
[----:B------:R-:W-:-:S05]  /*67b40*/  LOP3.LUT R37, R37, 0x40, RZ, 0x3c, !PT ;  /* 0x0000004025257812 */ /* 0x000fca00078e3cff */
[----:B------:R-:W-:Y:S02]  /*67b50*/  IMAD R0, R0, 0x8000, R37 ;  /* 0x0000800000007824 */ /* 0x000fe400078e0225 */
[----:B------:R-:W2:Y:S01]  /*67b60*/  LDL.LU R37, [R1+0x1534] ;  /* 0x0015340001257983 */ /* 0x000ea20000300800 */
[----:B----4-:R-:W-:-:S05]  /*67b70*/  IADD3 R6, P2, R6, UR14, RZ ;  /* 0x0000000e06067c10 */ /* 0x010fca000ff5e0ff */
[----:B------:R-:W-:Y:S01]  /*67b80*/  STL [R1+0x1504], R6 ;  /* 0x0015040601007387 */ /* 0x000fe20000100800 */
[----:B------:R-:W-:-:S04]  /*67b90*/  IADD3.X R42, R42, UR9, RZ, P2, !PT ;  /* 0x000000092a2a7c10 */ /* 0x000fc800097fe4ff */
[----:B------:R-:W-:Y:S01]  /*67ba0*/  MOV R3, R42 ;  /* 0x0000002a00037202 */ /* 0x000fe20000000f00 */
[----:B------:R1:W-:Y:S04]  /*67bb0*/  STL [R1+0x1500], R42 ;  /* 0x0015002a01007387 */ /* 0x0003e80000100800 */
[----:B-1----:R-:W4:Y:S01]  /*67bc0*/  LDL.LU R42, [R1+0x1530] ;  /* 0x00153000012a7983 */ /* 0x002f220000300800 */
[----:B------:R-:W-:Y:S01]  /*67bd0*/  IADD3 R4, R0, 0x100000, RZ ;  /* 0x0010000000047810 */ /* 0x000fe20007ffe0ff */
[----:B------:R-:W-:Y:S02]  /*67be0*/  IMAD.MOV.U32 R2, RZ, RZ, R6 ;  /* 0x000000ffff027224 */ /* 0x000fe400078e0006 */
[----:B------:R-:W4:Y:S01]  /*67bf0*/  LDL.LU R6, [R1+0x1544] ;  /* 0x0015440001067983 */ /* 0x000f220000300800 */
[----:B------:R-:W-:-:S03]  /*67c00*/  SHF.R.U32.HI R5, RZ, 0x6, R5 ;  /* 0x00000006ff057819 */ /* 0x000fc60000011605 */
[----:B------:R1:W-:Y:S01]  /*67c10*/  LDGSTS.E [R4+-0x7fe00], [R2.64], P1 ;  /* 0x8020000002047fae */ /* 0x0003e2000892184c */
[----:B------:R-:W-:-:S04]  /*67c20*/  SGXT.U32 R5, R5, 0x1 ;  /* 0x000000010505781a */ /* 0x000fc80000000000 */
[----:B------:R-:W-:-:S04]  /*67c30*/  LOP3.LUT R5, R5, 0x6, RZ, 0xfc, !PT ;  /* 0x0000000605057812 */ /* 0x000fc800078efcff */
[----:B------:R-:W-:Y:S02]  /*67c40*/  ISETP.GE.AND P1, PT, R5, UR6, PT ;  /* 0x0000000605007c0c */ /* 0x000fe4000bf26270 */
[----:B------:R-:W1:Y:S02]  /*67c50*/  S2R R5, SR_TID.X ;  /* 0x0000000000057919 */ /* 0x000e640000002100 */
[----:B-1----:R-:W-:-:S04]  /*67c60*/  SEL R2, RZ, 0x4, P1 ;  /* 0x00000004ff027807 */ /* 0x002fc80000800000 */
[----:B------:R-:W-:-:S04]  /*67c70*/  SEL R2, R2, RZ, !P0 ;  /* 0x000000ff02027207 */ /* 0x000fc80004000000 */
[----:B------:R-:W-:Y:S02]  /*67c80*/  ISETP.NE.U32.AND P1, PT, R2, RZ, PT ;  /* 0x000000ff0200720c */ /* 0x000fe40003f25070 */
[----:B------:R-:W-:-:S04]  /*67c90*/  SHF.R.U32.HI R5, RZ, 0x6, R5 ;  /* 0x00000006ff057819 */ /* 0x000fc80000011605 */
[----:B------:R-:W-:-:S04]  /*67ca0*/  SGXT.U32 R5, R5, 0x1 ;  /* 0x000000010505781a */ /* 0x000fc80000000000 */
[----:B------:R-:W-:Y:S02]  /*67cb0*/  LOP3.LUT R5, R5, 0xa, RZ, 0xfc, !PT ;  /* 0x0000000a05057812 */ /* 0x000fe400078efcff */
[----:B---3--:R-:W-:-:S04]  /*67cc0*/  IADD3 R7, P2, R7, UR14, RZ ;  /* 0x0000000e07077c10 */ /* 0x008fc8000ff5e0ff */
[----:B------:R-:W-:Y:S01]  /*67cd0*/  IADD3.X R38, R38, UR9, RZ, P2, !PT ;  /* 0x0000000926267c10 */ /* 0x000fe200097fe4ff */
[----:B------:R-:W-:Y:S04]  /*67ce0*/  STL [R1+0x1514], R7 ;  /* 0x0015140701007387 */ /* 0x000fe80000100800 */
[----:B------:R1:W-:Y:S01]  /*67cf0*/  STL [R1+0x1510], R38 ;  /* 0x0015102601007387 */ /* 0x0003e20000100800 */
[----:B------:R-:W-:-:S03]  /*67d00*/  IMAD.MOV.U32 R3, RZ, RZ, R38 ;  /* 0x000000ffff037224 */ /* 0x000fc600078e0026 */
[----:B-1----:R-:W3:Y:S01]  /*67d10*/  LDL.LU R38, [R1+0x1540] ;  /* 0x0015400001267983 */ /* 0x002ee20000300800 */
[----:B------:R-:W-:-:S03]  /*67d20*/  IMAD.MOV.U32 R2, RZ, RZ, R7 ;  /* 0x000000ffff027224 */ /* 0x000fc600078e0007 */
[----:B------:R-:W3:Y:S04]  /*67d30*/  LDL.LU R7, [R1+0x1554] ;  /* 0x0015540001077983 */ /* 0x000ee80000300800 */
[----:B------:R1:W-:Y:S01]  /*67d40*/  LDGSTS.E [R4+-0x7fa00], [R2.64], P1 ;  /* 0x8060000002047fae */ /* 0x0003e2000892184c */
[----:B------:R-:W-:-:S04]  /*67d50*/  ISETP.GE.AND P1, PT, R5, UR6, PT ;  /* 0x0000000605007c0c */ /* 0x000fc8000bf26270 */
[----:B-1----:R-:W-:-:S04]  /*67d60*/  SEL R2, RZ, 0x4, P1 ;  /* 0x00000004ff027807 */ /* 0x002fc80000800000 */
[----:B------:R-:W-:-:S04]  /*67d70*/  SEL R2, R2, RZ, !P0 ;  /* 0x000000ff02027207 */ /* 0x000fc80004000000 */
[----:B------:R-:W-:Y:S02]  /*67d80*/  ISETP.NE.U32.AND P1, PT, R2, RZ, PT ;  /* 0x000000ff0200720c */ /* 0x000fe40003f25070 */
[----:B-----5:R-:W-:-:S04]  /*67d90*/  IADD3 R36, P2, R36, UR14, RZ ;  /* 0x0000000e24247c10 */ /* 0x020fc8000ff5e0ff */
[----:B------:R-:W-:Y:S01]  /*67da0*/  IADD3.X R39, R39, UR9, RZ, P2, !PT ;  /* 0x0000000927277c10 */ /* 0x000fe200097fe4ff */
[----:B------:R-:W-:Y:S04]  /*67db0*/  STL [R1+0x1524], R36 ;  /* 0x0015242401007387 */ /* 0x000fe80000100800 */
[----:B------:R1:W-:Y:S01]  /*67dc0*/  STL [R1+0x1520], R39 ;  /* 0x0015202701007387 */ /* 0x0003e20000100800 */
[----:B------:R-:W-:-:S03]  /*67dd0*/  IMAD.MOV.U32 R3, RZ, RZ, R39 ;  /* 0x000000ffff037224 */ /* 0x000fc600078e0027 */
[----:B-1----:R-:W5:Y:S01]  /*67de0*/  LDL.LU R39, [R1+0x1550] ;  /* 0x0015500001277983 */ /* 0x002f620000300800 */
[----:B------:R-:W-:-:S03]  /*67df0*/  IMAD.MOV.U32 R2, RZ, RZ, R36 ;  /* 0x000000ffff027224 */ /* 0x000fc600078e0024 */
[----:B------:R-:W5:Y:S04]  /*67e00*/  LDL.LU R36, [R1+0x1564] ;  /* 0x0015640001247983 */ /* 0x000f680000300800 */
[----:B------:R1:W-:Y:S01]  /*67e10*/  LDGSTS.E [R4+-0x7f600], [R2.64], P1 ;  /* 0x80a0000002047fae */ /* 0x0003e2000892184c */
[----:B--2---:R-:W-:-:S05]  /*67e20*/  IADD3 R37, P2, R37, UR14, RZ ;  /* 0x0000000e25257c10 */ /* 0x004fca000ff5e0ff */
[----:B------:R-:W-:Y:S01]  /*67e30*/  STL [R1+0x1534], R37 ;  /* 0x0015342501007387 */ /* 0x000fe20000100800 */
[----:B----4-:R-:W-:-:S05]  /*67e40*/  IADD3.X R42, R42, UR9, RZ, P2, !PT ;  /* 0x000000092a2a7c10 */ /* 0x010fca00097fe4ff */
[----:B------:R2:W-:Y:S01]  /*67e50*/  STL [R1+0x1530], R42 ;  /* 0x0015302a01007387 */ /* 0x0005e20000100800 */
[----:B-1----:R-:W-:-:S03]  /*67e60*/  IMAD.MOV.U32 R3, RZ, RZ, R42 ;  /* 0x000000ffff037224 */ /* 0x002fc600078e002a */
[----:B--2---:R-:W2:Y:S04]  /*67e70*/  LDL.LU R42, [R1+0x1560] ;  /* 0x00156000012a7983 */ /* 0x004ea80000300800 */
        /* <DEDUP_REMOVED lines=11> */
[----:B------:R-:W4:Y:S04]  /*67f30*/  LDL.LU R37, [R1+0x1574] ;  /* 0x0015740001257983 */ /* 0x000f280000300800 */
[----:B------:R-:W-:Y:S04]  /*67f40*/  STL [R1+0x1544], R6 ;  /* 0x0015440601007387 */ /* 0x000fe80000100800 */
[----:B------:R1:W-:Y:S02]  /*67f50*/  LDGSTS.E [R4+-0x7f200], [R2.64], P1 ;  /* 0x80e0000002047fae */ /* 0x0003e4000892184c */
        /* <DEDUP_REMOVED lines=8> */
[----:B---3--:R-:W-:-:S05]  /*67fe0*/  IADD3.X R38, R38, UR9, RZ, P2, !PT ;  /* 0x0000000926267c10 */ /* 0x008fca00097fe4ff */
[----:B------:R3:W-:Y:S01]  /*67ff0*/  STL [R1+0x1540], R38 ;  /* 0x0015402601007387 */ /* 0x0007e20000100800 */
[----:B------:R-:W-:-:S03]  /*68000*/  IMAD.MOV.U32 R3, RZ, RZ, R38 ;  /* 0x000000ffff037224 */ /* 0x000fc600078e0026 */
[----:B---3--:R-:W3:Y:S01]  /*68010*/  LDL.LU R38, [R1+0x1570] ;  /* 0x0015700001267983 */ /* 0x008ee20000300800 */
[----:B------:R-:W-:Y:S02]  /*68020*/  IADD3 R7, P2, R7, UR14, RZ ;  /* 0x0000000e07077c10 */ /* 0x000fe4000ff5e0ff */
[----:B------:R-:W-:Y:S02]  /*68030*/  MOV R2, R6 ;  /* 0x0000000600027202 */ /* 0x000fe40000000f00 */
[----:B------:R-:W3:Y:S01]  /*68040*/  LDL.LU R6, [R1+0x1584] ;  /* 0x0015840001067983 */ /* 0x000ee20000300800 */
[----:B-1----:R-:W-:-:S03]  /*68050*/  SHF.R.U32.HI R5, RZ, 0x6, R5 ;  /* 0x00000006ff057819 */ /* 0x002fc60000011605 */
[----:B------:R1:W-:Y:S04]  /*68060*/  LDGSTS.E [R4+-0x7ee00], [R2.64], P1 ;  /* 0x8120000002047fae */ /* 0x0003e8000892184c */
[----:B------:R-:W-:Y:S01]  /*68070*/  STL [R1+0x1554], R7 ;  /* 0x0015540701007387 */ /* 0x000fe20000100800 */
[----:B------:R-:W-:-:S04]  /*68080*/  SGXT.U32 R5, R5, 0x1 ;  /* 0x000000010505781a */ /* 0x000fc80000000000 */
[----:B------:R-:W-:-:S04]  /*68090*/  LOP3.LUT R5, R5, 0x16, RZ, 0xfc, !PT ;  /* 0x0000001605057812 */ /* 0x000fc800078efcff */
[----:B------:R-:W-:-:S04]  /*680a0*/  ISETP.GE.AND P1, PT, R5, UR6, PT ;  /* 0x0000000605007c0c */ /* 0x000fc8000bf26270 */
[----:B-1----:R-:W-:-:S04]  /*680b0*/  SEL R2, RZ, 0x4, P1 ;  /* 0x00000004ff027807 */ /* 0x002fc80000800000 */
        /* <DEDUP_REMOVED lines=8> */
[----:B-1----:R-:W3:Y:S04]  /*68140*/  LDL.LU R39, [R1+0x1580] ;  /* 0x0015800001277983 */ /* 0x002ee80000300800 */
[----:B------:R-:W3:Y:S04]  /*68150*/  LDL.LU R7, [R1+0x1594] ;  /* 0x0015940001077983 */ /* 0x000ee80000300800 */
[----:B------:R-:W-:Y:S01]  /*68160*/  STL [R1+0x1564], R36 ;  /* 0x0015642401007387 */ /* 0x000fe20000100800 */
[----:B--2---:R-:W-:-:S05]  /*68170*/  IADD3.X R42, R42, UR9, RZ, P2, !PT ;  /* 0x000000092a2a7c10 */ /* 0x004fca00097fe4ff */
[----:B------:R1:W-:Y:S01]  /*68180*/  STL [R1+0x1560], R42 ;  /* 0x0015602a01007387 */ /* 0x0003e20000100800 */
[----:B-----5:R-:W-:-:S03]  /*68190*/  IMAD.MOV.U32 R3, RZ, RZ, R42 ;  /* 0x000000ffff037224 */ /* 0x020fc600078e002a */
        /* <DEDUP_REMOVED lines=10> */
[----:B----4-:R-:W-:Y:S01]  /*68240*/  IADD3 R37, P2, R37, UR14, RZ ;  /* 0x0000000e25257c10 */ /* 0x010fe2000ff5e0ff */
[----:B------:R-:W-:Y:S02]  /*68250*/  IMAD.MOV.U32 R2, RZ, RZ, R36 ;  /* 0x000000ffff027224 */ /* 0x000fe400078e0024 */
[----:B------:R-:W4:Y:S04]  /*68260*/  LDL.LU R36, [R1+0x15a4] ;  /* 0x0015a40001247983 */ /* 0x000f280000300800 */
[----:B------:R-:W-:Y:S04]  /*68270*/  STL [R1+0x1574], R37 ;  /* 0x0015742501007387 */ /* 0x000fe80000100800 */
[----:B------:R5:W-:Y:S01]  /*68280*/  LDGSTS.E [R4+-0x7e600], [R2.64], P1 ;  /* 0x81a0000002047fae */ /* 0x000be2000892184c */
[----:B-1----:R-:W-:-:S04]  /*68290*/  SHF.R.U32.HI R5, RZ, 0x6, R5 ;  /* 0x00000006ff057819 */ /* 0x002fc80000011605 */
[----:B------:R-:W-:-:S04]  /*682a0*/  SGXT.U32 R5, R5, 0x1 ;  /* 0x000000010505781a */ /* 0x000fc80000000000 */
[----:B------:R-:W-:-:S04]  /*682b0*/  LOP3.LUT R5, R5, 0x1e, RZ, 0xfc, !PT ;  /* 0x0000001e05057812 */ /* 0x000fc800078efcff */
[----:B------:R-:W-:Y:S02]  /*682c0*/  ISETP.GE.AND P1, PT, R5, UR6, PT ;  /* 0x0000000605007c0c */ /* 0x000fe4000bf26270 */
[----:B------:R-:W1:Y:S02]  /*682d0*/  S2R R5, SR_TID.X ;  /* 0x0000000000057919 */ /* 0x000e640000002100 */
[----:B-----5:R-:W-:-:S04]  /*682e0*/  SEL R2, RZ, 0x4, P1 ;  /* 0x00000004ff027807 */ /* 0x020fc80000800000 */
[----:B------:R-:W-:-:S04]  /*682f0*/  SEL R2, R2, RZ, !P0 ;  /* 0x000000ff02027207 */ /* 0x000fc80004000000 */
[----:B------:R-:W-:Y:S02]  /*68300*/  ISETP.NE.U32.AND P1, PT, R2, RZ, PT ;  /* 0x000000ff0200720c */ /* 0x000fe40003f25070 */
[----:B---3--:R-:W-:-:S04]  /*68310*/  IADD3.X R38, R38, UR9, RZ, P2, !PT ;  /* 0x0000000926267c10 */ /* 0x008fc800097fe4ff */
[----:B------:R-:W-:Y:S01]  /*68320*/  MOV R3, R38 ;  /* 0x0000002600037202 */ /* 0x000fe20000000f00 */
[----:B------:R3:W-:Y:S04]  /*68330*/  STL [R1+0x1570], R38 ;  /* 0x0015702601007387 */ /* 0x0007e80000100800 */
[----:B---3--:R-:W3:Y:S01]  /*68340*/  LDL.LU R38, [R1+0x15a0] ;  /* 0x0015a00001267983 */ /* 0x008ee20000300800 */
[----:B------:R-:W-:Y:S01]  /*68350*/  IADD3 R6, P2, R6, UR14, RZ ;  /* 0x0000000e06067c10 */ /* 0x000fe2000ff5e0ff */
[----:B------:R-:W-:Y:S02]  /*68360*/  IMAD.MOV.U32 R2, RZ, RZ, R37 ;  /* 0x000000ffff027224 */ /* 0x000fe400078e0025 */
[----:B------:R-:W5:Y:S01]  /*68370*/  LDL.LU R37, [R1+0x15b4] ;  /* 0x0015b40001257983 */ /* 0x000f620000300800 */
        /* <DEDUP_REMOVED lines=10> */
[----:B------:R-:W-:-:S05]  /*68420*/  IADD3.X R39, R39, UR9, RZ, P2, !PT ;  /* 0x0000000927277c10 */ /* 0x000fca00097fe4ff */
[----:B------:R1:W-:Y:S01]  /*68430*/  STL [R1+0x1580], R39 ;  /* 0x0015802701007387 */ /* 0x0003e20000100800 */
[----:B------:R-:W-:Y:S01]  /*68440*/  IMAD.MOV.U32 R3, RZ, RZ, R39 ;  /* 0x000000ffff037224 */ /* 0x000fe200078e0027 */
[----:B------:R-:W-:-:S04]  /*68450*/  IADD3 R7, P2, R7, UR14, RZ ;  /* 0x0000000e07077c10 */ /* 0x000fc8000ff5e0ff */
[----:B------:R2:W-:Y:S04]  /*68460*/  LDGSTS.E [R4+-0x7de00], [R2.64], P1 ;  /* 0x8220000002047fae */ /* 0x0005e8000892184c */
[----:B-1----:R-:W5:Y:S04]  /*68470*/  LDL.LU R39, [R1+0x15b0] ;  /* 0x0015b00001277983 */ /* 0x002f680000300800 */
[----:B------:R-:W5:Y:S04]  /*68480*/  LDL.LU R6, [R1+0x15c4] ;  /* 0x0015c40001067983 */ /* 0x000f680000300800 */
[----:B------:R-:W-:Y:S01]  /*68490*/  STL [R1+0x1594], R7 ;  /* 0x0015940701007387 */ /* 0x000fe20000100800 */
[----:B--2---:R-:W-:-:S05]  /*684a0*/  IADD3.X R42, R42, UR9, RZ, P2, !PT ;  /* 0x000000092a2a7c10 */ /* 0x004fca00097fe4ff */
[----:B------:R1:W-:Y:S01]  /*684b0*/  STL [R1+0x1590], R42 ;  /* 0x0015902a01007387 */ /* 0x0003e20000100800 */
[----:B------:R-:W-:-:S03]  /*684c0*/  IMAD.MOV.U32 R3, RZ, RZ, R42 ;  /* 0x000000ffff037224 */ /* 0x000fc600078e002a */
        /* <DEDUP_REMOVED lines=27> */
[----:B-----5:R-:W-:Y:S01]  /*68680*/  IADD3 R37, P2, R37, UR14, RZ ;  /* 0x0000000e25257c10 */ /* 0x020fe2000ff5e0ff */
        /* <DEDUP_REMOVED lines=10> */
[----:B------:R-:W-:Y:S02]  /*68730*/  ISETP.NE.U32.AND P1, PT, R2, RZ, PT ;  /* 0x000000ff0200720c */ /* 0x000fe40003f25070 */
[----:B------:R-:W-:Y:S02]  /*68740*/  MOV R2, R37 ;  /* 0x0000002500027202 */ /* 0x000fe40000000f00 */
        /* <DEDUP_REMOVED lines=51> */
[----:B------:R-:W-:-:S04]  /*68a80*/  IADD3.X R39, R39, UR9, RZ, P2, !PT ;  /* 0x0000000927277c10 */ /* 0x000fc800097fe4ff */
[----:B------:R-:W-:Y:S01]  /*68a90*/  MOV R3, R39 ;  /* 0x0000002700037202 */ /* 0x000fe20000000f00 */
[----:B------:R1:W-:Y:S01]  /*68aa0*/  STL [R1+0x15e0], R39 ;  /* 0x0015e02701007387 */ /* 0x0003e20000100800 */
[----:B------:R-:W-:-:S05]  /*68ab0*/  IADD3 R37, P2, R37, UR14, RZ ;  /* 0x0000000e25257c10 */ /* 0x000fca000ff5e0ff */
        /* <DEDUP_REMOVED lines=69> */
[----:B----4-:R-:W-:Y:S01]  /*68f10*/  IADD3 R37, P2, R37, UR14, RZ ;  /* 0x0000000e25257c10 */ /* 0x010fe2000ff5e0ff */
[----:B------:R-:W4:Y:S08]  /*68f20*/  LDL.LU R36, [R1+0x1664] ;  /* 0x0016640001247983 */ /* 0x000f300000300800 */
        /* <DEDUP_REMOVED lines=8> */
[----:B------:R1:W-:Y:S03]  /*68fb0*/  STL [R1+0x1634], R37 ;  /* 0x0016342501007387 */ /* 0x0003e60000100800 */
[----:B------:R-:W-:Y:S01]  /*68fc0*/  ISETP.NE.U32.AND P1, PT, R2, RZ, PT ;  /* 0x000000ff0200720c */ /* 0x000fe20003f25070 */
[----:B------:R-:W-:Y:S01]  /*68fd0*/  IMAD.MOV.U32 R2, RZ, RZ, R37 ;  /* 0x000000ffff027224 */ /* 0x000fe200078e0025 */
[----:B---3--:R-:W-:-:S05]  /*68fe0*/  IADD3.X R38, R38, UR9, RZ, P2, !PT ;  /* 0x0000000926267c10 */ /* 0x008fca00097fe4ff */
[----:B------:R3:W-:Y:S04]  /*68ff0*/  STL [R1+0x1630], R38 ;  /* 0x0016302601007387 */ /* 0x0007e80000100800 */
[----:B-1----:R-:W4:Y:S01]  /*69000*/  LDL.LU R37, [R1+0x1660] ;  /* 0x0016600001257983 */ /* 0x002f220000300800 */
[----:B------:R-:W-:Y:S01]  /*69010*/  SHF.R.U32.HI R5, RZ, 0x6, R5 ;  /* 0x00000006ff057819 */ /* 0x000fe20000011605 */
[----:B------:R-:W-:-:S03]  /*69020*/  IMAD.MOV.U32 R3, RZ, RZ, R38 ;  /* 0x000000ffff037224 */ /* 0x000fc600078e0026 */
[----:B------:R-:W-:Y:S01]  /*69030*/  SGXT.U32 R5, R5, 0x1 ;  /* 0x000000010505781a */ /* 0x000fe20000000000 */
[----:B---3--:R-:W3:Y:S03]  /*69040*/  LDL.LU R38, [R1+0x1674] ;  /* 0x0016740001267983 */ /* 0x008ee60000300800 */
[----:B------:R-:W-:Y:S01]  /*69050*/  LOP3.LUT R5, R5, 0x52, RZ, 0xfc, !PT ;  /* 0x0000005205057812 */ /* 0x000fe200078efcff */
[----:B------:R1:W-:Y:S01]  /*69060*/  LDGSTS.E [R4+-0x7b200], [R2.64], P1 ;  /* 0x84e0000002047fae */ /* 0x0003e2000892184c */
[----:B-----5:R-:W-:Y:S02]  /*69070*/  IADD3 R6, P2, R6, UR14, RZ ;  /* 0x0000000e06067c10 */ /* 0x020fe4000ff5e0ff */
[----:B------:R-:W-:Y:S02]  /*69080*/  ISETP.GE.AND P1, PT, R5, UR6, PT ;  /* 0x0000000605007c0c */ /* 0x000fe4000bf26270 */
[----:B------:R-:W5:Y:S04]  /*69090*/  S2R R5, SR_TID.X ;  /* 0x0000000000057919 */ /* 0x000f680000002100 */
[----:B------:R-:W-:Y:S01]  /*690a0*/  STL [R1+0x1644], R6 ;  /* 0x0016440601007387 */ /* 0x000fe20000100800 */
[----:B-1----:R-:W-:-:S04]  /*690b0*/  SEL R2, RZ, 0x4, P1 ;  /* 0x00000004ff027807 */ /* 0x002fc80000800000 */
[----:B------:R-:W-:-:S04]  /*690c0*/  SEL R2, R2, RZ, !P0 ;  /* 0x000000ff02027207 */ /* 0x000fc80004000000 */
[----:B------:R-:W-:Y:S01]  /*690d0*/  ISETP.NE.U32.AND P1, PT, R2, RZ, PT ;  /* 0x000000ff0200720c */ /* 0x000fe20003f25070 */
[----:B------:R-:W-:Y:S01]  /*690e0*/  IMAD.MOV.U32 R2, RZ, RZ, R6 ;  /* 0x000000ffff027224 */ /* 0x000fe200078e0006 */
[----:B-----5:R-:W-:-:S04]  /*690f0*/  SHF.R.U32.HI R5, RZ, 0x6, R5 ;  /* 0x00000006ff057819 */ /* 0x020fc80000011605 */
[----:B------:R-:W-:-:S04]  /*69100*/  SGXT.U32 R5, R5, 0x1 ;  /* 0x000000010505781a */ /* 0x000fc80000000000 */
[----:B------:R-:W-:Y:S02]  /*69110*/  LOP3.LUT R5, R5, 0x56, RZ, 0xfc, !PT ;  /* 0x0000005605057812 */ /* 0x000fe400078efcff */
[----:B------:R-:W-:-:S05]  /*69120*/  IADD3.X R39, R39, UR9, RZ, P2, !PT ;  /* 0x0000000927277c10 */ /* 0x000fca00097fe4ff */
[----:B------:R1:W-:Y:S01]  /*69130*/  STL [R1+0x1640], R39 ;  /* 0x0016402701007387 */ /* 0x0003e20000100800 */
[----:B------:R-:W-:-:S05]  /*69140*/  IMAD.MOV.U32 R3, RZ, RZ, R39 ;  /* 0x000000ffff037224 */ /* 0x000fca00078e0027 */
[----:B------:R5:W-:Y:S04]  /*69150*/  LDGSTS.E [R4+-0x7ae00], [R2.64], P1 ;  /* 0x8520000002047fae */ /* 0x000be8000892184c */
[----:B-1----:R-:W3:Y:S01]  /*69160*/  LDL.LU R39, [R1+0x1670] ;  /* 0x0016700001277983 */ /* 0x002ee20000300800 */
[----:B------:R-:W-:Y:S02]  /*69170*/  ISETP.GE.AND P1, PT, R5, UR6, PT ;  /* 0x0000000605007c0c */ /* 0x000fe4000bf26270 */
[----:B------:R-:W-:Y:S01]  /*69180*/  IADD3 R7, P2, R7, UR14, RZ ;  /* 0x0000000e07077c10 */ /* 0x000fe2000ff5e0ff */
[----:B------:R-:W3:Y:S01]  /*69190*/  LDL.LU R6, [R1+0x1684] ;  /* 0x0016840001067983 */ /* 0x000ee20000300800 */
[----:B-----5:R-:W-:-:S04]  /*691a0*/  SEL R2, RZ, 0x4, P1 ;  /* 0x00000004ff027807 */ /* 0x020fc80000800000 */
[----:B------:R-:W-:Y:S01]  /*691b0*/  SEL R2, R2, RZ, !P0 ;  /* 0x000000ff02027207 */ /* 0x000fe20004000000 */
[----:B------:R1:W-:Y:S03]  /*691c0*/  STL [R1+0x1654], R7 ;  /* 0x0016540701007387 */ /* 0x0003e60000100800 */
[----:B------:R-:W-:Y:S01]  /*691d0*/  ISETP.NE.U32.AND P1, PT, R2, RZ, PT ;  /* 0x000000ff0200720c */ /* 0x000fe20003f25070 */
[----:B------:R-:W-:Y:S01]  /*691e0*/  IMAD.MOV.U32 R2, RZ, RZ, R7 ;  /* 0x000000ffff027224 */ /* 0x000fe200078e0007 */
[----:B--2---:R-:W-:-:S05]  /*691f0*/  IADD3.X R42, R42, UR9, RZ, P2, !PT ;  /* 0x000000092a2a7c10 */ /* 0x004fca00097fe4ff */
        /* <DEDUP_REMOVED lines=12> */
[----:B----4-:R-:W-:Y:S02]  /*692c0*/  IADD3 R36, P2, R36, UR14, RZ ;  /* 0x0000000e24247c10 */ /* 0x010fe4000ff5e0ff */
[----:B------:R-:W-:-:S03]  /*692d0*/  ISETP.NE.U32.AND P1, PT, R2, RZ, PT ;  /* 0x000000ff0200720c */ /* 0x000fc60003f25070 */
[----:B------:R-:W-:Y:S01]  /*692e0*/  IMAD.MOV.U32 R2, RZ, RZ, R36 ;  /* 0x000000ffff027224 */ /* 0x000fe200078e0024 */
[----:B-1----:R-:W-:-:S04]  /*692f0*/  SHF.R.U32.HI R5, RZ, 0x6, R5 ;  /* 0x00000006ff057819 */ /* 0x002fc80000011605 */
[----:B------:R-:W-:-:S04]  /*69300*/  SGXT.U32 R5, R5, 0x1 ;  /* 0x000000010505781a */ /* 0x000fc80000000000 */
[----:B------:R-:W-:Y:S01]  /*69310*/  LOP3.LUT R5, R5, 0x5e, RZ, 0xfc, !PT ;  /* 0x0000005e05057812 */ /* 0x000fe200078efcff */
[----:B------:R-:W-:Y:S01]  /*69320*/  STL [R1+0x1664], R36 ;  /* 0x0016642401007387 */ /* 0x000fe20000100800 */
[----:B------:R-:W-:-:S05]  /*69330*/  IADD3.X R37, R37, UR9, RZ, P2, !PT ;  /* 0x0000000925257c10 */ /* 0x000fca00097fe4ff */
[----:B------:R-:W-:-:S05]  /*69340*/  IMAD.MOV.U32 R3, RZ, RZ, R37 ;  /* 0x000000ffff037224 */ /* 0x000fca00078e0025 */
[----:B------:R1:W-:Y:S01]  /*69350*/  LDGSTS.E [R4+-0x7a600], [R2.64], P1 ;  /* 0x85a0000002047fae */ /* 0x0003e2000892184c */
[----:B------:R-:W-:-:S03]  /*69360*/  ISETP.GE.AND P1, PT, R5, UR6, PT ;  /* 0x0000000605007c0c */ /* 0x000fc6000bf26270 */
[----:B------:R-:W4:Y:S01]  /*69370*/  S2R R5, SR_TID.X ;  /* 0x0000000000057919 */ /* 0x000f220000002100 */
[----:B---3--:R-:W-:Y:S02]  /*69380*/  IADD3 R38, P2, R38, UR14, RZ ;  /* 0x0000000e26267c10 */ /* 0x008fe4000ff5e0ff */
[----:B-1----:R-:W-:Y:S01]  /*69390*/  SEL R2, RZ, 0x4, P1 ;  /* 0x00000004ff027807 */ /* 0x002fe20000800000 */
[----:B------:R1:W-:Y:S03]  /*693a0*/  STL [R1+0x1660], R37 ;  /* 0x0016602501007387 */ /* 0x0003e60000100800 */
[----:B------:R-:W-:-:S04]  /*693b0*/  SEL R2, R2, RZ, !P0 ;  /* 0x000000ff02027207 */ /* 0x000fc80004000000 */
[----:B------:R-:W-:Y:S01]  /*693c0*/  ISETP.NE.U32.AND P1, PT, R2, RZ, PT ;  /* 0x000000ff0200720c */ /* 0x000fe20003f25070 */
[----:B-1----:R-:W3:Y:S04]  /*693d0*/  LDL.LU R37, [R1+0x1690] ;  /* 0x0016900001257983 */ /* 0x002ee80000300800 */
[----:B------:R-:W5:Y:S01]  /*693e0*/  LDL.LU R36, [R1+0x1694] ;  /* 0x0016940001247983 */ /* 0x000f620000300800 */
[----:B----4-:R-:W-:Y:S01]  /*693f0*/  SHF.R.U32.HI R5, RZ, 0x6, R5 ;  /* 0x00000006ff057819 */ /* 0x010fe20000011605 */
[----:B------:R-:W-:-:S03]  /*69400*/  IMAD.MOV.U32 R2, RZ, RZ, R38 ;  /* 0x000000ffff027224 */ /* 0x000fc600078e0026 */
[----:B------:R-:W-:-:S04]  /*69410*/  SGXT.U32 R5, R5, 0x1 ;  /* 0x000000010505781a */ /* 0x000fc80000000000 */
[----:B------:R-:W-:Y:S01]  /*69420*/  LOP3.LUT R5, R5, 0x62, RZ, 0xfc, !PT ;  /* 0x0000006205057812 */ /* 0x000fe200078efcff */
[----:B------:R-:W-:Y:S01]  /*69430*/  STL [R1+0x1674], R38 ;  /* 0x0016742601007387 */ /* 0x000fe20000100800 */
[----:B------:R-:W-:-:S05]  /*69440*/  IADD3.X R39, R39, UR9, RZ, P2, !PT ;  /* 0x0000000927277c10 */ /* 0x000fca00097fe4ff */
[----:B------:R-:W-:-:S05]  /*69450*/  IMAD.MOV.U32 R3, RZ, RZ, R39 ;  /* 0x000000ffff037224 */ /* 0x000fca00078e0027 */
[----:B------:R1:W-:Y:S01]  /*69460*/  LDGSTS.E [R4+-0x7a200], [R2.64], P1 ;  /* 0x85e0000002047fae */ /* 0x0003e2000892184c */
[----:B------:R-:W-:-:S03]  /*69470*/  ISETP.GE.AND P1, PT, R5, UR6, PT ;  /* 0x0000000605007c0c */ /* 0x000fc6000bf26270 */
[----:B------:R-:W4:Y:S04]  /*69480*/  S2R R5, SR_TID.X ;  /* 0x0000000000057919 */ /* 0x000f280000002100 */
[----:B------:R1:W-:Y:S04]  /*69490*/  STL [R1+0x1670], R39 ;  /* 0x0016702701007387 */ /* 0x0003e80000100800 */
[----:B------:R-:W3:Y:S04]  /*694a0*/  LDL.LU R42, [R1+0x14e8] ;  /* 0x0014e800012a7983 */ /* 0x000ee80000300800 */
[----:B-1----:R-:W3:Y:S01]  /*694b0*/  LDL.LU R39, [R1+0x16a0] ;  /* 0x0016a00001277983 */ /* 0x002ee20000300800 */
[----:B------:R-:W-:-:S02]  /*694c0*/  SEL R2, RZ, 0x4, P1 ;  /* 0x00000004ff027807 */ /* 0x000fc40000800000 */
[----:B------:R-:W-:Y:S02]  /*694d0*/  IADD3 R6, P2, R6, UR14, RZ ;  /* 0x0000000e06067c10 */ /* 0x000fe4000ff5e0ff */
[----:B------:R-:W-:Y:S02]  /*694e0*/  SEL R2, R2, RZ, !P0 ;  /* 0x000000ff02027207 */ /* 0x000fe40004000000 */
[----:B----4-:R-:W-:Y:S01]  /*694f0*/  SHF.R.U32.HI R5, RZ, 0x6, R5 ;  /* 0x00000006ff057819 */ /* 0x010fe20000011605 */
[----:B------:R1:W-:Y:S03]  /*69500*/  STL [R1+0x1684], R6 ;  /* 0x0016840601007387 */ /* 0x0003e60000100800 */
[----:B------:R-:W-:Y:S02]  /*69510*/  SGXT.U32 R5, R5, 0x1 ;  /* 0x000000010505781a */ /* 0x000fe40000000000 */
[----:B------:R-:W-:Y:S01]  /*69520*/  ISETP.NE.U32.AND P1, PT, R2, RZ, PT ;  /* 0x000000ff0200720c */ /* 0x000fe20003f25070 */
[----:B------:R-:W-:Y:S01]  /*69530*/  IMAD.MOV.U32 R2, RZ, RZ, R6 ;  /* 0x000000ffff027224 */ /* 0x000fe200078e0006 */
[----:B-1----:R-:W-:-:S02]  /*69540*/  LOP3.LUT R6, R5, 0x66, RZ, 0xfc, !PT ;  /* 0x0000006605067812 */ /* 0x002fc400078efcff */
[----:B--2---:R-:W-:-:S05]  /*69550*/  IADD3.X R7, R7, UR9, RZ, P2, !PT ;  /* 0x0000000907077c10 */ /* 0x004fca00097fe4ff */
[----:B------:R1:W-:Y:S04]  /*69560*/  STL [R1+0x1680], R7 ;  /* 0x0016800701007387 */ /* 0x0003e80000100800 */
[----:B------:R-:W2:Y:S04]  /*69570*/  LDL.LU R43, [R1+0x14d8] ;  /* 0x0014d800012b7983 */ /* 0x000ea80000300800 */
[----:B------:R-:W4:Y:S01]  /*69580*/  LDL.LU R5, [R1+0x14f4] ;  /* 0x0014f40001057983 */ /* 0x000f220000300800 */
[----:B------:R-:W-:-:S03]  /*69590*/  IMAD.MOV.U32 R3, RZ, RZ, R7 ;  /* 0x000000ffff037224 */ /* 0x000fc600078e0007 */
[----:B------:R-:W2:Y:S04]  /*695a0*/  LDL.LU R38, [R1+0x14c8] ;  /* 0x0014c80001267983 */ /* 0x000ea80000300800 */
[----:B------:R1:W-:Y:S01]  /*695b0*/  LDGSTS.E [R4+-0x79e00], [R2.64], P1 ;  /* 0x8620000002047fae */ /* 0x0003e2000892184c */
[----:B------:R-:W-:-:S03]  /*695c0*/  ISETP.GE.AND P1, PT, R6, UR6, PT ;  /* 0x0000000606007c0c */ /* 0x000fc6000bf26270 */
[----:B------:R-:W2:Y:S01]  /*695d0*/  LDL.LU R6, [R1+0x14e4] ;  /* 0x0014e40001067983 */ /* 0x000ea20000300800 */
[----:B------:R-:W-:-:S03]  /*695e0*/  IMAD.MOV.U32 R154, RZ, RZ, R77 ;  /* 0x000000ffff9a7224 */ /* 0x000fc600078e004d */
[----:B------:R-:W1:Y:S02]  /*695f0*/  S2R R77, SR_TID.X ;  /* 0x00000000004d7919 */ /* 0x000e640000002100 */
[----:B-1----:R-:W-:-:S04]  /*69600*/  SEL R2, RZ, 0x4, P1 ;  /* 0x00000004ff027807 */ /* 0x002fc80000800000 */
[----:B------:R-:W-:Y:S02]  /*69610*/  SEL R2, R2, RZ, !P0 ;  /* 0x000000ff02027207 */ /* 0x000fe40004000000 */
[----:B------:R-:W-:-:S04]  /*69620*/  SHF.R.U32.HI R77, RZ, 0x6, R77 ;  /* 0x00000006ff4d7819 */ /* 0x000fc8000001164d */
[----:B------:R-:W-:-:S04]  /*69630*/  SGXT.U32 R77, R77, 0x1 ;  /* 0x000000014d4d781a */ /* 0x000fc80000000000 */
[----:B------:R-:W-:Y:S02]  /*69640*/  LOP3.LUT R7, R77, 0x6a, RZ, 0xfc, !PT ;  /* 0x0000006a4d077812 */ /* 0x000fe400078efcff */
[----:B------:R-:W1:Y:S01]  /*69650*/  S2R R77, SR_TID.X ;  /* 0x00000000004d7919 */ /* 0x000e620000002100 */
[----:B------:R-:W-:Y:S02]  /*69660*/  ISETP.NE.U32.AND P1, PT, R2, RZ, PT ;  /* 0x000000ff0200720c */ /* 0x000fe40003f25070 */
[----:B-1----:R-:W-:-:S04]  /*69670*/  SHF.R.U32.HI R77, RZ, 0x6, R77 ;  /* 0x00000006ff4d7819 */ /* 0x002fc8000001164d */
[----:B------:R-:W-:Y:S02]  /*69680*/  SGXT.U32 R77, R77, 0x1 ;  /* 0x000000014d4d781a */ /* 0x000fe40000000000 */
[----:B-----5:R-:W-:-:S04]  /*69690*/  IADD3 R36, P2, R36, UR14, RZ ;  /* 0x0000000e24247c10 */ /* 0x020fc8000ff5e0ff */
[----:B---3--:R-:W-:Y:S02]  /*696a0*/  IADD3.X R37, R37, UR9, RZ, P2, !PT ;  /* 0x0000000925257c10 */ /* 0x008fe400097fe4ff */
[----:B------:R-:W-:-:S03]  /*696b0*/  MOV R2, R36 ;  /* 0x0000002400027202 */ /* 0x000fc60000000f00 */
[----:B------:R-:W-:-:S05]  /*696c0*/  IMAD.MOV.U32 R3, RZ, RZ, R37 ;  /* 0x000000ffff037224 */ /* 0x000fca00078e0025 */
[----:B------:R1:W-:Y:S01]  /*696d0*/  LDGSTS.E [R4+-0x79a00], [R2.64], P1 ;  /* 0x8660000002047fae */ /* 0x0003e2000892184c */
[----:B------:R-:W-:-:S04]  /*696e0*/  ISETP.GE.AND P1, PT, R7, UR6, PT ;  /* 0x0000000607007c0c */ /* 0x000fc8000bf26270 */
[----:B-1----:R-:W-:-:S04]  /*696f0*/  SEL R2, RZ, 0x4, P1 ;  /* 0x00000004ff027807 */ /* 0x002fc80000800000 */
[----:B------:R-:W-:Y:S01]  /*69700*/  SEL R2, R2, RZ, !P0 ;  /* 0x000000ff02027207 */ /* 0x000fe20004000000 */
[----:B------:R1:W-:Y:S03]  /*69710*/  STL [R1+0x1694], R36 ;  /* 0x0016942401007387 */ /* 0x0003e60000100800 */
[----:B------:R-:W-:Y:S01]  /*69720*/  ISETP.NE.U32.AND P1, PT, R2, RZ, PT ;  /* 0x000000ff0200720c */ /* 0x000fe20003f25070 */
[----:B------:R3:W-:Y:S04]  /*69730*/  STL [R1+0x1690], R37 ;  /* 0x0016902501007387 */ /* 0x0007e80000100800 */
[----:B-1----:R-:W5:Y:S01]  /*69740*/  LDL.LU R36, [R1+0x14b8] ;  /* 0x0014b80001247983 */ /* 0x002f620000300800 */
[----:B---3--:R-:W-:-:S03]  /*69750*/  LOP3.LUT R37, R77, 0x6e, RZ, 0xfc, !PT ;  /* 0x0000006e4d257812 */ /* 0x008fc600078efcff */
[----:B------:R-:W3:Y:S04]  /*69760*/  LDL.LU R7, [R1+0x14d4] ;  /* 0x0014d40001077983 */ /* 0x000ee80000300800 */
[----:B------:R-:W1:Y:S01]  /*69770*/  S2R R77, SR_TID.X ;  /* 0x00000000004d7919 */ /* 0x000e620000002100 */
[----:B------:R-:W-:-:S04]  /*69780*/  IADD3 R39, P2, R39, UR14, RZ ;  /* 0x0000000e27277c10 */ /* 0x000fc8000ff5e0ff */
[----:B------:R-:W-:Y:S01]  /*69790*/  IADD3.X R42, R42, UR9, RZ, P2, !PT ;  /* 0x000000092a2a7c10 */ /* 0x000fe200097fe4ff */
[----:B------:R-:W-:-:S04]  /*697a0*/  IMAD.MOV.U32 R2, RZ, RZ, R39 ;  /* 0x000000ffff027224 */ /* 0x000fc800078e0027 */
[----:B------:R-:W-:-:S05]  /*697b0*/  IMAD.MOV.U32 R3, RZ, RZ, R42 ;  /* 0x000000ffff037224 */ /* 0x000fca00078e002a */
[----:B------:R1:W-:Y:S01]  /*697c0*/  LDGSTS.E [R4+-0x79600], [R2.64], P1 ;  /* 0x86a0000002047fae */ /* 0x0003e2000892184c */
[----:B------:R-:W-:-:S03]  /*697d0*/  ISETP.GE.AND P1, PT, R37, UR6, PT ;  /* 0x0000000625007c0c */ /* 0x000fc6000bf26270 */
[----:B------:R1:W-:Y:S02]  /*697e0*/  STL [R1+0x16a0], R39 ;  /* 0x0016a02701007387 */ /* 0x0003e40000100800 */
[----:B-1----:R-:W-:Y:S02]  /*697f0*/  SEL R2, RZ, 0x4, P1 ;  /* 0x00000004ff027807 */ /* 0x002fe40000800000 */
[----:B------:R1:W-:Y:S02]  /*69800*/  STL [R1+0x14e8], R42 ;  /* 0x0014e82a01007387 */ /* 0x0003e40000100800 */
[----:B------:R-:W-:Y:S02]  /*69810*/  SEL R2, R2, RZ, !P0 ;  /* 0x000000ff02027207 */ /* 0x000fe40004000000 */
[----:B------:R-:W5:Y:S01]  /*69820*/  LDL.LU R39, [R1+0x14a8] ;  /* 0x0014a80001277983 */ /* 0x000f620000300800 */
[----:B------:R-:W-:Y:S02]  /*69830*/  SHF.R.U32.HI R77, RZ, 0x6, R77 ;  /* 0x00000006ff4d7819 */ /* 0x000fe4000001164d */
[----:B------:R-:W-:Y:S01]  /*69840*/  ISETP.NE.U32.AND P1, PT, R2, RZ, PT ;  /* 0x000000ff0200720c */ /* 0x000fe20003f25070 */
[----:B------:R-:W5:Y:S01]  /*69850*/  LDL.LU R37, [R1+0x14c4] ;  /* 0x0014c40001257983 */ /* 0x000f620000300800 */
[----:B------:R-:W-:-:S04]  /*69860*/  SGXT.U32 R77, R77, 0x1 ;  /* 0x000000014d4d781a */ /* 0x000fc80000000000 */
[----:B-1----:R-:W-:Y:S02]  /*69870*/  LOP3.LUT R42, R77, 0x72, RZ, 0xfc, !PT ;  /* 0x000000724d2a7812 */ /* 0x002fe400078efcff */
[----:B----4-:R-:W-:-:S04]  /*69880*/  IADD3 R5, P2, R5, UR14, RZ ;  /* 0x0000000e05057c10 */ /* 0x010fc8000ff5e0ff */
[----:B--2---:R-:W-:Y:S01]  /*69890*/  IADD3.X R43, R43, UR9, RZ, P2, !PT ;  /* 0x000000092b2b7c10 */ /* 0x004fe200097fe4ff */
[----:B------:R1:W-:Y:S01]  /*698a0*/  STL [R1+0x14f4], R5 ;  /* 0x0014f40501007387 */ /* 0x0003e20000100800 */
[----:B------:R-:W-:-:S03]  /*698b0*/  IMAD.MOV.U32 R2, RZ, RZ, R5 ;  /* 0x000000ffff027224 */ /* 0x000fc600078e0005 */
[----:B------:R-:W-:-:S05]  /*698c0*/  IMAD.MOV.U32 R3, RZ, RZ, R43 ;  /* 0x000000ffff037224 */ /* 0x000fca00078e002b */
[----:B------:R2:W-:Y:S04]  /*698d0*/  LDGSTS.E [R4+-0x79200], [R2.64], P1 ;  /* 0x86e0000002047fae */ /* 0x0005e8000892184c */
[----:B-1----:R-:W1:Y:S01]  /*698e0*/  S2R R5, SR_TID.X ;  /* 0x0000000000057919 */ /* 0x002e620000002100 */
[----:B------:R-:W-:-:S04]  /*698f0*/  ISETP.GE.AND P1, PT, R42, UR6, PT ;  /* 0x000000062a007c0c */ /* 0x000fc8000bf26270 */
[----:B--2---:R-:W-:-:S04]  /*69900*/  SEL R2, RZ, 0x4, P1 ;  /* 0x00000004ff027807 */ /* 0x004fc80000800000 */
[----:B------:R-:W-:Y:S02]  /*69910*/  SEL R2, R2, RZ, !P0 ;  /* 0x000000ff02027207 */ /* 0x000fe40004000000 */
[----:B------:R-:W-:Y:S02]  /*69920*/  IADD3 R6, P2, R6, UR14, RZ ;  /* 0x0000000e06067c10 */ /* 0x000fe4000ff5e0ff */
[----:B------:R-:W-:Y:S02]  /*69930*/  ISETP.NE.U32.AND P1, PT, R2, RZ, PT ;  /* 0x000000ff0200720c */ /* 0x000fe40003f25070 */
[----:B------:R-:W-:Y:S02]  /*69940*/  IADD3.X R38, R38, UR9, RZ, P2, !PT ;  /* 0x0000000926267c10 */ /* 0x000fe400097fe4ff */
[----:B-1----:R-:W-:Y:S01]  /*69950*/  SHF.R.U32.HI R5, RZ, 0x6, R5 ;  /* 0x00000006ff057819 */ /* 0x002fe20000011605 */
[----:B------:R-:W-:-:S03]  /*69960*/  IMAD.MOV.U32 R2, RZ, RZ, R6 ;  /* 0x000000ffff027224 */ /* 0x000fc600078e0006 */
[----:B------:R-:W-:Y:S02]  /*69970*/  SGXT.U32 R5, R5, 0x1 ;  /* 0x000000010505781a */ /* 0x000fe40000000000 */
[----:B------:R-:W-:Y:S02]  /*69980*/  MOV R3, R38 ;  /* 0x0000002600037202 */ /* 0x000fe40000000f00 */
[----:B------:R-:W-:Y:S01]  /*69990*/  LOP3.LUT R5, R5, 0x76, RZ, 0xfc, !PT ;  /* 0x0000007605057812 */ /* 0x000fe200078efcff */
[----:B------:R-:W-:Y:S04]  /*699a0*/  STL [R1+0x14d8], R43 ;  /* 0x0014d82b01007387 */ /* 0x000fe80000100800 */
[----:B------:R-:W-:Y:S04]  /*699b0*/  STL [R1+0x14e4], R6 ;  /* 0x0014e40601007387 */ /* 0x000fe80000100800 */
[----:B------:R1:W-:Y:S04]  /*699c0*/  STL [R1+0x14c8], R38 ;  /* 0x0014c82601007387 */ /* 0x0003e80000100800 */
[----:B------:R2:W-:Y:S01]  /*699d0*/  LDGSTS.E [R4+-0x78e00], [R2.64], P1 ;  /* 0x8720000002047fae */ /* 0x0005e2000892184c */
[----:B------:R-:W-:-:S03]  /*699e0*/  ISETP.GE.AND P1, PT, R5, UR6, PT ;  /* 0x0000000605007c0c */ /* 0x000fc6000bf26270 */
[----:B-1----:R-:W4:Y:S04]  /*699f0*/  LDL.LU R38, [R1+0x488] ;  /* 0x0004880001267983 */ /* 0x002f280000300800 */
[----:B------:R-:W4:Y:S01]  /*69a00*/  LDL.LU R5, [R1+0x14b4] ;  /* 0x0014b40001057983 */ /* 0x000f220000300800 */
[----:B--2---:R-:W-:-:S04]  /*69a10*/  SEL R2, RZ, 0x4, P1 ;  /* 0x00000004ff027807 */ /* 0x004fc80000800000 */
[----:B------:R-:W-:Y:S02]  /*69a20*/  SEL R2, R2, RZ, !P0 ;  /* 0x000000ff02027207 */ /* 0x000fe40004000000 */
[----:B------:R-:W-:Y:S02]  /*69a30*/  SHF.R.U32.HI R41, RZ, 0x6, R41 ;  /* 0x00000006ff297819 */ /* 0x000fe40000011629 */
[----:B------:R-:W-:Y:S02]  /*69a40*/  ISETP.NE.U32.AND P1, PT, R2, RZ, PT ;  /* 0x000000ff0200720c */ /* 0x000fe40003f25070 */
[----:B------:R-:W-:-:S04]  /*69a50*/  SGXT.U32 R41, R41, 0x1 ;  /* 0x000000012929781a */ /* 0x000fc80000000000 */
[----:B------:R-:W-:Y:S02]  /*69a60*/  LOP3.LUT R6, R41, 0x7a, RZ, 0xfc, !PT ;  /* 0x0000007a29067812 */ /* 0x000fe400078efcff */
[----:B---3--:R-:W-:-:S04]  /*69a70*/  IADD3 R7, P2, R7, UR14, RZ ;  /* 0x0000000e07077c10 */ /* 0x008fc8000ff5e0ff */
[----:B-----5:R-:W-:Y:S01]  /*69a80*/  IADD3.X R36, R36, UR9, RZ, P2, !PT ;  /* 0x0000000924247c10 */ /* 0x020fe200097fe4ff */
[----:B------:R-:W-:-:S04]  /*69a90*/  IMAD.MOV.U32 R2, RZ, RZ, R7 ;  /* 0x000000ffff027224 */ /* 0x000fc800078e0007 */
[----:B------:R-:W-:-:S05]  /*69aa0*/  IMAD.MOV.U32 R3, RZ, RZ, R36 ;  /* 0x000000ffff037224 */ /* 0x000fca00078e0024 */
[----:B------:R1:W-:Y:S01]  /*69ab0*/  LDGSTS.E [R4+-0x78a00], [R2.64], P1 ;  /* 0x8760000002047fae */ /* 0x0003e2000892184c */
[----:B------:R-:W-:-:S03]  /*69ac0*/  ISETP.GE.AND P1, PT, R6, UR6, PT ;  /* 0x0000000606007c0c */ /* 0x000fc6000bf26270 */
[----:B------:R2:W-:Y:S01]  /*69ad0*/  STL [R1+0x14d4], R7 ;  /* 0x0014d40701007387 */ /* 0x0005e20000100800 */
[----:B-1----:R-:W-:-:S03]  /*69ae0*/  SEL R2, RZ, 0x4, P1 ;  /* 0x00000004ff027807 */ /* 0x002fc60000800000 */
[----:B------:R1:W-:Y:S01]  /*69af0*/  STL [R1+0x14b8], R36 ;  /* 0x0014b82401007387 */ /* 0x0003e20000100800 */
[----:B------:R-:W-:-:S03]  /*69b00*/  SEL R2, R2, RZ, !P0 ;  /* 0x000000ff02027207 */ /* 0x000fc60004000000 */
[----:B------:R-:W3:Y:S01]  /*69b10*/  LDL.LU R6, [R1+0x490] ;  /* 0x0004900001067983 */ /* 0x000ee20000300800 */
[----:B--2---:R-:W-:Y:S02]  /*69b20*/  LOP3.LUT R7, R40, 0x7e, RZ, 0xfc, !PT ;  /* 0x0000007e28077812 */ /* 0x004fe400078efcff */
[----:B------:R-:W-:Y:S01]  /*69b30*/  ISETP.NE.U32.AND P1, PT, R2, RZ, PT ;  /* 0x000000ff0200720c */ /* 0x000fe20003f25070 */
[----:B-1----:R-:W2:Y:S01]  /*69b40*/  LDL.LU R36, [R1+0x4d0] ;  /* 0x0004d00001247983 */ /* 0x002ea20000300800 */
[----:B------:R-:W-:-:S04]  /*69b50*/  IADD3 R37, P2, R37, UR14, RZ ;  /* 0x0000000e25257c10 */ /* 0x000fc8000ff5e0ff */
[----:B------:R-:W-:Y:S01]  /*69b60*/  IADD3.X R39, R39, UR9, RZ, P2, !PT ;  /* 0x0000000927277c10 */ /* 0x000fe200097fe4ff */
[----:B------:R1:W-:Y:S04]  /*69b70*/  STL [R1+0x14c4], R37 ;  /* 0x0014c42501007387 */ /* 0x0003e80000100800 */
[----:B------:R-:W-:Y:S04]  /*69b80*/  STL [R1+0x14a8], R39 ;  /* 0x0014a82701007387 */ /* 0x000fe80000100800 */
[----:B------:R-:W5:Y:S01]  /*69b90*/  LDL.LU R40, [R1+0x48c] ;  /* 0x00048c0001287983 */ /* 0x000f620000300800 */
[----:B------:R-:W-:-:S02]  /*69ba0*/  IMAD.MOV.U32 R2, RZ, RZ, R37 ;  /* 0x000000ffff027224 */ /* 0x000fc400078e0025 */
[----:B------:R-:W-:Y:S01]  /*69bb0*/  IMAD.MOV.U32 R3, RZ, RZ, R39 ;  /* 0x000000ffff037224 */ /* 0x000fe200078e0027 */
[----:B------:R-:W5:Y:S04]  /*69bc0*/  LDL.LU R41, [R1+0x4cc] ;  /* 0x0004cc0001297983 */ /* 0x000f680000300800 */
[----:B------:R1:W-:Y:S01]  /*69bd0*/  LDGSTS.E [R4+-0x78600], [R2.64], P1 ;  /* 0x87a0000002047fae */ /* 0x0003e2000892184c */
[----:B------:R-:W-:-:S03]  /*69be0*/  ISETP.GE.AND P1, PT, R7, UR6, PT ;  /* 0x0000000607007c0c */ /* 0x000fc6000bf26270 */
[----:B------:R-:W5:Y:S04]  /*69bf0*/  LDL.LU R7, [R1+0x50c] ;  /* 0x00050c0001077983 */ /* 0x000f680000300800 */
[----:B-1----:R-:W5:Y:S04]  /*69c00*/  LDL.LU R4, [R1+0x510] ;  /* 0x0005100001047983 */ /* 0x002f680000300800 */
[----:B------:R-:W5:Y:S04]  /*69c10*/  LDL.LU R42, [R1+0x54c] ;  /* 0x00054c00012a7983 */ /* 0x000f680000300800 */
[----:B------:R-:W5:Y:S01]  /*69c20*/  LDL.LU R37, [R1+0x550] ;  /* 0x0005500001257983 */ /* 0x000f620000300800 */
[----:B------:R-:W-:-:S04]  /*69c30*/  SEL R2, RZ, 0x4, P1 ;  /* 0x00000004ff027807 */ /* 0x000fc80000800000 */
[----:B------:R-:W-:-:S04]  /*69c40*/  SEL R2, R2, RZ, !P0 ;  /* 0x000000ff02027207 */ /* 0x000fc80004000000 */
[----:B------:R-:W-:Y:S02]  /*69c50*/  ISETP.NE.U32.AND P1, PT, R2, RZ, PT ;  /* 0x000000ff0200720c */ /* 0x000fe40003f25070 */
[----:B----4-:R-:W-:-:S04]  /*69c60*/  IADD3 R5, P2, R5, UR14, RZ ;  /* 0x0000000e05057c10 */ /* 0x010fc8000ff5e0ff */
[----:B------:R-:W-:Y:S01]  /*69c70*/  IADD3.X R38, R38, UR9, RZ, P2, !PT ;  /* 0x0000000926267c10 */ /* 0x000fe200097fe4ff */
[----:B------:R-:W-:Y:S04]  /*69c80*/  STL [R1+0x14b4], R5 ;  /* 0x0014b40501007387 */ /* 0x000fe80000100800 */
[----:B------:R1:W-:Y:S01]  /*69c90*/  STL [R1+0x488], R38 ;  /* 0x0004882601007387 */ /* 0x0003e20000100800 */
[----:B------:R-:W-:-:S03]  /*69ca0*/  IMAD.MOV.U32 R3, RZ, RZ, R38 ;  /* 0x000000ffff037224 */ /* 0x000fc600078e0026 */
[----:B------:R-:W4:Y:S01]  /*69cb0*/  LDL.LU R43, [R1+0x58c] ;  /* 0x00058c00012b7983 */ /* 0x000f220000300800 */
[----:B------:R-:W-:-:S03]  /*69cc0*/  IMAD.MOV.U32 R2, RZ, RZ, R5 ;  /* 0x000000ffff027224 */ /* 0x000fc600078e0005 */
[----:B-1----:R-:W4:Y:S04]  /*69cd0*/  LDL.LU R38, [R1+0x590] ;  /* 0x0005900001267983 */ /* 0x002f280000300800 */
[----:B------:R-:W4:Y:S04]  /*69ce0*/  LDL.LU R39, [R1+0x5cc] ;  /* 0x0005cc0001277983 */ /* 0x000f280000300800 */
[----:B------:R-:W4:Y:S04]  /*69cf0*/  LDL.LU R5, [R1+0x5d0] ;  /* 0x0005d00001057983 */ /* 0x000f280000300800 */
[----:B------:R-:W1:Y:S01]  /*69d00*/  S2R R77, SR_TID.X ;  /* 0x00000000004d7919 */ /* 0x000e620000002100 */
[----:B------:R-:W-:Y:S01]  /*69d10*/  IADD3 R0, R0, 0x100000, RZ ;  /* 0x0010000000007810 */ /* 0x000fe20007ffe0ff */
[----:B------:R-:W-:-:S04]  /*69d20*/  IMAD.MOV.U32 R128, RZ, RZ, R73 ;  /* 0x000000ffff807224 */ /* 0x000fc800078e0049 */
[----:B------:R1:W-:Y:S01]  /*69d30*/  LDGSTS.E [R0+-0x78200], [R2.64], P1 ;  /* 0x87e0000002007fae */ /* 0x0003e2000892184c */
[----:B------:R-:W-:-:S03]  /*69d40*/  MOV R129, R72 ;  /* 0x0000004800817202 */ /* 0x000fc60000000f00 */
[----:B------:R-:W0:Y:S01]  /*69d50*/  LDGDEPBAR ;  /* 0x00000000000079af */ /* 0x000e220000000000 */
[----:B-1----:R-:W-:-:S04]  /*69d60*/  LOP3.LUT R73, R77, 0x7f, RZ, 0xc0, !PT ;  /* 0x0000007f4d497812 */ /* 0x002fc800078ec0ff */
[----:B------:R-:W-:-:S04]  /*69d70*/  ISETP.GE.AND P1, PT, R73, UR6, PT ;  /* 0x0000000649007c0c */ /* 0x000fc8000bf26270 */
[----:B------:R-:W-:-:S04]  /*69d80*/  SEL R0, RZ, 0x4, P1 ;  /* 0x00000004ff007807 */ /* 0x000fc80000800000 */
[----:B------:R-:W-:-:S04]  /*69d90*/  SEL R0, R0, RZ, !P0 ;  /* 0x000000ff00007207 */ /* 0x000fc80004000000 */
[----:B------:R-:W-:Y:S01]  /*69da0*/  ISETP.NE.U32.AND P0, PT, R0, RZ, PT ;  /* 0x000000ff0000720c */ /* 0x000fe20003f05070 */
[----:B------:R-:W-:Y:S01]  /*69db0*/  IMAD.U32 R0, RZ, RZ, UR8 ;  /* 0x00000008ff007e24 */ /* 0x000fe2000f8e00ff */
[----:B------:R-:W-:-:S05]  /*69dc0*/  SHF.L.U32 R72, R73, 0x2, RZ ;  /* 0x0000000249487819 */ /* 0x000fca00000006ff */
[----:B------:R-:W-:Y:S01]  /*69dd0*/  IMAD R0, R0, 0x40000, R72 ;  /* 0x0004000000007824 */ /* 0x000fe200078e0248 */
[----:B---3--:R-:W-:Y:S02]  /*69de0*/  IADD3 R6, P1, R6, UR11, RZ ;  /* 0x0000000b06067c10 */ /* 0x008fe4000ff3e0ff */
[----:B--2---:R-:W-:-:S03]  /*69df0*/  IADD3 R36, P2, R36, UR11, RZ ;  /* 0x0000000b24247c10 */ /* 0x004fc6000ff5e0ff */
[----:B------:R-:W-:Y:S01]  /*69e00*/  STL [R1+0x490], R6 ;  /* 0x0004900601007387 */ /* 0x000fe20000100800 */
[----:B------:R-:W-:-:S03]  /*69e10*/  IMAD.MOV.U32 R2, RZ, RZ, R6 ;  /* 0x000000ffff027224 */ /* 0x000fc600078e0006 */
[----:B------:R-:W-:Y:S01]  /*69e20*/  STL [R1+0x4d0], R36 ;  /* 0x0004d02401007387 */ /* 0x000fe20000100800 */
[----:B-----5:R-:W-:Y:S02]  /*69e30*/  IADD3.X R40, R40, UR10, RZ, P1, !PT ;  /* 0x0000000a28287c10 */ /* 0x020fe40008ffe4ff */
[----:B------:R-:W-:-:S03]  /*69e40*/  IADD3.X R41, R41, UR10, RZ, P2, !PT ;  /* 0x0000000a29297c10 */ /* 0x000fc600097fe4ff */
[----:B------:R-:W-:Y:S01]  /*69e50*/  IMAD.MOV.U32 R3, RZ, RZ, R40 ;  /* 0x000000ffff037224 */ /* 0x000fe200078e0028 */
[----:B------:R1:W-:Y:S04]  /*69e60*/  STL [R1+0x48c], R40 ;  /* 0x00048c2801007387 */ /* 0x0003e80000100800 */
[----:B------:R2:W-:Y:S04]  /*69e70*/  LDGSTS.E [R0], [R2.64], P0 ;  /* 0x0000000002007fae */ /* 0x0005e8000812184c */
[----:B-1----:R-:W3:Y:S04]  /*69e80*/  LDL.LU R40, [R1+0x610] ;  /* 0x0006100001287983 */ /* 0x002ee80000300800 */
[----:B------:R1:W-:Y:S01]  /*69e90*/  STL [R1+0x4cc], R41 ;  /* 0x0004cc2901007387 */ /* 0x0003e20000100800 */
[----:B--2---:R-:W-:-:S03]  /*69ea0*/  IMAD.MOV.U32 R3, RZ, RZ, R41 ;  /* 0x000000ffff037224 */ /* 0x004fc600078e0029 */
[----:B------:R-:W2:Y:S01]  /*69eb0*/  LDL.LU R6, [R1+0x650] ;  /* 0x0006500001067983 */ /* 0x000ea20000300800 */
[----:B------:R-:W-:Y:S01]  /*69ec0*/  IADD3 R4, P1, R4, UR11, RZ ;  /* 0x0000000b04047c10 */ /* 0x000fe2000ff3e0ff */
[----:B------:R-:W-:Y:S02]  /*69ed0*/  IMAD.MOV.U32 R2, RZ, RZ, R36 ;  /* 0x000000ffff027224 */ /* 0x000fe400078e0024 */
[----:B-1----:R-:W5:Y:S01]  /*69ee0*/  LDL.LU R41, [R1+0x60c] ;  /* 0x00060c0001297983 */ /* 0x002f620000300800 */
[----:B------:R-:W-:Y:S02]  /*69ef0*/  IADD3.X R7, R7, UR10, RZ, P1, !PT ;  /* 0x0000000a07077c10 */ /* 0x000fe40008ffe4ff */
[----:B------:R-:W-:Y:S01]  /*69f00*/  IADD3 R37, P2, R37, UR11, RZ ;  /* 0x0000000b25257c10 */ /* 0x000fe2000ff5e0ff */
[----:B------:R-:W5:Y:S03]  /*69f10*/  LDL.LU R36, [R1+0x64c] ;  /* 0x00064c0001247983 */ /* 0x000f660000300800 */
[----:B------:R-:W-:Y:S01]  /*69f20*/  IADD3.X R42, R42, UR10, RZ, P2, !PT ;  /* 0x0000000a2a2a7c10 */ /* 0x000fe200097fe4ff */
[----:B------:R1:W-:Y:S04]  /*69f30*/  LDGSTS.E [R0+0x1000], [R2.64], P0 ;  /* 0x0100000002007fae */ /* 0x0003e8000812184c */
[----:B------:R-:W-:Y:S04]  /*69f40*/  STL [R1+0x510], R4 ;  /* 0x0005100401007387 */ /* 0x000fe80000100800 */
[----:B------:R1:W-:Y:S02]  /*69f50*/  STL [R1+0x50c], R7 ;  /* 0x00050c0701007387 */ /* 0x0003e40000100800 */
[----:B-1----:R-:W-:Y:S01]  /*69f60*/  MOV R2, R4 ;  /* 0x0000000400027202 */ /* 0x002fe20000000f00 */
[----:B------:R-:W-:Y:S01]  /*69f70*/  IMAD.MOV.U32 R3, RZ, RZ, R7 ;  /* 0x000000ffff037224 */ /* 0x000fe200078e0007 */
[----:B------:R-:W-:Y:S04]  /*69f80*/  STL [R1+0x550], R37 ;  /* 0x0005502501007387 */ /* 0x000fe80000100800 */
[----:B------:R-:W5:Y:S04]  /*69f90*/  LDL.LU R7, [R1+0x690] ;  /* 0x0006900001077983 */ /* 0x000f680000300800 */
[----:B------:R1:W-:Y:S04]  /*69fa0*/  STL [R1+0x54c], R42 ;  /* 0x00054c2a01007387 */ /* 0x0003e80000100800 */
[----:B------:R1:W-:Y:S04]  /*69fb0*/  LDGSTS.E [R0+0x2000], [R2.64], P0 ;  /* 0x0200000002007fae */ /* 0x0003e8000812184c */
[----:B------:R-:W5:Y:S01]  /*69fc0*/  LDL.LU R4, [R1+0x6d0] ;  /* 0x0006d00001047983 */ /* 0x000f620000300800 */
[----:B-1----:R-:W-:-:S03]  /*69fd0*/  IMAD.MOV.U32 R3, RZ, RZ, R42 ;  /* 0x000000ffff037224 */ /* 0x002fc600078e002a */
[----:B------:R-:W5:Y:S01]  /*69fe0*/  LDL.LU R42, [R1+0x68c] ;  /* 0x00068c00012a7983 */ /* 0x000f620000300800 */
[----:B------:R-:W-:-:S03]  /*69ff0*/  IMAD.MOV.U32 R2, RZ, RZ, R37 ;  /* 0x000000ffff027224 */ /* 0x000fc600078e0025 */
[----:B------:R-:W5:Y:S04]  /*6a000*/  LDL.LU R37, [R1+0x6cc] ;  /* 0x0006cc0001257983 */ /* 0x000f680000300800 */
[----:B------:R1:W-:Y:S01]  /*6a010*/  LDGSTS.E [R0+0x3000], [R2.64], P0 ;  /* 0x0300000002007fae */ /* 0x0003e2000812184c */
[----:B----4-:R-:W-:-:S04]  /*6a020*/  IADD3 R38, P1, R38, UR11, RZ ;  /* 0x0000000b26267c10 */ /* 0x010fc8000ff3e0ff */
[----:B------:R-:W-:Y:S02]  /*6a030*/  IADD3.X R43, R43, UR10, RZ, P1, !PT ;  /* 0x0000000a2b2b7c10 */ /* 0x000fe40008ffe4ff */
[----:B------:R-:W-:Y:S01]  /*6a040*/  IADD3 R5, P2, R5, UR11, RZ ;  /* 0x0000000b05057c10 */ /* 0x000fe2000ff5e0ff */
[----:B------:R4:W-:Y:S01]  /*6a050*/  STL [R1+0x590], R38 ;  /* 0x0005902601007387 */ /* 0x0009e20000100800 */
[----:B-1----:R-:W-:Y:S02]  /*6a060*/  IMAD.MOV.U32 R2, RZ, RZ, R38 ;  /* 0x000000ffff027224 */ /* 0x002fe400078e0026 */
[----:B------:R-:W-:Y:S01]  /*6a070*/  IADD3.X R39, R39, UR10, RZ, P2, !PT ;  /* 0x0000000a27277c10 */ /* 0x000fe200097fe4ff */
[----:B------:R1:W-:Y:S04]  /*6a080*/  STL [R1+0x58c], R43 ;  /* 0x00058c2b01007387 */ /* 0x0003e80000100800 */
[----:B------:R1:W-:Y:S01]  /*6a090*/  STL [R1+0x5d0], R5 ;  /* 0x0005d00501007387 */ /* 0x0003e20000100800 */
[----:B------:R-:W-:-:S03]  /*6a0a0*/  IMAD.MOV.U32 R3, RZ, RZ, R43 ;  /* 0x000000ffff037224 */ /* 0x000fc600078e002b */
[----:B----4-:R-:W4:Y:S04]  /*6a0b0*/  LDL.LU R38, [R1+0x710] ;  /* 0x0007100001267983 */ /* 0x010f280000300800 */
[----:B------:R1:W-:Y:S04]  /*6a0c0*/  STL [R1+0x5cc], R39 ;  /* 0x0005cc2701007387 */ /* 0x0003e80000100800 */
[----:B------:R-:W4:Y:S04]  /*6a0d0*/  LDL.LU R74, [R1+0x750] ;  /* 0x00075000014a7983 */ /* 0x000f280000300800 */
[----:B-1----:R-:W4:Y:S04]  /*6a0e0*/  LDL.LU R43, [R1+0x70c] ;  /* 0x00070c00012b7983 */ /* 0x002f280000300800 */
[----:B------:R-:W4:Y:S04]  /*6a0f0*/  LDL.LU R75, [R1+0x74c] ;  /* 0x00074c00014b7983 */ /* 0x000f280000300800 */
[----:B------:R1:W-:Y:S02]  /*6a100*/  LDGSTS.E [R0+0x4000], [R2.64], P0 ;  /* 0x0400000002007fae */ /* 0x0003e4000812184c */
[----:B-1----:R-:W-:Y:S01]  /*6a110*/  IMAD.MOV.U32 R2, RZ, RZ, R5 ;  /* 0x000000ffff027224 */ /* 0x002fe200078e0005 */
[----:B------:R-:W-:Y:S01]  /*6a120*/  MOV R3, R39 ;  /* 0x0000002700037202 */ /* 0x000fe20000000f00 */
[----:B------:R-:W4:Y:S04]  /*6a130*/  LDL.LU R5, [R1+0x790] ;  /* 0x0007900001057983 */ /* 0x000f280000300800 */
[----:B------:R-:W4:Y:S04]  /*6a140*/  LDL.LU R39, [R1+0x7d0] ;  /* 0x0007d00001277983 */ /* 0x000f280000300800 */
[----:B------:R1:W-:Y:S01]  /*6a150*/  LDGSTS.E [R0+0x5000], [R2.64], P0 ;  /* 0x0500000002007fae */ /* 0x0003e2000812184c */
[----:B---3--:R-:W-:-:S05]  /*6a160*/  IADD3 R40, P1, R40, UR11, RZ ;  /* 0x0000000b28287c10 */ /* 0x008fca000ff3e0ff */
[----:B------:R3:W-:Y:S01]  /*6a170*/  STL [R1+0x610], R40 ;  /* 0x0006102801007387 */ /* 0x0007e20000100800 */
[----:B--2---:R-:W-:Y:S02]  /*6a180*/  IADD3 R6, P2, R6, UR11, RZ ;  /* 0x0000000b06067c10 */ /* 0x004fe4000ff5e0ff */
[----:B-----5:R-:W-:Y:S01]  /*6a190*/  IADD3.X R41, R41, UR10, RZ, P1, !PT ;  /* 0x0000000a29297c10 */ /* 0x020fe20008ffe4ff */
[----:B-1----:R-:W-:Y:S01]  /*6a1a0*/  IMAD.MOV.U32 R2, RZ, RZ, R40 ;  /* 0x000000ffff027224 */ /* 0x002fe200078e0028 */
[----:B------:R-:W-:-:S03]  /*6a1b0*/  IADD3.X R36, R36, UR10, RZ, P2, !PT ;  /* 0x0000000a24247c10 */ /* 0x000fc600097fe4ff */
[----:B------:R1:W-:Y:S04]  /*6a1c0*/  STL [R1+0x60c], R41 ;  /* 0x00060c2901007387 */ /* 0x0003e80000100800 */
[----:B------:R2:W-:Y:S01]  /*6a1d0*/  STL [R1+0x650], R6 ;  /* 0x0006500601007387 */ /* 0x0005e20000100800 */
[----:B------:R-:W-:-:S03]  /*6a1e0*/  IMAD.MOV.U32 R3, RZ, RZ, R41 ;  /* 0x000000ffff037224 */ /* 0x000fc600078e0029 */
[----:B---3--:R-:W3:Y:S04]  /*6a1f0*/  LDL.LU R40, [R1+0x78c] ;  /* 0x00078c0001287983 */ /* 0x008ee80000300800 */
[----:B------:R5:W-:Y:S04]  /*6a200*/  STL [R1+0x64c], R36 ;  /* 0x00064c2401007387 */ /* 0x000be80000100800 */
[----:B-1----:R-:W3:Y:S04]  /*6a210*/  LDL.LU R41, [R1+0x7cc] ;  /* 0x0007cc0001297983 */ /* 0x002ee80000300800 */
[----:B------:R1:W-:Y:S01]  /*6a220*/  LDGSTS.E [R0+0x6000], [R2.64], P0 ;  /* 0x0600000002007fae */ /* 0x0003e2000812184c */
[----:B------:R-:W-:Y:S01]  /*6a230*/  IADD3 R7, P1, R7, UR11, RZ ;  /* 0x0000000b07077c10 */ /* 0x000fe2000ff3e0ff */
[----:B-1----:R-:W-:Y:S01]  /*6a240*/  IMAD.MOV.U32 R2, RZ, RZ, R6 ;  /* 0x000000ffff027224 */ /* 0x002fe200078e0006 */
[----:B------:R-:W-:Y:S01]  /*6a250*/  IADD3 R4, P2, R4, UR11, RZ ;  /* 0x0000000b04047c10 */ /* 0x000fe2000ff5e0ff */
[----:B------:R-:W-:Y:S01]  /*6a260*/  IMAD.MOV.U32 R3, RZ, RZ, R36 ;  /* 0x000000ffff037224 */ /* 0x000fe200078e0024 */
[----:B--2---:R-:W2:Y:S04]  /*6a270*/  LDL.LU R6, [R1+0x810] ;  /* 0x0008100001067983 */ /* 0x004ea80000300800 */
[----:B-----5:R-:W5:Y:S01]  /*6a280*/  LDL.LU R36, [R1+0x850] ;  /* 0x0008500001247983 */ /* 0x020f620000300800 */
[----:B------:R-:W-:-:S03]  /*6a290*/  IADD3.X R42, R42, UR10, RZ, P1, !PT ;  /* 0x0000000a2a2a7c10 */ /* 0x000fc60008ffe4ff */
[----:B------:R1:W-:Y:S01]  /*6a2a0*/  STL [R1+0x690], R7 ;  /* 0x0006900701007387 */ /* 0x0003e20000100800 */
[----:B------:R-:W-:-:S03]  /*6a2b0*/  IADD3.X R37, R37, UR10, RZ, P2, !PT ;  /* 0x0000000a25257c10 */ /* 0x000fc600097fe4ff */
[----:B------:R1:W-:Y:S04]  /*6a2c0*/  LDGSTS.E [R0+0x7000], [R2.64], P0 ;  /* 0x0700000002007fae */ /* 0x0003e8000812184c */
[----:B------:R1:W-:Y:S04]  /*6a2d0*/  STL [R1+0x68c], R42 ;  /* 0x00068c2a01007387 */ /* 0x0003e80000100800 */
[----:B------:R-:W-:Y:S01]  /*6a2e0*/  STL [R1+0x6d0], R4 ;  /* 0x0006d00401007387 */ /* 0x000fe20000100800 */
[----:B-1----:R-:W-:-:S03]  /*6a2f0*/  IMAD.MOV.U32 R2, RZ, RZ, R7 ;  /* 0x000000ffff027224 */ /* 0x002fc600078e0007 */
[----:B------:R-:W5:Y:S01]  /*6a300*/  LDL.LU R7, [R1+0x80c] ;  /* 0x00080c0001077983 */ /* 0x000f620000300800 */
[----:B------:R-:W-:-:S03]  /*6a310*/  IMAD.MOV.U32 R3, RZ, RZ, R42 ;  /* 0x000000ffff037224 */ /* 0x000fc600078e002a */
[----:B------:R1:W-:Y:S04]  /*6a320*/  STL [R1+0x6cc], R37 ;  /* 0x0006cc2501007387 */ /* 0x0003e80000100800 */
[----:B------:R-:W5:Y:S04]  /*6a330*/  LDL.LU R42, [R1+0x84c] ;  /* 0x00084c00012a7983 */ /* 0x000f680000300800 */
[----:B------:R1:W-:Y:S01]  /*6a340*/  LDGSTS.E [R0+0x8000], [R2.64], P0 ;  /* 0x0800000002007fae */ /* 0x0003e2000812184c */
[----:B----4-:R-:W-:Y:S02]  /*6a350*/  IADD3 R38, P1, R38, UR11, RZ ;  /* 0x0000000b26267c10 */ /* 0x010fe4000ff3e0ff */
[----:B-1----:R-:W-:Y:S01]  /*6a360*/  MOV R2, R4 ;  /* 0x0000000400027202 */ /* 0x002fe20000000f00 */
[----:B------:R-:W-:-:S02]  /*6a370*/  IMAD.MOV.U32 R3, RZ, RZ, R37 ;  /* 0x000000ffff037224 */ /* 0x000fc400078e0025 */
[----:B------:R-:W5:Y:S01]  /*6a380*/  LDL.LU R37, [R1+0x890] ;  /* 0x0008900001257983 */ /* 0x000f620000300800 */
[----:B------:R-:W-:-:S03]  /*6a390*/  IADD3 R74, P2, R74, UR11, RZ ;  /* 0x0000000b4a4a7c10 */ /* 0x000fc6000ff5e0ff */
[----:B------:R-:W5:Y:S01]  /*6a3a0*/  LDL.LU R4, [R1+0x8ec] ;  /* 0x0008ec0001047983 */ /* 0x000f620000300800 */
[----:B------:R-:W-:-:S03]  /*6a3b0*/  IADD3.X R43, R43, UR10, RZ, P1, !PT ;  /* 0x0000000a2b2b7c10 */ /* 0x000fc60008ffe4ff */
[----:B------:R-:W-:Y:S01]  /*6a3c0*/  STL [R1+0x710], R38 ;  /* 0x0007102601007387 */ /* 0x000fe20000100800 */
[----:B------:R-:W-:-:S03]  /*6a3d0*/  IADD3.X R75, R75, UR10, RZ, P2, !PT ;  /* 0x0000000a4b4b7c10 */ /* 0x000fc600097fe4ff */
[----:B------:R1:W-:Y:S04]  /*6a3e0*/  LDGSTS.E [R0+0x9000], [R2.64], P0 ;  /* 0x0900000002007fae */ /* 0x0003e8000812184c */
[----:B------:R1:W-:Y:S04]  /*6a3f0*/  STL [R1+0x70c], R43 ;  /* 0x00070c2b01007387 */ /* 0x0003e80000100800 */
[----:B------:R-:W-:Y:S01]  /*6a400*/  STL [R1+0x750], R74 ;  /* 0x0007504a01007387 */ /* 0x000fe20000100800 */
[----:B-1----:R-:W-:-:S03]  /*6a410*/  IMAD.MOV.U32 R3, RZ, RZ, R43 ;  /* 0x000000ffff037224 */ /* 0x002fc600078e002b */
[----:B------:R-:W5:Y:S01]  /*6a420*/  LDL.LU R43, [R1+0x88c] ;  /* 0x00088c00012b7983 */ /* 0x000f620000300800 */
[----:B------:R-:W-:-:S03]  /*6a430*/  IMAD.MOV.U32 R2, RZ, RZ, R38 ;  /* 0x000000ffff027224 */ /* 0x000fc600078e0026 */
[----:B------:R-:W-:Y:S04]  /*6a440*/  STL [R1+0x74c], R75 ;  /* 0x00074c4b01007387 */ /* 0x000fe80000100800 */
[----:B------:R-:W5:Y:S01]  /*6a450*/  LDL.LU R38, [R1+0x8e8] ;  /* 0x0008e80001267983 */ /* 0x000f620000300800 */
[----:B------:R-:W-:-:S03]  /*6a460*/  IADD3 R5, P1, R5, UR11, RZ ;  /* 0x0000000b05057c10 */ /* 0x000fc6000ff3e0ff */
[----:B------:R1:W-:Y:S01]  /*6a470*/  LDGSTS.E [R0+0xa000], [R2.64], P0 ;  /* 0x0a00000002007fae */ /* 0x0003e2000812184c */
[----:B------:R-:W-:-:S03]  /*6a480*/  IADD3 R39, P2, R39, UR11, RZ ;  /* 0x0000000b27277c10 */ /* 0x000fc6000ff5e0ff */
[----:B------:R-:W-:Y:S01]  /*6a490*/  STL [R1+0x790], R5 ;  /* 0x0007900501007387 */ /* 0x000fe20000100800 */
[----:B-1----:R-:W-:Y:S02]  /*6a4a0*/  IMAD.MOV.U32 R2, RZ, RZ, R74 ;  /* 0x000000ffff027224 */ /* 0x002fe400078e004a */
[----:B------:R-:W-:-:S05]  /*6a4b0*/  IMAD.MOV.U32 R3, RZ, RZ, R75 ;  /* 0x000000ffff037224 */ /* 0x000fca00078e004b */
[----:B------:R1:W-:Y:S02]  /*6a4c0*/  LDGSTS.E [R0+0xb000], [R2.64], P0 ;  /* 0x0b00000002007fae */ /* 0x0003e4000812184c */
[----:B-1----:R-:W-:Y:S01]  /*6a4d0*/  IMAD.MOV.U32 R2, RZ, RZ, R5 ;  /* 0x000000ffff027224 */ /* 0x002fe200078e0005 */
[----:B---3--:R-:W-:-:S04]  /*6a4e0*/  IADD3.X R40, R40, UR10, RZ, P1, !PT ;  /* 0x0000000a28287c10 */ /* 0x008fc80008ffe4ff */
[----:B------:R-:W-:Y:S01]  /*6a4f0*/  MOV R3, R40 ;  /* 0x0000002800037202 */ /* 0x000fe20000000f00 */
[----:B------:R1:W-:Y:S01]  /*6a500*/  STL [R1+0x78c], R40 ;  /* 0x00078c2801007387 */ /* 0x0003e20000100800 */
[----:B------:R-:W-:-:S03]  /*6a510*/  IADD3.X R41, R41, UR10, RZ, P2, !PT ;  /* 0x0000000a29297c10 */ /* 0x000fc600097fe4ff */
[----:B------:R-:W-:Y:S04]  /*6a520*/  STL [R1+0x7d0], R39 ;  /* 0x0007d02701007387 */ /* 0x000fe80000100800 */
[----:B------:R3:W-:Y:S04]  /*6a530*/  LDGSTS.E [R0+0xc000], [R2.64], P0 ;  /* 0x0c00000002007fae */ /* 0x0007e8000812184c */
[----:B-1----:R-:W4:Y:S04]  /*6a540*/  LDL.LU R40, [R1+0x92c] ;  /* 0x00092c0001287983 */ /* 0x002f280000300800 */
[----:B------:R1:W-:Y:S04]  /*6a550*/  STL [R1+0x7cc], R41 ;  /* 0x0007cc2901007387 */ /* 0x0003e80000100800 */
[----:B------:R-:W4:Y:S01]  /*6a560*/  LDL.LU R5, [R1+0x96c] ;  /* 0x00096c0001057983 */ /* 0x000f220000300800 */
[----:B---3--:R-:W-:Y:S01]  /*6a570*/  IMAD.MOV.U32 R3, RZ, RZ, R41 ;  /* 0x000000ffff037224 */ /* 0x008fe200078e0029 */
[----:B--2---:R-:W-:-:S02]  /*6a580*/  IADD3 R6, P1, R6, UR11, RZ ;  /* 0x0000000b06067c10 */ /* 0x004fc4000ff3e0ff */
[----:B-1----:R-:W2:Y:S01]  /*6a590*/  LDL.LU R41, [R1+0x928] ;  /* 0x0009280001297983 */ /* 0x002ea20000300800 */
[----:B------:R-:W-:Y:S01]  /*6a5a0*/  IMAD.MOV.U32 R2, RZ, RZ, R39 ;  /* 0x000000ffff027224 */ /* 0x000fe200078e0027 */
[----:B-----5:R-:W-:Y:S02]  /*6a5b0*/  IADD3 R36, P2, R36, UR11, RZ ;  /* 0x0000000b24247c10 */ /* 0x020fe4000ff5e0ff */
[----:B------:R-:W3:Y:S04]  /*6a5c0*/  LDL.LU R39, [R1+0x968] ;  /* 0x0009680001277983 */ /* 0x000ee80000300800 */
[----:B------:R1:W-:Y:S04]  /*6a5d0*/  LDGSTS.E [R0+0xd000], [R2.64], P0 ;  /* 0x0d00000002007fae */ /* 0x0003e8000812184c */
[----:B------:R-:W-:Y:S01]  /*6a5e0*/  STL [R1+0x810], R6 ;  /* 0x0008100601007387 */ /* 0x000fe20000100800 */
[----:B------:R-:W-:Y:S01]  /*6a5f0*/  IADD3.X R7, R7, UR10, RZ, P1, !PT ;  /* 0x0000000a07077c10 */ /* 0x000fe20008ffe4ff */
[----:B-1----:R-:W-:-:S04]  /*6a600*/  IMAD.MOV.U32 R2, RZ, RZ, R6 ;  /* 0x000000ffff027224 */ /* 0x002fc800078e0006 */
[----:B------:R-:W-:Y:S01]  /*6a610*/  IMAD.MOV.U32 R3, RZ, RZ, R7 ;  /* 0x000000ffff037224 */ /* 0x000fe200078e0007 */
[----:B------:R1:W-:Y:S01]  /*6a620*/  STL [R1+0x80c], R7 ;  /* 0x00080c0701007387 */ /* 0x0003e20000100800 */
[----:B------:R-:W-:-:S03]  /*6a630*/  IADD3.X R42, R42, UR10, RZ, P2, !PT ;  /* 0x0000000a2a2a7c10 */ /* 0x000fc600097fe4ff */
[----:B------:R-:W-:Y:S04]  /*6a640*/  STL [R1+0x850], R36 ;  /* 0x0008502401007387 */ /* 0x000fe80000100800 */
[----:B------:R5:W-:Y:S04]  /*6a650*/  LDGSTS.E [R0+0xe000], [R2.64], P0 ;  /* 0x0e00000002007fae */ /* 0x000be8000812184c */
[----:B-1----:R-:W3:Y:S04]  /*6a660*/  LDL.LU R7, [R1+0x9ac] ;  /* 0x0009ac0001077983 */ /* 0x002ee80000300800 */
[----:B------:R1:W-:Y:S04]  /*6a670*/  STL [R1+0x84c], R42 ;  /* 0x00084c2a01007387 */ /* 0x0003e80000100800 */
[----:B------:R-:W3:Y:S01]  /*6a680*/  LDL.LU R6, [R1+0x9ec] ;  /* 0x0009ec0001067983 */ /* 0x000ee20000300800 */
[----:B-----5:R-:W-:Y:S01]  /*6a690*/  IMAD.MOV.U32 R3, RZ, RZ, R42 ;  /* 0x000000ffff037224 */ /* 0x020fe200078e002a */
[----:B------:R-:W-:-:S02]  /*6a6a0*/  IADD3 R37, P1, R37, UR11, RZ ;  /* 0x0000000b25257c10 */ /* 0x000fc4000ff3e0ff */
[----:B-1----:R-:W5:Y:S01]  /*6a6b0*/  LDL.LU R42, [R1+0x9a8] ;  /* 0x0009a800012a7983 */ /* 0x002f620000300800 */
[----:B------:R-:W-:Y:S01]  /*6a6c0*/  IMAD.MOV.U32 R2, RZ, RZ, R36 ;  /* 0x000000ffff027224 */ /* 0x000fe200078e0024 */
[----:B------:R-:W-:Y:S02]  /*6a6d0*/  IADD3 R4, P2, R4, UR11, RZ ;  /* 0x0000000b04047c10 */ /* 0x000fe4000ff5e0ff */
[----:B------:R-:W5:Y:S04]  /*6a6e0*/  LDL.LU R36, [R1+0x9e8] ;  /* 0x0009e80001247983 */ /* 0x000f680000300800 */
[----:B------:R1:W-:Y:S04]  /*6a6f0*/  STL [R1+0x890], R37 ;  /* 0x0008902501007387 */ /* 0x0003e80000100800 */
[----:B------:R1:W-:Y:S01]  /*6a700*/  LDGSTS.E [R0+0xf000], [R2.64], P0 ;  /* 0x0f00000002007fae */ /* 0x0003e2000812184c */
[----:B------:R-:W-:-:S02]  /*6a710*/  IADD3.X R43, R43, UR10, RZ, P1, !PT ;  /* 0x0000000a2b2b7c10 */ /* 0x000fc40008ffe4ff */
[----:B-1----:R-:W-:-:S03]  /*6a720*/  MOV R2, R37 ;  /* 0x0000002500027202 */ /* 0x002fc60000000f00 */
[----:B------:R1:W-:Y:S01]  /*6a730*/  STL [R1+0x88c], R43 ;  /* 0x00088c2b01007387 */ /* 0x0003e20000100800 */
[----:B------:R-:W-:-:S03]  /*6a740*/  IADD3.X R38, R38, UR10, RZ, P2, !PT ;  /* 0x0000000a26267c10 */ /* 0x000fc600097fe4ff */
[----:B------:R1:W-:Y:S01]  /*6a750*/  STL [R1+0x8ec], R4 ;  /* 0x0008ec0401007387 */ /* 0x0003e20000100800 */
[----:B------:R-:W-:-:S03]  /*6a760*/  IMAD.MOV.U32 R3, RZ, RZ, R43 ;  /* 0x000000ffff037224 */ /* 0x000fc600078e002b */
[----:B------:R-:W5:Y:S04]  /*6a770*/  LDL.LU R37, [R1+0xa2c] ;  /* 0x000a2c0001257983 */ /* 0x000f680000300800 */
[----:B------:R1:W-:Y:S04]  /*6a780*/  STL [R1+0x8e8], R38 ;  /* 0x0008e82601007387 */ /* 0x0003e80000100800 */
[----:B------:R-:W5:Y:S04]  /*6a790*/  LDL.LU R74, [R1+0xa6c] ;  /* 0x000a6c00014a7983 */ /* 0x000f680000300800 */
[----:B-1----:R-:W5:Y:S04]  /*6a7a0*/  LDL.LU R43, [R1+0xa28] ;  /* 0x000a2800012b7983 */ /* 0x002f680000300800 */
[----:B------:R-:W5:Y:S04]  /*6a7b0*/  LDL.LU R75, [R1+0xa68] ;  /* 0x000a6800014b7983 */ /* 0x000f680000300800 */
[----:B------:R1:W-:Y:S02]  /*6a7c0*/  LDGSTS.E [R0+0x10000], [R2.64], P0 ;  /* 0x1000000002007fae */ /* 0x0003e4000812184c */
[----:B-1----:R-:W-:-:S02]  /*6a7d0*/  IMAD.MOV.U32 R2, RZ, RZ, R4 ;  /* 0x000000ffff027224 */ /* 0x002fc400078e0004 */
[----:B------:R-:W-:Y:S01]  /*6a7e0*/  IMAD.MOV.U32 R3, RZ, RZ, R38 ;  /* 0x000000ffff037224 */ /* 0x000fe200078e0026 */
[----:B------:R-:W5:Y:S04]  /*6a7f0*/  LDL.LU R4, [R1+0xaac] ;  /* 0x000aac0001047983 */ /* 0x000f680000300800 */
[----:B------:R-:W5:Y:S04]  /*6a800*/  LDL.LU R38, [R1+0xaec] ;  /* 0x000aec0001267983 */ /* 0x000f680000300800 */
[----:B------:R1:W-:Y:S01]  /*6a810*/  LDGSTS.E [R0+0x11000], [R2.64], P0 ;  /* 0x1100000002007fae */ /* 0x0003e2000812184c */
[----:B----4-:R-:W-:-:S05]  /*6a820*/  IADD3 R40, P1, R40, UR11, RZ ;  /* 0x0000000b28287c10 */ /* 0x010fca000ff3e0ff */
[----:B------:R4:W-:Y:S01]  /*6a830*/  STL [R1+0x92c], R40 ;  /* 0x00092c2801007387 */ /* 0x0009e20000100800 */
[----:B------:R-:W-:Y:S02]  /*6a840*/  IADD3 R5, P2, R5, UR11, RZ ;  /* 0x0000000b05057c10 */ /* 0x000fe4000ff5e0ff */
[----:B--2---:R-:W-:Y:S01]  /*6a850*/  IADD3.X R41, R41, UR10, RZ, P1, !PT ;  /* 0x0000000a29297c10 */ /* 0x004fe20008ffe4ff */
[----:B-1----:R-:W-:Y:S01]  /*6a860*/  IMAD.MOV.U32 R2, RZ, RZ, R40 ;  /* 0x000000ffff027224 */ /* 0x002fe200078e0028 */
[----:B---3--:R-:W-:-:S03]  /*6a870*/  IADD3.X R39, R39, UR10, RZ, P2, !PT ;  /* 0x0000000a27277c10 */ /* 0x008fc600097fe4ff */
[----:B------:R1:W-:Y:S04]  /*6a880*/  STL [R1+0x928], R41 ;  /* 0x0009282901007387 */ /* 0x0003e80000100800 */
[----:B------:R2:W-:Y:S04]  /*6a890*/  STL [R1+0x96c], R5 ;  /* 0x00096c0501007387 */ /* 0x0005e80000100800 */
[----:B----4-:R-:W3:Y:S01]  /*6a8a0*/  LDL.LU R40, [R1+0xaa8] ;  /* 0x000aa80001287983 */ /* 0x010ee20000300800 */
[----:B------:R-:W-:-:S03]  /*6a8b0*/  IMAD.MOV.U32 R3, RZ, RZ, R41 ;  /* 0x000000ffff037224 */ /* 0x000fc600078e0029 */
[----:B------:R4:W-:Y:S04]  /*6a8c0*/  STL [R1+0x968], R39 ;  /* 0x0009682701007387 */ /* 0x0009e80000100800 */
[----:B-1----:R-:W3:Y:S04]  /*6a8d0*/  LDL.LU R41, [R1+0xae8] ;  /* 0x000ae80001297983 */ /* 0x002ee80000300800 */
[----:B------:R1:W-:Y:S02]  /*6a8e0*/  LDGSTS.E [R0+0x12000], [R2.64], P0 ;  /* 0x1200000002007fae */ /* 0x0003e4000812184c */
[----:B-1----:R-:W-:Y:S01]  /*6a8f0*/  IMAD.MOV.U32 R2, RZ, RZ, R5 ;  /* 0x000000ffff027224 */ /* 0x002fe200078e0005 */
[----:B------:R-:W-:Y:S01]  /*6a900*/  IADD3 R7, P1, R7, UR11, RZ ;  /* 0x0000000b07077c10 */ /* 0x000fe2000ff3e0ff */
[----:B--2---:R-:W2:Y:S01]  /*6a910*/  LDL.LU R5, [R1+0xb2c] ;  /* 0x000b2c0001057983 */ /* 0x004ea20000300800 */
[----:B------:R-:W-:-:S03]  /*6a920*/  MOV R3, R39 ;  /* 0x0000002700037202 */ /* 0x000fc60000000f00 */
[----:B----4-:R-:W4:Y:S01]  /*6a930*/  LDL.LU R39, [R1+0xb6c] ;  /* 0x000b6c0001277983 */ /* 0x010f220000300800 */
[----:B------:R-:W-:-:S03]  /*6a940*/  IADD3 R6, P2, R6, UR11, RZ ;  /* 0x0000000b06067c10 */ /* 0x000fc6000ff5e0ff */
[----:B------:R1:W-:Y:S04]  /*6a950*/  STL [R1+0x9ac], R7 ;  /* 0x0009ac0701007387 */ /* 0x0003e80000100800 */
[----:B------:R1:W-:Y:S01]  /*6a960*/  LDGSTS.E [R0+0x13000], [R2.64], P0 ;  /* 0x1300000002007fae */ /* 0x0003e2000812184c */
[----:B-----5:R-:W-:Y:S02]  /*6a970*/  IADD3.X R42, R42, UR10, RZ, P1, !PT ;  /* 0x0000000a2a2a7c10 */ /* 0x020fe40008ffe4ff */
[----:B------:R-:W-:-:S03]  /*6a980*/  IADD3.X R36, R36, UR10, RZ, P2, !PT ;  /* 0x0000000a24247c10 */ /* 0x000fc600097fe4ff */
[----:B------:R5:W-:Y:S04]  /*6a990*/  STL [R1+0x9a8], R42 ;  /* 0x0009a82a01007387 */ /* 0x000be80000100800 */
[----:B------:R-:W-:Y:S01]  /*6a9a0*/  STL [R1+0x9ec], R6 ;  /* 0x0009ec0601007387 */ /* 0x000fe20000100800 */
[----:B-1----:R-:W-:-:S03]  /*6a9b0*/  IMAD.MOV.U32 R2, RZ, RZ, R7 ;  /* 0x000000ffff027224 */ /* 0x002fc600078e0007 */
[----:B------:R-:W4:Y:S01]  /*6a9c0*/  LDL.LU R7, [R1+0xb28] ;  /* 0x000b280001077983 */ /* 0x000f220000300800 */
[----:B------:R-:W-:-:S03]  /*6a9d0*/  IMAD.MOV.U32 R3, RZ, RZ, R42 ;  /* 0x000000ffff037224 */ /* 0x000fc600078e002a */
[----:B------:R1:W-:Y:S04]  /*6a9e0*/  STL [R1+0x9e8], R36 ;  /* 0x0009e82401007387 */ /* 0x0003e80000100800 */
[----:B-----5:R-:W4:Y:S04]  /*6a9f0*/  LDL.LU R42, [R1+0xb68] ;  /* 0x000b6800012a7983 */ /* 0x020f280000300800 */
[----:B------:R1:W-:Y:S01]  /*6aa00*/  LDGSTS.E [R0+0x14000], [R2.64], P0 ;  /* 0x1400000002007fae */ /* 0x0003e2000812184c */
[----:B------:R-:W-:Y:S01]  /*6aa10*/  IADD3 R37, P1, R37, UR11, RZ ;  /* 0x0000000b25257c10 */ /* 0x000fe2000ff3e0ff */
[----:B-1----:R-:W-:-:S02]  /*6aa20*/  IMAD.MOV.U32 R2, RZ, RZ, R6 ;  /* 0x000000ffff027224 */ /* 0x002fc400078e0006 */
[----:B------:R-:W-:Y:S02]  /*6aa30*/  IMAD.MOV.U32 R3, RZ, RZ, R36 ;  /* 0x000000ffff037224 */ /* 0x000fe400078e0024 */
[----:B------:R-:W4:Y:S01]  /*6aa40*/  LDL.LU R36, [R1+0xbac] ;  /* 0x000bac0001247983 */ /* 0x000f220000300800 */
[----:B------:R-:W-:-:S03]  /*6aa50*/  IADD3 R74, P2, R74, UR11, RZ ;  /* 0x0000000b4a4a7c10 */ /* 0x000fc6000ff5e0ff */
[----:B------:R-:W4:Y:S01]  /*6aa60*/  LDL.LU R6, [R1+0xbec] ;  /* 0x000bec0001067983 */ /* 0x000f220000300800 */
[----:B------:R-:W-:-:S03]  /*6aa70*/  IADD3.X R43, R43, UR10, RZ, P1, !PT ;  /* 0x0000000a2b2b7c10 */ /* 0x000fc60008ffe4ff */
[----:B------:R-:W-:Y:S01]  /*6aa80*/  STL [R1+0xa2c], R37 ;  /* 0x000a2c2501007387 */ /* 0x000fe20000100800 */
[----:B------:R-:W-:-:S03]  /*6aa90*/  IADD3.X R75, R75, UR10, RZ, P2, !PT ;  /* 0x0000000a4b4b7c10 */ /* 0x000fc600097fe4ff */
[----:B------:R1:W-:Y:S04]  /*6aaa0*/  LDGSTS.E [R0+0x15000], [R2.64], P0 ;  /* 0x1500000002007fae */ /* 0x0003e8000812184c */
[----:B------:R1:W-:Y:S04]  /*6aab0*/  STL [R1+0xa28], R43 ;  /* 0x000a282b01007387 */ /* 0x0003e80000100800 */
[----:B------:R-:W-:Y:S01]  /*6aac0*/  STL [R1+0xa6c], R74 ;  /* 0x000a6c4a01007387 */ /* 0x000fe20000100800 */
[----:B-1----:R-:W-:-:S03]  /*6aad0*/  IMAD.MOV.U32 R3, RZ, RZ, R43 ;  /* 0x000000ffff037224 */ /* 0x002fc600078e002b */
[----:B------:R-:W4:Y:S01]  /*6aae0*/  LDL.LU R43, [R1+0xba8] ;  /* 0x000ba800012b7983 */ /* 0x000f220000300800 */
[----:B------:R-:W-:-:S03]  /*6aaf0*/  IMAD.MOV.U32 R2, RZ, RZ, R37 ;  /* 0x000000ffff027224 */ /* 0x000fc600078e0025 */
[----:B------:R-:W-:Y:S04]  /*6ab00*/  STL [R1+0xa68], R75 ;  /* 0x000a684b01007387 */ /* 0x000fe80000100800 */
[----:B------:R-:W4:Y:S01]  /*6ab10*/  LDL.LU R37, [R1+0xbe8] ;  /* 0x000be80001257983 */ /* 0x000f220000300800 */
[----:B------:R-:W-:-:S03]  /*6ab20*/  IADD3 R4, P1, R4, UR11, RZ ;  /* 0x0000000b04047c10 */ /* 0x000fc6000ff3e0ff */
[----:B------:R1:W-:Y:S01]  /*6ab30*/  LDGSTS.E [R0+0x16000], [R2.64], P0 ;  /* 0x1600000002007fae */ /* 0x0003e2000812184c */
[----:B------:R-:W-:-:S03]  /*6ab40*/  IADD3 R38, P2, R38, UR11, RZ ;  /* 0x0000000b26267c10 */ /* 0x000fc6000ff5e0ff */
[----:B------:R-:W-:Y:S01]  /*6ab50*/  STL [R1+0xaac], R4 ;  /* 0x000aac0401007387 */ /* 0x000fe20000100800 */
[----:B-1----:R-:W-:Y:S01]  /*6ab60*/  MOV R2, R74 ;  /* 0x0000004a00027202 */ /* 0x002fe20000000f00 */
[----:B------:R-:W-:-:S05]  /*6ab70*/  IMAD.MOV.U32 R3, RZ, RZ, R75 ;  /* 0x000000ffff037224 */ /* 0x000fca00078e004b */
[----:B------:R1:W-:Y:S02]  /*6ab80*/  LDGSTS.E [R0+0x17000], [R2.64], P0 ;  /* 0x1700000002007fae */ /* 0x0003e4000812184c */
[----:B-1----:R-:W-:Y:S01]  /*6ab90*/  IMAD.MOV.U32 R2, RZ, RZ, R4 ;  /* 0x000000ffff027224 */ /* 0x002fe200078e0004 */
[----:B---3--:R-:W-:-:S05]  /*6aba0*/  IADD3.X R40, R40, UR10, RZ, P1, !PT ;  /* 0x0000000a28287c10 */ /* 0x008fca0008ffe4ff */
[----:B------:R-:W-:Y:S01]  /*6abb0*/  IMAD.MOV.U32 R3, RZ, RZ, R40 ;  /* 0x000000ffff037224 */ /* 0x000fe200078e0028 */
[----:B------:R1:W-:Y:S01]  /*6abc0*/  STL [R1+0xaa8], R40 ;  /* 0x000aa82801007387 */ /* 0x0003e20000100800 */
[----:B------:R-:W-:-:S03]  /*6abd0*/  IADD3.X R41, R41, UR10, RZ, P2, !PT ;  /* 0x0000000a29297c10 */ /* 0x000fc600097fe4ff */
[----:B------:R-:W-:Y:S04]  /*6abe0*/  STL [R1+0xaec], R38 ;  /* 0x000aec2601007387 */ /* 0x000fe80000100800 */
[----:B------:R3:W-:Y:S04]  /*6abf0*/  LDGSTS.E [R0+0x18000], [R2.64], P0 ;  /* 0x1800000002007fae */ /* 0x0007e8000812184c */
[----:B-1----:R-:W5:Y:S04]  /*6ac00*/  LDL.LU R40, [R1+0xc2c] ;  /* 0x000c2c0001287983 */ /* 0x002f680000300800 */
[----:B------:R1:W-:Y:S04]  /*6ac10*/  STL [R1+0xae8], R41 ;  /* 0x000ae82901007387 */ /* 0x0003e80000100800 */
[----:B------:R-:W5:Y:S01]  /*6ac20*/  LDL.LU R4, [R1+0xc6c] ;  /* 0x000c6c0001047983 */ /* 0x000f620000300800 */
[----:B---3--:R-:W-:Y:S01]  /*6ac30*/  IMAD.MOV.U32 R3, RZ, RZ, R41 ;  /* 0x000000ffff037224 */ /* 0x008fe200078e0029 */
[----:B--2---:R-:W-:-:S02]  /*6ac40*/  IADD3 R5, P1, R5, UR11, RZ ;  /* 0x0000000b05057c10 */ /* 0x004fc4000ff3e0ff */
[----:B-1----:R-:W2:Y:S01]  /*6ac50*/  LDL.LU R41, [R1+0xc28] ;  /* 0x000c280001297983 */ /* 0x002ea20000300800 */
[----:B------:R-:W-:Y:S01]  /*6ac60*/  IMAD.MOV.U32 R2, RZ, RZ, R38 ;  /* 0x000000ffff027224 */ /* 0x000fe200078e0026 */
[----:B----4-:R-:W-:Y:S02]  /*6ac70*/  IADD3 R39, P2, R39, UR11, RZ ;  /* 0x0000000b27277c10 */ /* 0x010fe4000ff5e0ff */
[----:B------:R-:W3:Y:S04]  /*6ac80*/  LDL.LU R38, [R1+0xc68] ;  /* 0x000c680001267983 */ /* 0x000ee80000300800 */
[----:B------:R1:W-:Y:S04]  /*6ac90*/  LDGSTS.E [R0+0x19000], [R2.64], P0 ;  /* 0x1900000002007fae */ /* 0x0003e8000812184c */
[----:B------:R-:W-:Y:S01]  /*6aca0*/  STL [R1+0xb2c], R5 ;  /* 0x000b2c0501007387 */ /* 0x000fe20000100800 */
[----:B------:R-:W-:Y:S01]  /*6acb0*/  IADD3.X R7, R7, UR10, RZ, P1, !PT ;  /* 0x0000000a07077c10 */ /* 0x000fe20008ffe4ff */
[----:B-1----:R-:W-:-:S03]  /*6acc0*/  IMAD.MOV.U32 R2, RZ, RZ, R5 ;  /* 0x000000ffff027224 */ /* 0x002fc600078e0005 */
[----:B------:R-:W-:Y:S01]  /*6acd0*/  MOV R3, R7 ;  /* 0x0000000700037202 */ /* 0x000fe20000000f00 */
[----:B------:R1:W-:Y:S01]  /*6ace0*/  STL [R1+0xb28], R7 ;  /* 0x000b280701007387 */ /* 0x0003e20000100800 */
[----:B------:R-:W-:-:S03]  /*6acf0*/  IADD3.X R42, R42, UR10, RZ, P2, !PT ;  /* 0x0000000a2a2a7c10 */ /* 0x000fc600097fe4ff */
[----:B------:R-:W-:Y:S04]  /*6ad00*/  STL [R1+0xb6c], R39 ;  /* 0x000b6c2701007387 */ /* 0x000fe80000100800 */
[----:B------:R4:W-:Y:S04]  /*6ad10*/  LDGSTS.E [R0+0x1a000], [R2.64], P0 ;  /* 0x1a00000002007fae */ /* 0x0009e8000812184c */
[----:B-1----:R-:W3:Y:S04]  /*6ad20*/  LDL.LU R7, [R1+0xcac] ;  /* 0x000cac0001077983 */ /* 0x002ee80000300800 */
[----:B------:R1:W-:Y:S04]  /*6ad30*/  STL [R1+0xb68], R42 ;  /* 0x000b682a01007387 */ /* 0x0003e80000100800 */
[----:B------:R-:W3:Y:S01]  /*6ad40*/  LDL.LU R5, [R1+0xcec] ;  /* 0x000cec0001057983 */ /* 0x000ee20000300800 */
[----:B----4-:R-:W-:Y:S01]  /*6ad50*/  IMAD.MOV.U32 R3, RZ, RZ, R42 ;  /* 0x000000ffff037224 */ /* 0x010fe200078e002a */
[----:B------:R-:W-:-:S02]  /*6ad60*/  IADD3 R36, P1, R36, UR11, RZ ;  /* 0x0000000b24247c10 */ /* 0x000fc4000ff3e0ff */
[----:B-1----:R-:W4:Y:S01]  /*6ad70*/  LDL.LU R42, [R1+0xca8] ;  /* 0x000ca800012a7983 */ /* 0x002f220000300800 */
[----:B------:R-:W-:Y:S01]  /*6ad80*/  IMAD.MOV.U32 R2, RZ, RZ, R39 ;  /* 0x000000ffff027224 */ /* 0x000fe200078e0027 */
[----:B------:R-:W-:Y:S02]  /*6ad90*/  IADD3 R6, P2, R6, UR11, RZ ;  /* 0x0000000b06067c10 */ /* 0x000fe4000ff5e0ff */
[----:B------:R-:W4:Y:S04]  /*6ada0*/  LDL.LU R39, [R1+0xce8] ;  /* 0x000ce80001277983 */ /* 0x000f280000300800 */
[----:B------:R1:W-:Y:S04]  /*6adb0*/  STL [R1+0xbac], R36 ;  /* 0x000bac2401007387 */ /* 0x0003e80000100800 */
[----:B------:R1:W-:Y:S01]  /*6adc0*/  LDGSTS.E [R0+0x1b000], [R2.64], P0 ;  /* 0x1b00000002007fae */ /* 0x0003e2000812184c */
[----:B------:R-:W-:Y:S01]  /*6add0*/  IADD3.X R43, R43, UR10, RZ, P1, !PT ;  /* 0x0000000a2b2b7c10 */ /* 0x000fe20008ffe4ff */
[----:B-1----:R-:W-:-:S04]  /*6ade0*/  IMAD.MOV.U32 R2, RZ, RZ, R36 ;  /* 0x000000ffff027224 */ /* 0x002fc800078e0024 */
[----:B------:R1:W-:Y:S01]  /*6adf0*/  STL [R1+0xba8], R43 ;  /* 0x000ba82b01007387 */ /* 0x0003e20000100800 */
[----:B------:R-:W-:-:S03]  /*6ae00*/  IADD3.X R37, R37, UR10, RZ, P2, !PT ;  /* 0x0000000a25257c10 */ /* 0x000fc600097fe4ff */
[----:B------:R1:W-:Y:S01]  /*6ae10*/  STL [R1+0xbec], R6 ;  /* 0x000bec0601007387 */ /* 0x0003e20000100800 */
[----:B------:R-:W-:-:S03]  /*6ae20*/  IMAD.MOV.U32 R3, RZ, RZ, R43 ;  /* 0x000000ffff037224 */ /* 0x000fc600078e002b */
[----:B------:R-:W4:Y:S04]  /*6ae30*/  LDL.LU R36, [R1+0xd2c] ;  /* 0x000d2c0001247983 */ /* 0x000f280000300800 */
[----:B------:R1:W-:Y:S04]  /*6ae40*/  STL [R1+0xbe8], R37 ;  /* 0x000be82501007387 */ /* 0x0003e80000100800 */
[----:B------:R-:W4:Y:S04]  /*6ae50*/  LDL.LU R74, [R1+0xd6c] ;  /* 0x000d6c00014a7983 */ /* 0x000f280000300800 */
[----:B-1----:R-:W4:Y:S04]  /*6ae60*/  LDL.LU R43, [R1+0xd28] ;  /* 0x000d2800012b7983 */ /* 0x002f280000300800 */
[----:B------:R-:W4:Y:S04]  /*6ae70*/  LDL.LU R75, [R1+0xd68] ;  /* 0x000d6800014b7983 */ /* 0x000f280000300800 */
[----:B------:R1:W-:Y:S02]  /*6ae80*/  LDGSTS.E [R0+0x1c000], [R2.64], P0 ;  /* 0x1c00000002007fae */ /* 0x0003e4000812184c */
[----:B-1----:R-:W-:-:S02]  /*6ae90*/  IMAD.MOV.U32 R2, RZ, RZ, R6 ;  /* 0x000000ffff027224 */ /* 0x002fc400078e0006 */
[----:B------:R-:W-:Y:S01]  /*6aea0*/  IMAD.MOV.U32 R3, RZ, RZ, R37 ;  /* 0x000000ffff037224 */ /* 0x000fe200078e0025 */
[----:B------:R-:W4:Y:S04]  /*6aeb0*/  LDL.LU R6, [R1+0xdac] ;  /* 0x000dac0001067983 */ /* 0x000f280000300800 */
[----:B------:R-:W4:Y:S04]  /*6aec0*/  LDL.LU R37, [R1+0xdec] ;  /* 0x000dec0001257983 */ /* 0x000f280000300800 */
[----:B------:R1:W-:Y:S01]  /*6aed0*/  LDGSTS.E [R0+0x1d000], [R2.64], P0 ;  /* 0x1d00000002007fae */ /* 0x0003e2000812184c */
[----:B-----5:R-:W-:-:S05]  /*6aee0*/  IADD3 R40, P1, R40, UR11, RZ ;  /* 0x0000000b28287c10 */ /* 0x020fca000ff3e0ff */
[----:B------:R5:W-:Y:S01]  /*6aef0*/  STL [R1+0xc2c], R40 ;  /* 0x000c2c2801007387 */ /* 0x000be20000100800 */
[----:B------:R-:W-:Y:S02]  /*6af00*/  IADD3 R4, P2, R4, UR11, RZ ;  /* 0x0000000b04047c10 */ /* 0x000fe4000ff5e0ff */
[----:B--2---:R-:W-:Y:S02]  /*6af10*/  IADD3.X R41, R41, UR10, RZ, P1, !PT ;  /* 0x0000000a29297c10 */ /* 0x004fe40008ffe4ff */
[----:B-1----:R-:W-:Y:S02]  /*6af20*/  MOV R2, R40 ;  /* 0x0000002800027202 */ /* 0x002fe40000000f00 */
[----:B---3--:R-:W-:Y:S01]  /*6af30*/  IADD3.X R38, R38, UR10, RZ, P2, !PT ;  /* 0x0000000a26267c10 */ /* 0x008fe200097fe4ff */
[----:B------:R1:W-:Y:S04]  /*6af40*/  STL [R1+0xc28], R41 ;  /* 0x000c282901007387 */ /* 0x0003e80000100800 */
[----:B------:R2:W-:Y:S04]  /*6af50*/  STL [R1+0xc6c], R4 ;  /* 0x000c6c0401007387 */ /* 0x0005e80000100800 */
[----:B-----5:R-:W3:Y:S01]  /*6af60*/  LDL.LU R40, [R1+0xda8] ;  /* 0x000da80001287983 */ /* 0x020ee20000300800 */
[----:B------:R-:W-:-:S03]  /*6af70*/  IMAD.MOV.U32 R3, RZ, RZ, R41 ;  /* 0x000000ffff037224 */ /* 0x000fc600078e0029 */
[----:B------:R5:W-:Y:S04]  /*6af80*/  STL [R1+0xc68], R38 ;  /* 0x000c682601007387 */ /* 0x000be80000100800 */
[----:B-1----:R-:W3:Y:S04]  /*6af90*/  LDL.LU R41, [R1+0xde8] ;  /* 0x000de80001297983 */ /* 0x002ee80000300800 */
[----:B------:R1:W-:Y:S01]  /*6afa0*/  LDGSTS.E [R0+0x1e000], [R2.64], P0 ;  /* 0x1e00000002007fae */ /* 0x0003e2000812184c */
[----:B------:R-:W-:Y:S01]  /*6afb0*/  IADD3 R7, P1, R7, UR11, RZ ;  /* 0x0000000b07077c10 */ /* 0x000fe2000ff3e0ff */
[----:B-1----:R-:W-:-:S02]  /*6afc0*/  IMAD.MOV.U32 R2, RZ, RZ, R4 ;  /* 0x000000ffff027224 */ /* 0x002fc400078e0004 */
[----:B------:R-:W-:Y:S01]  /*6afd0*/  IMAD.MOV.U32 R3, RZ, RZ, R38 ;  /* 0x000000ffff037224 */ /* 0x000fe200078e0026 */
[----:B--2---:R-:W2:Y:S01]  /*6afe0*/  LDL.LU R4, [R1+0xe2c] ;  /* 0x000e2c0001047983 */ /* 0x004ea20000300800 */
[----:B------:R-:W-:-:S03]  /*6aff0*/  IADD3 R5, P2, R5, UR11, RZ ;  /* 0x0000000b05057c10 */ /* 0x000fc6000ff5e0ff */
[----:B-----5:R-:W5:Y:S01]  /*6b000*/  LDL.LU R38, [R1+0xe6c] ;  /* 0x000e6c0001267983 */ /* 0x020f620000300800 */
[----:B----4-:R-:W-:-:S03]  /*6b010*/  IADD3.X R42, R42, UR10, RZ, P1, !PT ;  /* 0x0000000a2a2a7c10 */ /* 0x010fc60008ffe4ff */
[----:B------:R1:W-:Y:S01]  /*6b020*/  STL [R1+0xcac], R7 ;  /* 0x000cac0701007387 */ /* 0x0003e20000100800 */
[----:B------:R-:W-:-:S03]  /*6b030*/  IADD3.X R39, R39, UR10, RZ, P2, !PT ;  /* 0x0000000a27277c10 */ /* 0x000fc600097fe4ff */
[----:B------:R4:W-:Y:S04]  /*6b040*/  LDGSTS.E [R0+0x1f000], [R2.64], P0 ;  /* 0x1f00000002007fae */ /* 0x0009e8000812184c */
[----:B------:R1:W-:Y:S04]  /*6b050*/  STL [R1+0xca8], R42 ;  /* 0x000ca82a01007387 */ /* 0x0003e80000100800 */
[----:B------:R-:W-:Y:S01]  /*6b060*/  STL [R1+0xcec], R5 ;  /* 0x000cec0501007387 */ /* 0x000fe20000100800 */
[----:B----4-:R-:W-:-:S03]  /*6b070*/  IMAD.MOV.U32 R2, RZ, RZ, R7 ;  /* 0x000000ffff027224 */ /* 0x010fc600078e0007 */
[----:B-1----:R-:W5:Y:S01]  /*6b080*/  LDL.LU R7, [R1+0xe28] ;  /* 0x000e280001077983 */ /* 0x002f620000300800 */
[----:B------:R-:W-:-:S03]  /*6b090*/  IMAD.MOV.U32 R3, RZ, RZ, R42 ;  /* 0x000000ffff037224 */ /* 0x000fc600078e002a */
[----:B------:R1:W-:Y:S04]  /*6b0a0*/  STL [R1+0xce8], R39 ;  /* 0x000ce82701007387 */ /* 0x0003e80000100800 */
[----:B------:R-:W5:Y:S04]  /*6b0b0*/  LDL.LU R42, [R1+0xe68] ;  /* 0x000e6800012a7983 */ /* 0x000f680000300800 */
[----:B------:R1:W-:Y:S01]  /*6b0c0*/  LDGSTS.E [R0+0x20000], [R2.64], P0 ;  /* 0x2000000002007fae */ /* 0x0003e2000812184c */
[----:B------:R-:W-:Y:S01]  /*6b0d0*/  IADD3 R36, P1, R36, UR11, RZ ;  /* 0x0000000b24247c10 */ /* 0x000fe2000ff3e0ff */
[----:B-1----:R-:W-:Y:S01]  /*6b0e0*/  IMAD.MOV.U32 R2, RZ, RZ, R5 ;  /* 0x000000ffff027224 */ /* 0x002fe200078e0005 */
[----:B------:R-:W-:-:S02]  /*6b0f0*/  MOV R3, R39 ;  /* 0x0000002700037202 */ /* 0x000fc40000000f00 */
[----:B------:R-:W-:Y:S01]  /*6b100*/  IADD3 R74, P2, R74, UR11, RZ ;  /* 0x0000000b4a4a7c10 */ /* 0x000fe2000ff5e0ff */
[----:B------:R-:W5:Y:S01]  /*6b110*/  LDL.LU R39, [R1+0xeac] ;  /* 0x000eac0001277983 */ /* 0x000f620000300800 */
[----:B------:R-:W-:-:S03]  /*6b120*/  IADD3.X R43, R43, UR10, RZ, P1, !PT ;  /* 0x0000000a2b2b7c10 */ /* 0x000fc60008ffe4ff */
[----:B------:R-:W5:Y:S01]  /*6b130*/  LDL.LU R5, [R1+0xeec] ;  /* 0x000eec0001057983 */ /* 0x000f620000300800 */
[----:B------:R-:W-:-:S03]  /*6b140*/  IADD3.X R75, R75, UR10, RZ, P2, !PT ;  /* 0x0000000a4b4b7c10 */ /* 0x000fc600097fe4ff */
[----:B------:R-:W-:Y:S04]  /*6b150*/  STL [R1+0xd2c], R36 ;  /* 0x000d2c2401007387 */ /* 0x000fe80000100800 */
        /* <DEDUP_REMOVED lines=26> */
[----:B------:R-:W-:-:S02]  /*6b300*/  MOV R2, R37 ;  /* 0x0000002500027202 */ /* 0x000fc40000000f00 */
[----:B--2---:R-:W-:Y:S01]  /*6b310*/  IADD3 R4, P1, R4, UR11, RZ ;  /* 0x0000000b04047c10 */ /* 0x004fe2000ff3e0ff */
[----:B-1----:R-:W2:Y:S04]  /*6b320*/  LDL.LU R41, [R1+0xf28] ;  /* 0x000f280001297983 */ /* 0x002ea80000300800 */
[----:B------:R-:W3:Y:S01]  /*6b330*/  LDL.LU R37, [R1+0xf68] ;  /* 0x000f680001257983 */ /* 0x000ee20000300800 */
[----:B-----5:R-:W-:-:S03]  /*6b340*/  IADD3 R38, P2, R38, UR11, RZ ;  /* 0x0000000b26267c10 */ /* 0x020fc6000ff5e0ff */
[----:B------:R1:W-:Y:S04]  /*6b350*/  LDGSTS.E [R0+0x25000], [R2.64], P0 ;  /* 0x2500000002007fae */ /* 0x0003e8000812184c */
[----:B------:R-:W-:Y:S01]  /*6b360*/  STL [R1+0xe2c], R4 ;  /* 0x000e2c0401007387 */ /* 0x000fe20000100800 */
[----:B-1----:R-:W-:Y:S01]  /*6b370*/  IMAD.MOV.U32 R2, RZ, RZ, R4 ;  /* 0x000000ffff027224 */ /* 0x002fe200078e0004 */
[----:B------:R-:W-:-:S05]  /*6b380*/  IADD3.X R7, R7, UR10, RZ, P1, !PT ;  /* 0x0000000a07077c10 */ /* 0x000fca0008ffe4ff */
        /* <DEDUP_REMOVED lines=9> */
[----:B------:R-:W-:Y:S01]  /*6b420*/  IADD3 R39, P1, R39, UR11, RZ ;  /* 0x0000000b27277c10 */ /* 0x000fe2000ff3e0ff */
[----:B------:R-:W-:Y:S01]  /*6b430*/  IMAD.MOV.U32 R2, RZ, RZ, R38 ;  /* 0x000000ffff027224 */ /* 0x000fe200078e0026 */
[----:B-1----:R-:W5:Y:S01]  /*6b440*/  LDL.LU R42, [R1+0xfa8] ;  /* 0x000fa800012a7983 */ /* 0x002f620000300800 */
[----:B------:R-:W-:-:S03]  /*6b450*/  IADD3 R5, P2, R5, UR11, RZ ;  /* 0x0000000b05057c10 */ /* 0x000fc6000ff5e0ff */
[----:B------:R-:W5:Y:S04]  /*6b460*/  LDL.LU R38, [R1+0xfe8] ;  /* 0x000fe80001267983 */ /* 0x000f680000300800 */
[----:B------:R1:W-:Y:S04]  /*6b470*/  STL [R1+0xeac], R39 ;  /* 0x000eac2701007387 */ /* 0x0003e80000100800 */
[----:B------:R1:W-:Y:S01]  /*6b480*/  LDGSTS.E [R0+0x27000], [R2.64], P0 ;  /* 0x2700000002007fae */ /* 0x0003e2000812184c */
[----:B------:R-:W-:Y:S01]  /*6b490*/  IADD3.X R43, R43, UR10, RZ, P1, !PT ;  /* 0x0000000a2b2b7c10 */ /* 0x000fe20008ffe4ff */
[----:B-1----:R-:W-:-:S04]  /*6b4a0*/  IMAD.MOV.U32 R2, RZ, RZ, R39 ;  /* 0x000000ffff027224 */ /* 0x002fc800078e0027 */
[----:B------:R1:W-:Y:S01]  /*6b4b0*/  STL [R1+0xea8], R43 ;  /* 0x000ea82b01007387 */ /* 0x0003e20000100800 */
[----:B------:R-:W-:-:S03]  /*6b4c0*/  IADD3.X R36, R36, UR10, RZ, P2, !PT ;  /* 0x0000000a24247c10 */ /* 0x000fc600097fe4ff */
[----:B------:R1:W-:Y:S01]  /*6b4d0*/  STL [R1+0xeec], R5 ;  /* 0x000eec0501007387 */ /* 0x0003e20000100800 */
[----:B------:R-:W-:-:S03]  /*6b4e0*/  MOV R3, R43 ;  /* 0x0000002b00037202 */ /* 0x000fc60000000f00 */
        /* <DEDUP_REMOVED lines=24> */
[----:B-1----:R-:W-:-:S02]  /*6b670*/  IMAD.MOV.U32 R2, RZ, RZ, R6 ;  /* 0x000000ffff027224 */ /* 0x002fc400078e0006 */
[----:B------:R-:W-:Y:S01]  /*6b680*/  IMAD.MOV.U32 R3, RZ, RZ, R37 ;  /* 0x000000ffff037224 */ /* 0x000fe200078e0025 */
[----:B--2---:R-:W2:Y:S04]  /*6b690*/  LDL.LU R6, [R1+0x112c] ;  /* 0x00112c0001067983 */ /* 0x004ea80000300800 */
[----:B----4-:R-:W4:Y:S01]  /*6b6a0*/  LDL.LU R37, [R1+0x116c] ;  /* 0x00116c0001257983 */ /* 0x010f220000300800 */
[----:B------:R-:W-:-:S03]  /*6b6b0*/  IADD3 R7, P1, R7, UR11, RZ ;  /* 0x0000000b07077c10 */ /* 0x000fc6000ff3e0ff */
[----:B------:R1:W-:Y:S01]  /*6b6c0*/  LDGSTS.E [R0+0x2b000], [R2.64], P0 ;  /* 0x2b00000002007fae */ /* 0x0003e2000812184c */
[----:B------:R-:W-:-:S03]  /*6b6d0*/  IADD3 R4, P2, R4, UR11, RZ ;  /* 0x0000000b04047c10 */ /* 0x000fc6000ff5e0ff */
[----:B------:R5:W-:Y:S02]  /*6b6e0*/  STL [R1+0xfac], R7 ;  /* 0x000fac0701007387 */ /* 0x000be40000100800 */
[----:B-----5:R-:W-:Y:S02]  /*6b6f0*/  IADD3.X R42, R42, UR10, RZ, P1, !PT ;  /* 0x0000000a2a2a7c10 */ /* 0x020fe40008ffe4ff */
[----:B-1----:R-:W-:Y:S02]  /*6b700*/  MOV R2, R7 ;  /* 0x0000000700027202 */ /* 0x002fe40000000f00 */
[----:B------:R-:W-:Y:S01]  /*6b710*/  IADD3.X R38, R38, UR10, RZ, P2, !PT ;  /* 0x0000000a26267c10 */ /* 0x000fe200097fe4ff */
[----:B------:R1:W-:Y:S01]  /*6b720*/  STL [R1+0xfa8], R42 ;  /* 0x000fa82a01007387 */ /* 0x0003e20000100800 */
[----:B------:R-:W-:-:S03]  /*6b730*/  IMAD.MOV.U32 R3, RZ, RZ, R42 ;  /* 0x000000ffff037224 */ /* 0x000fc600078e002a */
[----:B------:R-:W-:Y:S04]  /*6b740*/  STL [R1+0xfec], R4 ;  /* 0x000fec0401007387 */ /* 0x000fe80000100800 */
[----:B------:R-:W4:Y:S04]  /*6b750*/  LDL.LU R7, [R1+0x1128] ;  /* 0x0011280001077983 */ /* 0x000f280000300800 */
[----:B------:R1:W-:Y:S04]  /*6b760*/  STL [R1+0xfe8], R38 ;  /* 0x000fe82601007387 */ /* 0x0003e80000100800 */
[----:B-1----:R-:W4:Y:S04]  /*6b770*/  LDL.LU R42, [R1+0x1168] ;  /* 0x00116800012a7983 */ /* 0x002f280000300800 */
        /* <DEDUP_REMOVED lines=22> */
[----:B-1----:R-:W-:Y:S01]  /*6b8e0*/  IMAD.MOV.U32 R2, RZ, RZ, R74 ;  /* 0x000000ffff027224 */ /* 0x002fe200078e004a */
[----:B------:R-:W-:-:S05]  /*6b8f0*/  MOV R3, R75 ;  /* 0x0000004b00037202 */ /* 0x000fca0000000f00 */
        /* <DEDUP_REMOVED lines=32> */
[----:B------:R-:W-:Y:S02]  /*6bb00*/  IADD3 R4, P2, R4, UR11, RZ ;  /* 0x0000000b04047c10 */ /* 0x000fe4000ff5e0ff */
[----:B------:R-:W-:Y:S02]  /*6bb10*/  MOV R2, R37 ;  /* 0x0000002500027202 */ /* 0x000fe40000000f00 */
[----:B------:R-:W4:Y:S04]  /*6bb20*/  LDL.LU R37, [R1+0x12e8] ;  /* 0x0012e80001257983 */ /* 0x000f280000300800 */
[----:B------:R1:W-:Y:S04]  /*6bb30*/  STL [R1+0x11ac], R38 ;  /* 0x0011ac2601007387 */ /* 0x0003e80000100800 */
[----:B------:R1:W-:Y:S01]  /*6bb40*/  LDGSTS.E [R0+0x33000], [R2.64], P0 ;  /* 0x3300000002007fae */ /* 0x0003e2000812184c */
[----:B------:R-:W-:-:S05]  /*6bb50*/  IADD3.X R43, R43, UR10, RZ, P1, !PT ;  /* 0x0000000a2b2b7c10 */ /* 0x000fca0008ffe4ff */
[----:B------:R1:W-:Y:S01]  /*6bb60*/  STL [R1+0x11a8], R43 ;  /* 0x0011a82b01007387 */ /* 0x0003e20000100800 */
[----:B------:R-:W-:-:S03]  /*6bb70*/  IADD3.X R39, R39, UR10, RZ, P2, !PT ;  /* 0x0000000a27277c10 */ /* 0x000fc600097fe4ff */
[----:B------:R1:W-:Y:S02]  /*6bb80*/  STL [R1+0x11ec], R4 ;  /* 0x0011ec0401007387 */ /* 0x0003e40000100800 */
[----:B-1----:R-:W-:Y:S02]  /*6bb90*/  IMAD.MOV.U32 R2, RZ, RZ, R38 ;  /* 0x000000ffff027224 */ /* 0x002fe400078e0026 */
[----:B------:R-:W4:Y:S04]  /*6bba0*/  LDL.LU R74, [R1+0x132c] ;  /* 0x00132c00014a7983 */ /* 0x000f280000300800 */
[----:B------:R1:W-:Y:S04]  /*6bbb0*/  STL [R1+0x11e8], R39 ;  /* 0x0011e82701007387 */ /* 0x0003e80000100800 */
[----:B------:R-:W4:Y:S04]  /*6bbc0*/  LDL.LU R38, [R1+0x136c] ;  /* 0x00136c0001267983 */ /* 0x000f280000300800 */
[----:B------:R-:W4:Y:S01]  /*6bbd0*/  LDL.LU R75, [R1+0x1328] ;  /* 0x00132800014b7983 */ /* 0x000f220000300800 */
[----:B------:R-:W-:-:S03]  /*6bbe0*/  IMAD.MOV.U32 R3, RZ, RZ, R43 ;  /* 0x000000ffff037224 */ /* 0x000fc600078e002b */
[----:B------:R-:W4:Y:S04]  /*6bbf0*/  LDL.LU R43, [R1+0x1368] ;  /* 0x00136800012b7983 */ /* 0x000f280000300800 */
[----:B------:R1:W-:Y:S02]  /*6bc00*/  LDGSTS.E [R0+0x34000], [R2.64], P0 ;  /* 0x3400000002007fae */ /* 0x0003e4000812184c */
[----:B-1----:R-:W-:Y:S02]  /*6bc10*/  IMAD.MOV.U32 R2, RZ, RZ, R4 ;  /* 0x000000ffff027224 */ /* 0x002fe400078e0004 */
[----:B------:R-:W-:Y:S01]  /*6bc20*/  IMAD.MOV.U32 R3, RZ, RZ, R39 ;  /* 0x000000ffff037224 */ /* 0x000fe200078e0027 */
[----:B------:R-:W4:Y:S04]  /*6bc30*/  LDL.LU R4, [R1+0x13ac] ;  /* 0x0013ac0001047983 */ /* 0x000f280000300800 */
[----:B------:R-:W4:Y:S04]  /*6bc40*/  LDL.LU R39, [R1+0x13ec] ;  /* 0x0013ec0001277983 */ /* 0x000f280000300800 */
[----:B------:R1:W-:Y:S01]  /*6bc50*/  LDGSTS.E [R0+0x35000], [R2.64], P0 ;  /* 0x3500000002007fae */ /* 0x0003e2000812184c */
[----:B-----5:R-:W-:-:S05]  /*6bc60*/  IADD3 R40, P1, R40, UR11, RZ ;  /* 0x0000000b28287c10 */ /* 0x020fca000ff3e0ff */
[----:B------:R5:W-:Y:S01]  /*6bc70*/  STL [R1+0x122c], R40 ;  /* 0x00122c2801007387 */ /* 0x000be20000100800 */
[----:B------:R-:W-:Y:S02]  /*6bc80*/  IADD3 R5, P2, R5, UR11, RZ ;  /* 0x0000000b05057c10 */ /* 0x000fe4000ff5e0ff */
[----:B--2---:R-:W-:Y:S01]  /*6bc90*/  IADD3.X R41, R41, UR10, RZ, P1, !PT ;  /* 0x0000000a29297c10 */ /* 0x004fe20008ffe4ff */
[----:B-1----:R-:W-:Y:S01]  /*6bca0*/  IMAD.MOV.U32 R2, RZ, RZ, R40 ;  /* 0x000000ffff027224 */ /* 0x002fe200078e0028 */
[----:B---3--:R-:W-:-:S03]  /*6bcb0*/  IADD3.X R36, R36, UR10, RZ, P2, !PT ;  /* 0x0000000a24247c10 */ /* 0x008fc600097fe4ff */
[----:B------:R1:W-:Y:S04]  /*6bcc0*/  STL [R1+0x1228], R41 ;  /* 0x0012282901007387 */ /* 0x0003e80000100800 */
[----:B------:R2:W-:Y:S04]  /*6bcd0*/  STL [R1+0x126c], R5 ;  /* 0x00126c0501007387 */ /* 0x0005e80000100800 */
[----:B-----5:R-:W3:Y:S01]  /*6bce0*/  LDL.LU R40, [R1+0x13a8] ;  /* 0x0013a80001287983 */ /* 0x020ee20000300800 */
[----:B------:R-:W-:-:S03]  /*6bcf0*/  MOV R3, R41 ;  /* 0x0000002900037202 */ /* 0x000fc60000000f00 */
[----:B------:R5:W-:Y:S04]  /*6bd00*/  STL [R1+0x1268], R36 ;  /* 0x0012682401007387 */ /* 0x000be80000100800 */
[----:B-1----:R-:W3:Y:S04]  /*6bd10*/  LDL.LU R41, [R1+0x13e8] ;  /* 0x0013e80001297983 */ /* 0x002ee80000300800 */
[----:B------:R1:W-:Y:S02]  /*6bd20*/  LDGSTS.E [R0+0x36000], [R2.64], P0 ;  /* 0x3600000002007fae */ /* 0x0003e4000812184c */
[----:B-1----:R-:W-:-:S02]  /*6bd30*/  IMAD.MOV.U32 R2, RZ, RZ, R5 ;  /* 0x000000ffff027224 */ /* 0x002fc400078e0005 */
[----:B------:R-:W-:Y:S01]  /*6bd40*/  IMAD.MOV.U32 R3, RZ, RZ, R36 ;  /* 0x000000ffff037224 */ /* 0x000fe200078e0024 */
[----:B--2---:R-:W2:Y:S04]  /*6bd50*/  LDL.LU R5, [R1+0x142c] ;  /* 0x00142c0001057983 */ /* 0x004ea80000300800 */
[----:B-----5:R-:W5:Y:S01]  /*6bd60*/  LDL.LU R36, [R1+0x146c] ;  /* 0x00146c0001247983 */ /* 0x020f620000300800 */
[----:B------:R-:W-:-:S03]  /*6bd70*/  IADD3 R7, P1, R7, UR11, RZ ;  /* 0x0000000b07077c10 */ /* 0x000fc6000ff3e0ff */
[----:B------:R1:W-:Y:S01]  /*6bd80*/  LDGSTS.E [R0+0x37000], [R2.64], P0 ;  /* 0x3700000002007fae */ /* 0x0003e2000812184c */
[----:B------:R-:W-:-:S03]  /*6bd90*/  IADD3 R6, P2, R6, UR11, RZ ;  /* 0x0000000b06067c10 */ /* 0x000fc6000ff5e0ff */
[----:B------:R4:W-:Y:S02]  /*6bda0*/  STL [R1+0x12ac], R7 ;  /* 0x0012ac0701007387 */ /* 0x0009e40000100800 */
[----:B----4-:R-:W-:Y:S01]  /*6bdb0*/  IADD3.X R42, R42, UR10, RZ, P1, !PT ;  /* 0x0000000a2a2a7c10 */ /* 0x010fe20008ffe4ff */
[----:B-1----:R-:W-:-:S04]  /*6bdc0*/  IMAD.MOV.U32 R2, RZ, RZ, R7 ;  /* 0x000000ffff027224 */ /* 0x002fc800078e0007 */
[----:B------:R1:W-:Y:S01]  /*6bdd0*/  STL [R1+0x12a8], R42 ;  /* 0x0012a82a01007387 */ /* 0x0003e20000100800 */
[----:B------:R-:W-:Y:S01]  /*6bde0*/  IADD3.X R37, R37, UR10, RZ, P2, !PT ;  /* 0x0000000a25257c10 */ /* 0x000fe200097fe4ff */
[----:B------:R-:W-:Y:S02]  /*6bdf0*/  IMAD.MOV.U32 R3, RZ, RZ, R42 ;  /* 0x000000ffff037224 */ /* 0x000fe400078e002a */
[----:B------:R4:W-:Y:S04]  /*6be00*/  STL [R1+0x12ec], R6 ;  /* 0x0012ec0601007387 */ /* 0x0009e80000100800 */
[----:B------:R-:W5:Y:S04]  /*6be10*/  LDL.LU R7, [R1+0x1428] ;  /* 0x0014280001077983 */ /* 0x000f680000300800 */
[----:B------:R4:W-:Y:S04]  /*6be20*/  STL [R1+0x12e8], R37 ;  /* 0x0012e82501007387 */ /* 0x0009e80000100800 */
[----:B------:R4:W-:Y:S04]  /*6be30*/  LDGSTS.E [R0+0x38000], [R2.64], P0 ;  /* 0x3800000002007fae */ /* 0x0009e8000812184c */
[----:B-1----:R-:W5:Y:S01]  /*6be40*/  LDL.LU R42, [R1+0x1468] ;  /* 0x00146800012a7983 */ /* 0x002f620000300800 */
[----:B------:R-:W-:Y:S01]  /*6be50*/  IADD3 R74, P1, R74, UR11, RZ ;  /* 0x0000000b4a4a7c10 */ /* 0x000fe2000ff3e0ff */
[----:B----4-:R-:W-:-:S02]  /*6be60*/  IMAD.MOV.U32 R2, RZ, RZ, R6 ;  /* 0x000000ffff027224 */ /* 0x010fc400078e0006 */
[----:B------:R-:W-:Y:S01]  /*6be70*/  IMAD.MOV.U32 R3, RZ, RZ, R37 ;  /* 0x000000ffff037224 */ /* 0x000fe200078e0025 */
[----:B------:R-:W5:Y:S01]  /*6be80*/  LDL.LU R6, [R1+0x498] ;  /* 0x0004980001067983 */ /* 0x000f620000300800 */
[----:B------:R-:W-:-:S03]  /*6be90*/  IADD3 R38, P2, R38, UR11, RZ ;  /* 0x0000000b26267c10 */ /* 0x000fc6000ff5e0ff */
[----:B------:R1:W-:Y:S01]  /*6bea0*/  LDGSTS.E [R0+0x39000], [R2.64], P0 ;  /* 0x3900000002007fae */ /* 0x0003e2000812184c */
[----:B------:R-:W-:-:S03]  /*6beb0*/  IADD3.X R75, R75, UR10, RZ, P1, !PT ;  /* 0x0000000a4b4b7c10 */ /* 0x000fc60008ffe4ff */
[----:B------:R-:W5:Y:S01]  /*6bec0*/  LDL.LU R37, [R1+0x4d8] ;  /* 0x0004d80001257983 */ /* 0x000f620000300800 */
[----:B------:R-:W-:-:S03]  /*6bed0*/  IADD3.X R43, R43, UR10, RZ, P2, !PT ;  /* 0x0000000a2b2b7c10 */ /* 0x000fc600097fe4ff */
[----:B------:R-:W-:Y:S01]  /*6bee0*/  STL [R1+0x132c], R74 ;  /* 0x00132c4a01007387 */ /* 0x000fe20000100800 */
[----:B-1----:R-:W-:Y:S01]  /*6bef0*/  MOV R2, R74 ;  /* 0x0000004a00027202 */ /* 0x002fe20000000f00 */
[----:B------:R-:W-:Y:S02]  /*6bf00*/  IMAD.MOV.U32 R3, RZ, RZ, R75 ;  /* 0x000000ffff037224 */ /* 0x000fe400078e004b */
[----:B------:R-:W-:Y:S04]  /*6bf10*/  STL [R1+0x1328], R75 ;  /* 0x0013284b01007387 */ /* 0x000fe80000100800 */
[----:B------:R1:W-:Y:S04]  /*6bf20*/  STL [R1+0x136c], R38 ;  /* 0x00136c2601007387 */ /* 0x0003e80000100800 */
[----:B------:R1:W-:Y:S04]  /*6bf30*/  LDGSTS.E [R0+0x3a000], [R2.64], P0 ;  /* 0x3a00000002007fae */ /* 0x0003e8000812184c */
[----:B------:R1:W-:Y:S02]  /*6bf40*/  STL [R1+0x1368], R43 ;  /* 0x0013682b01007387 */ /* 0x0003e40000100800 */
[----:B-1----:R-:W-:-:S02]  /*6bf50*/  IMAD.MOV.U32 R2, RZ, RZ, R38 ;  /* 0x000000ffff027224 */ /* 0x002fc400078e0026 */
[----:B------:R-:W5:Y:S01]  /*6bf60*/  LDL.LU R38, [R1+0x494] ;  /* 0x0004940001267983 */ /* 0x000f620000300800 */
[----:B------:R-:W-:-:S03]  /*6bf70*/  IMAD.MOV.U32 R3, RZ, RZ, R43 ;  /* 0x000000ffff037224 */ /* 0x000fc600078e002b */
[----:B------:R-:W5:Y:S01]  /*6bf80*/  LDL.LU R43, [R1+0x4d4] ;  /* 0x0004d400012b7983 */ /* 0x000f620000300800 */
[----:B------:R-:W-:Y:S01]  /*6bf90*/  IADD3 R4, P1, R4, UR11, RZ ;  /* 0x0000000b04047c10 */ /* 0x000fe2000ff3e0ff */
[----:B------:R-:W-:Y:S01]  /*6bfa0*/  IMAD.MOV.U32 R155, RZ, RZ, R76 ;  /* 0x000000ffff9b7224 */ /* 0x000fe200078e004c */
[----:B------:R-:W-:Y:S01]  /*6bfb0*/  IADD3 R39, P2, R39, UR11, RZ ;  /* 0x0000000b27277c10 */ /* 0x000fe2000ff5e0ff */
[----:B------:R-:W1:Y:S04]  /*6bfc0*/  S2R R76, SR_TID.X ;  /* 0x00000000004c7919 */ /* 0x000e680000002100 */
[----:B------:R1:W-:Y:S04]  /*6bfd0*/  LDGSTS.E [R0+0x3b000], [R2.64], P0 ;  /* 0x3b00000002007fae */ /* 0x0003e8000812184c */
[----:B------:R1:W-:Y:S02]  /*6bfe0*/  STL [R1+0x13ac], R4 ;  /* 0x0013ac0401007387 */ /* 0x0003e40000100800 */
[----:B-1----:R-:W-:Y:S01]  /*6bff0*/  IMAD.MOV.U32 R2, RZ, RZ, R4 ;  /* 0x000000ffff027224 */ /* 0x002fe200078e0004 */
[----:B------:R-:W-:-:S05]  /*6c000*/  LOP3.LUT R76, R76, 0x7f, RZ, 0xc0, !PT ;  /* 0x0000007f4c4c7812 */ /* 0x000fca00078ec0ff */
[----:B------:R-:W-:-:S05]  /*6c010*/  IMAD.SHL.U32 R76, R76, 0x4, RZ ;  /* 0x000000044c4c7824 */ /* 0x000fca00078e00ff */
[----:B------:R-:W-:Y:S02]  /*6c020*/  LOP3.LUT R74, R76, 0x10, RZ, 0x3c, !PT ;  /* 0x000000104c4a7812 */ /* 0x000fe400078e3cff */
[----:B---3--:R-:W-:-:S05]  /*6c030*/  IADD3.X R40, R40, UR10, RZ, P1, !PT ;  /* 0x0000000a28287c10 */ /* 0x008fca0008ffe4ff */
[----:B------:R-:W-:Y:S01]  /*6c040*/  IMAD.MOV.U32 R3, RZ, RZ, R40 ;  /* 0x000000ffff037224 */ /* 0x000fe200078e0028 */
[----:B------:R1:W-:Y:S01]  /*6c050*/  STL [R1+0x13a8], R40 ;  /* 0x0013a82801007387 */ /* 0x0003e20000100800 */
[----:B------:R-:W-:-:S03]  /*6c060*/  IADD3.X R41, R41, UR10, RZ, P2, !PT ;  /* 0x0000000a29297c10 */ /* 0x000fc600097fe4ff */
[----:B------:R3:W-:Y:S04]  /*6c070*/  STL [R1+0x13ec], R39 ;  /* 0x0013ec2701007387 */ /* 0x0007e80000100800 */
[----:B------:R-:W4:Y:S04]  /*6c080*/  LDL.LU R4, [R1+0x518] ;  /* 0x0005180001047983 */ /* 0x000f280000300800 */
[----:B------:R3:W-:Y:S04]  /*6c090*/  STL [R1+0x13e8], R41 ;  /* 0x0013e82901007387 */ /* 0x0007e80000100800 */
[----:B------:R3:W-:Y:S04]  /*6c0a0*/  LDGSTS.E [R0+0x3c000], [R2.64], P0 ;  /* 0x3c00000002007fae */ /* 0x0007e8000812184c */
[----:B-1----:R-:W4:Y:S01]  /*6c0b0*/  LDL.LU R40, [R1+0x558] ;  /* 0x0005580001287983 */ /* 0x002f220000300800 */
[----:B--2---:R-:W-:Y:S01]  /*6c0c0*/  IADD3 R5, P1, R5, UR11, RZ ;  /* 0x0000000b05057c10 */ /* 0x004fe2000ff3e0ff */
[----:B---3--:R-:W-:-:S02]  /*6c0d0*/  IMAD.MOV.U32 R2, RZ, RZ, R39 ;  /* 0x000000ffff027224 */ /* 0x008fc400078e0027 */
[----:B------:R-:W2:Y:S01]  /*6c0e0*/  LDL.LU R39, [R1+0x514] ;  /* 0x0005140001277983 */ /* 0x000ea20000300800 */
[----:B------:R-:W-:Y:S02]  /*6c0f0*/  MOV R3, R41 ;  /* 0x0000002900037202 */ /* 0x000fe40000000f00 */
[----:B-----5:R-:W-:Y:S01]  /*6c100*/  IADD3 R36, P2, R36, UR11, RZ ;  /* 0x0000000b24247c10 */ /* 0x020fe2000ff5e0ff */
[----:B------:R-:W3:Y:S04]  /*6c110*/  LDL.LU R41, [R1+0x554] ;  /* 0x0005540001297983 */ /* 0x000ee80000300800 */
[----:B------:R1:W-:Y:S04]  /*6c120*/  LDGSTS.E [R0+0x3d000], [R2.64], P0 ;  /* 0x3d00000002007fae */ /* 0x0003e8000812184c */
[----:B------:R-:W-:Y:S01]  /*6c130*/  STL [R1+0x142c], R5 ;  /* 0x00142c0501007387 */ /* 0x000fe20000100800 */
[----:B------:R-:W-:Y:S01]  /*6c140*/  IADD3.X R7, R7, UR10, RZ, P1, !PT ;  /* 0x0000000a07077c10 */ /* 0x000fe20008ffe4ff */
[----:B-1----:R-:W-:-:S04]  /*6c150*/  IMAD.MOV.U32 R2, RZ, RZ, R5 ;  /* 0x000000ffff027224 */ /* 0x002fc800078e0005 */
[----:B------:R-:W-:Y:S01]  /*6c160*/  IMAD.MOV.U32 R3, RZ, RZ, R7 ;  /* 0x000000ffff037224 */ /* 0x000fe200078e0007 */
[----:B------:R1:W-:Y:S04]  /*6c170*/  STL [R1+0x1428], R7 ;  /* 0x0014280701007387 */ /* 0x0003e80000100800 */
[----:B------:R-:W-:Y:S01]  /*6c180*/  STL [R1+0x146c], R36 ;  /* 0x00146c2401007387 */ /* 0x000fe20000100800 */
[----:B------:R-:W-:-:S03]  /*6c190*/  IADD3.X R42, R42, UR10, RZ, P2, !PT ;  /* 0x0000000a2a2a7c10 */ /* 0x000fc600097fe4ff */
[----:B------:R5:W-:Y:S04]  /*6c1a0*/  LDGSTS.E [R0+0x3e000], [R2.64], P0 ;  /* 0x3e00000002007fae */ /* 0x000be8000812184c */
[----:B-1----:R-:W3:Y:S04]  /*6c1b0*/  LDL.LU R7, [R1+0x598] ;  /* 0x0005980001077983 */ /* 0x002ee80000300800 */
[----:B------:R1:W-:Y:S04]  /*6c1c0*/  STL [R1+0x1468], R42 ;  /* 0x0014682a01007387 */ /* 0x0003e80000100800 */
[----:B------:R-:W3:Y:S01]  /*6c1d0*/  LDL.LU R5, [R1+0x5d8] ;  /* 0x0005d80001057983 */ /* 0x000ee20000300800 */
[----:B-----5:R-:W-:-:S02]  /*6c1e0*/  IMAD.MOV.U32 R3, RZ, RZ, R42 ;  /* 0x000000ffff037224 */ /* 0x020fc400078e002a */
[----:B------:R-:W-:Y:S01]  /*6c1f0*/  IMAD.MOV.U32 R2, RZ, RZ, R36 ;  /* 0x000000ffff027224 */ /* 0x000fe200078e0024 */
[----:B------:R-:W-:Y:S01]  /*6c200*/  IADD3 R6, P1, R6, UR11, RZ ;  /* 0x0000000b06067c10 */ /* 0x000fe2000ff3e0ff */
[----:B-1----:R-:W5:Y:S04]  /*6c210*/  LDL.LU R42, [R1+0x594] ;  /* 0x00059400012a7983 */ /* 0x002f680000300800 */
[----:B------:R-:W5:Y:S01]  /*6c220*/  LDL.LU R36, [R1+0x5d4] ;  /* 0x0005d40001247983 */ /* 0x000f620000300800 */
[----:B------:R-:W-:-:S03]  /*6c230*/  IADD3 R37, P2, R37, UR11, RZ ;  /* 0x0000000b25257c10 */ /* 0x000fc6000ff5e0ff */
[----:B------:R1:W-:Y:S04]  /*6c240*/  LDGSTS.E [R0+0x3f000], [R2.64], P0 ;  /* 0x3f00000002007fae */ /* 0x0003e8000812184c */
[----:B------:R-:W-:Y:S01]  /*6c250*/  STL [R1+0x498], R6 ;  /* 0x0004980601007387 */ /* 0x000fe20000100800 */
[----:B-1----:R-:W-:-:S03]  /*6c260*/  IMAD.U32 R0, RZ, RZ, UR8 ;  /* 0x00000008ff007e24 */ /* 0x002fc6000f8e00ff */
[----:B------:R-:W-:Y:S01]  /*6c270*/  STL [R1+0x4d8], R37 ;  /* 0x0004d82501007387 */ /* 0x000fe20000100800 */
[----:B------:R-:W-:Y:S01]  /*6c280*/  IMAD.MOV.U32 R2, RZ, RZ, R6 ;  /* 0x000000ffff027224 */ /* 0x000fe200078e0006 */
[----:B------:R-:W-:Y:S02]  /*6c290*/  LEA R0, R0, R74, 0x12 ;  /* 0x0000004a00007211 */ /* 0x000fe400078e90ff */
[----:B------:R-:W-:Y:S02]  /*6c2a0*/  IADD3.X R38, R38, UR10, RZ, P1, !PT ;  /* 0x0000000a26267c10 */ /* 0x000fe40008ffe4ff */
[----:B------:R-:W-:-:S03]  /*6c2b0*/  IADD3.X R43, R43, UR10, RZ, P2, !PT ;  /* 0x0000000a2b2b7c10 */ /* 0x000fc600097fe4ff */
[----:B------:R-:W-:Y:S01]  /*6c2c0*/  IMAD.MOV.U32 R3, RZ, RZ, R38 ;  /* 0x000000ffff037224 */ /* 0x000fe200078e0026 */
[----:B------:R1:W-:Y:S04]  /*6c2d0*/  STL [R1+0x494], R38 ;  /* 0x0004942601007387 */ /* 0x0003e80000100800 */
[----:B------:R1:W-:Y:S04]  /*6c2e0*/  LDGSTS.E [R0+0x200], [R2.64], P0 ;  /* 0x0020000002007fae */ /* 0x0003e8000812184c */
[----:B-1----:R-:W5:Y:S04]  /*6c2f0*/  LDL.LU R38, [R1+0x618] ;  /* 0x0006180001267983 */ /* 0x002f680000300800 */
[----:B------:R-:W5:Y:S01]  /*6c300*/  LDL.LU R6, [R1+0x658] ;  /* 0x0006580001067983 */ /* 0x000f620000300800 */
[----:B------:R-:W-:-:S03]  /*6c310*/  IMAD.MOV.U32 R3, RZ, RZ, R43 ;  /* 0x000000ffff037224 */ /* 0x000fc600078e002b */
[----:B------:R1:W-:Y:S01]  /*6c320*/  STL [R1+0x4d4], R43 ;  /* 0x0004d42b01007387 */ /* 0x0003e20000100800 */
[----:B------:R-:W-:-:S05]  /*6c330*/  IMAD.MOV.U32 R2, RZ, RZ, R37 ;  /* 0x000000ffff027224 */ /* 0x000fca00078e0025 */
[----:B------:R4:W-:Y:S04]  /*6c340*/  LDGSTS.E [R0+0x1200], [R2.64], P0 ;  /* 0x0120000002007fae */ /* 0x0009e8000812184c */
[----:B-1----:R-:W5:Y:S04]  /*6c350*/  LDL.LU R43, [R1+0x614] ;  /* 0x00061400012b7983 */ /* 0x002f680000300800 */
[----:B------:R-:W5:Y:S01]  /*6c360*/  LDL.LU R37, [R1+0x654] ;  /* 0x0006540001257983 */ /* 0x000f620000300800 */
[----:B----4-:R-:W-:-:S05]  /*6c370*/  IADD3 R4, P1, R4, UR11, RZ ;  /* 0x0000000b04047c10 */ /* 0x010fca000ff3e0ff */
[----:B------:R-:W-:Y:S01]  /*6c380*/  STL [R1+0x518], R4 ;  /* 0x0005180401007387 */ /* 0x000fe20000100800 */
[----:B------:R-:W-:Y:S01]  /*6c390*/  IMAD.MOV.U32 R2, RZ, RZ, R4 ;  /* 0x000000ffff027224 */ /* 0x000fe200078e0004 */
[----:B------:R-:W-:Y:S02]  /*6c3a0*/  IADD3 R40, P2, R40, UR11, RZ ;  /* 0x0000000b28287c10 */ /* 0x000fe4000ff5e0ff */
[----:B--2---:R-:W-:Y:S02]  /*6c3b0*/  IADD3.X R39, R39, UR10, RZ, P1, !PT ;  /* 0x0000000a27277c10 */ /* 0x004fe40008ffe4ff */
[----:B---3--:R-:W-:-:S03]  /*6c3c0*/  IADD3.X R41, R41, UR10, RZ, P2, !PT ;  /* 0x0000000a29297c10 */ /* 0x008fc600097fe4ff */
[----:B------:R-:W-:Y:S01]  /*6c3d0*/  IMAD.MOV.U32 R3, RZ, RZ, R39 ;  /* 0x000000ffff037224 */ /* 0x000fe200078e0027 */
[----:B------:R1:W-:Y:S04]  /*6c3e0*/  STL [R1+0x514], R39 ;  /* 0x0005142701007387 */ /* 0x0003e80000100800 */
[----:B------:R-:W-:Y:S04]  /*6c3f0*/  STL [R1+0x558], R40 ;  /* 0x0005582801007387 */ /* 0x000fe80000100800 */
[----:B------:R2:W-:Y:S04]  /*6c400*/  LDGSTS.E [R0+0x2200], [R2.64], P0 ;  /* 0x0220000002007fae */ /* 0x0005e8000812184c */
[----:B-1----:R-:W3:Y:S04]  /*6c410*/  LDL.LU R39, [R1+0x698] ;  /* 0x0006980001277983 */ /* 0x002ee80000300800 */
[----:B------:R1:W-:Y:S04]  /*6c420*/  STL [R1+0x554], R41 ;  /* 0x0005542901007387 */ /* 0x0003e80000100800 */
[----:B------:R-:W4:Y:S01]  /*6c430*/  LDL.LU R4, [R1+0x6d8] ;  /* 0x0006d80001047983 */ /* 0x000f220000300800 */
[----:B--2---:R-:W-:-:S03]  /*6c440*/  IMAD.MOV.U32 R3, RZ, RZ, R41 ;  /* 0x000000ffff037224 */ /* 0x004fc600078e0029 */
[----:B-1----:R-:W2:Y:S01]  /*6c450*/  LDL.LU R41, [R1+0x694] ;  /* 0x0006940001297983 */ /* 0x002ea20000300800 */
[----:B------:R-:W-:-:S03]  /*6c460*/  MOV R2, R40 ;  /* 0x0000002800027202 */ /* 0x000fc60000000f00 */
[----:B------:R-:W2:Y:S04]  /*6c470*/  LDL.LU R40, [R1+0x6d4] ;  /* 0x0006d40001287983 */ /* 0x000ea80000300800 */
[----:B------:R1:W-:Y:S01]  /*6c480*/  LDGSTS.E [R0+0x3200], [R2.64], P0 ;  /* 0x0320000002007fae */ /* 0x0003e2000812184c */
[----:B------:R-:W-:Y:S02]  /*6c490*/  IADD3 R7, P1, R7, UR11, RZ ;  /* 0x0000000b07077c10 */ /* 0x000fe4000ff3e0ff */
[----:B------:R-:W-:-:S03]  /*6c4a0*/  IADD3 R5, P2, R5, UR11, RZ ;  /* 0x0000000b05057c10 */ /* 0x000fc6000ff5e0ff */
[----:B------:R5:W-:Y:S02]  /*6c4b0*/  STL [R1+0x598], R7 ;  /* 0x0005980701007387 */ /* 0x000be40000100800 */
[----:B-----5:R-:W-:Y:S01]  /*6c4c0*/  IADD3.X R42, R42, UR10, RZ, P1, !PT ;  /* 0x0000000a2a2a7c10 */ /* 0x020fe20008ffe4ff */
[----:B-1----:R-:W-:Y:S01]  /*6c4d0*/  IMAD.MOV.U32 R2, RZ, RZ, R7 ;  /* 0x000000ffff027224 */ /* 0x002fe200078e0007 */
[----:B------:R-:W-:-:S03]  /*6c4e0*/  IADD3.X R36, R36, UR10, RZ, P2, !PT ;  /* 0x0000000a24247c10 */ /* 0x000fc600097fe4ff */
[----:B------:R1:W-:Y:S04]  /*6c4f0*/  STL [R1+0x594], R42 ;  /* 0x0005942a01007387 */ /* 0x0003e80000100800 */
[----:B------:R5:W-:Y:S01]  /*6c500*/  STL [R1+0x5d8], R5 ;  /* 0x0005d80501007387 */ /* 0x000be20000100800 */
[----:B------:R-:W-:-:S03]  /*6c510*/  IMAD.MOV.U32 R3, RZ, RZ, R42 ;  /* 0x000000ffff037224 */ /* 0x000fc600078e002a */
[----:B------:R-:W2:Y:S04]  /*6c520*/  LDL.LU R7, [R1+0x718] ;  /* 0x0007180001077983 */ /* 0x000ea80000300800 */
[----:B------:R5:W-:Y:S04]  /*6c530*/  STL [R1+0x5d4], R36 ;  /* 0x0005d42401007387 */ /* 0x000be80000100800 */
[----:B------:R-:W2:Y:S04]  /*6c540*/  LDL.LU R74, [R1+0x758] ;  /* 0x00075800014a7983 */ /* 0x000ea80000300800 */
[----:B-1----:R-:W2:Y:S04]  /*6c550*/  LDL.LU R42, [R1+0x714] ;  /* 0x00071400012a7983 */ /* 0x002ea80000300800 */
[----:B------:R-:W2:Y:S04]  /*6c560*/  LDL.LU R75, [R1+0x754] ;  /* 0x00075400014b7983 */ /* 0x000ea80000300800 */
[----:B------:R1:W-:Y:S02]  /*6c570*/  LDGSTS.E [R0+0x4200], [R2.64], P0 ;  /* 0x0420000002007fae */ /* 0x0003e4000812184c */
[----:B-1----:R-:W-:-:S02]  /*6c580*/  IMAD.MOV.U32 R2, RZ, RZ, R5 ;  /* 0x000000ffff027224 */ /* 0x002fc400078e0005 */
[----:B------:R-:W-:Y:S01]  /*6c590*/  IMAD.MOV.U32 R3, RZ, RZ, R36 ;  /* 0x000000ffff037224 */ /* 0x000fe200078e0024 */
[----:B-----5:R-:W5:Y:S01]  /*6c5a0*/  LDL.LU R5, [R1+0x798] ;  /* 0x0007980001057983 */ /* 0x020f620000300800 */
[----:B------:R-:W-:-:S03]  /*6c5b0*/  IADD3 R38, P1, R38, UR11, RZ ;  /* 0x0000000b26267c10 */ /* 0x000fc6000ff3e0ff */
[----:B------:R-:W5:Y:S01]  /*6c5c0*/  LDL.LU R36, [R1+0x7d8] ;  /* 0x0007d80001247983 */ /* 0x000f620000300800 */
[----:B------:R-:W-:-:S03]  /*6c5d0*/  IADD3 R6, P2, R6, UR11, RZ ;  /* 0x0000000b06067c10 */ /* 0x000fc6000ff5e0ff */
[----:B------:R1:W-:Y:S04]  /*6c5e0*/  STL [R1+0x618], R38 ;  /* 0x0006182601007387 */ /* 0x0003e80000100800 */
[----:B------:R1:W-:Y:S01]  /*6c5f0*/  LDGSTS.E [R0+0x5200], [R2.64], P0 ;  /* 0x0520000002007fae */ /* 0x0003e2000812184c */
[----:B------:R-:W-:Y:S01]  /*6c600*/  IADD3.X R43, R43, UR10, RZ, P1, !PT ;  /* 0x0000000a2b2b7c10 */ /* 0x000fe20008ffe4ff */
[----:B-1----:R-:W-:Y:S01]  /*6c610*/  IMAD.MOV.U32 R2, RZ, RZ, R38 ;  /* 0x000000ffff027224 */ /* 0x002fe200078e0026 */
[----:B------:R-:W-:-:S03]  /*6c620*/  IADD3.X R37, R37, UR10, RZ, P2, !PT ;  /* 0x0000000a25257c10 */ /* 0x000fc600097fe4ff */
[----:B------:R1:W-:Y:S04]  /*6c630*/  STL [R1+0x614], R43 ;  /* 0x0006142b01007387 */ /* 0x0003e80000100800 */
[----:B------:R1:W-:Y:S04]  /*6c640*/  STL [R1+0x658], R6 ;  /* 0x0006580601007387 */ /* 0x0003e80000100800 */
[----:B------:R-:W5:Y:S01]  /*6c650*/  LDL.LU R38, [R1+0x794] ;  /* 0x0007940001267983 */ /* 0x000f620000300800 */
[----:B------:R-:W-:-:S03]  /*6c660*/  MOV R3, R43 ;  /* 0x0000002b00037202 */ /* 0x000fc60000000f00 */
[----:B------:R1:W-:Y:S04]  /*6c670*/  STL [R1+0x654], R37 ;  /* 0x0006542501007387 */ /* 0x0003e80000100800 */
[----:B-1----:R-:W5:Y:S04]  /*6c680*/  LDL.LU R43, [R1+0x7d4] ;  /* 0x0007d400012b7983 */ /* 0x002f680000300800 */
[----:B------:R1:W-:Y:S02]  /*6c690*/  LDGSTS.E [R0+0x6200], [R2.64], P0 ;  /* 0x0620000002007fae */ /* 0x0003e4000812184c */
[----:B-1----:R-:W-:-:S02]  /*6c6a0*/  IMAD.MOV.U32 R2, RZ, RZ, R6 ;  /* 0x000000ffff027224 */ /* 0x002fc400078e0006 */
[----:B------:R-:W-:Y:S01]  /*6c6b0*/  IMAD.MOV.U32 R3, RZ, RZ, R37 ;  /* 0x000000ffff037224 */ /* 0x000fe200078e0025 */
[----:B------:R-:W5:Y:S04]  /*6c6c0*/  LDL.LU R6, [R1+0x818] ;  /* 0x0008180001067983 */ /* 0x000f680000300800 */
[----:B------:R-:W5:Y:S04]  /*6c6d0*/  LDL.LU R37, [R1+0x858] ;  /* 0x0008580001257983 */ /* 0x000f680000300800 */
[----:B------:R1:W-:Y:S01]  /*6c6e0*/  LDGSTS.E [R0+0x7200], [R2.64], P0 ;  /* 0x0720000002007fae */ /* 0x0003e2000812184c */
[----:B---3--:R-:W-:-:S05]  /*6c6f0*/  IADD3 R39, P1, R39, UR11, RZ ;  /* 0x0000000b27277c10 */ /* 0x008fca000ff3e0ff */
[----:B------:R3:W-:Y:S01]  /*6c700*/  STL [R1+0x698], R39 ;  /* 0x0006982701007387 */ /* 0x0007e20000100800 */
[----:B----4-:R-:W-:Y:S02]  /*6c710*/  IADD3 R4, P2, R4, UR11, RZ ;  /* 0x0000000b04047c10 */ /* 0x010fe4000ff5e0ff */
[----:B--2---:R-:W-:Y:S01]  /*6c720*/  IADD3.X R41, R41, UR10, RZ, P1, !PT ;  /* 0x0000000a29297c10 */ /* 0x004fe20008ffe4ff */
[----:B-1----:R-:W-:Y:S01]  /*6c730*/  IMAD.MOV.U32 R2, RZ, RZ, R39 ;  /* 0x000000ffff027224 */ /* 0x002fe200078e0027 */
[----:B------:R-:W-:-:S03]  /*6c740*/  IADD3.X R40, R40, UR10, RZ, P2, !PT ;  /* 0x0000000a28287c10 */ /* 0x000fc600097fe4ff */
[----:B------:R1:W-:Y:S04]  /*6c750*/  STL [R1+0x694], R41 ;  /* 0x0006942901007387 */ /* 0x0003e80000100800 */
[----:B------:R-:W-:Y:S01]  /*6c760*/  STL [R1+0x6d8], R4 ;  /* 0x0006d80401007387 */ /* 0x000fe20000100800 */
[----:B------:R-:W-:-:S03]  /*6c770*/  IMAD.MOV.U32 R3, RZ, RZ, R41 ;  /* 0x000000ffff037224 */ /* 0x000fc600078e0029 */
[----:B---3--:R-:W2:Y:S04]  /*6c780*/  LDL.LU R39, [R1+0x814] ;  /* 0x0008140001277983 */ /* 0x008ea80000300800 */
[----:B------:R3:W-:Y:S04]  /*6c790*/  STL [R1+0x6d4], R40 ;  /* 0x0006d42801007387 */ /* 0x0007e80000100800 */
[----:B-1----:R-:W4:Y:S04]  /*6c7a0*/  LDL.LU R41, [R1+0x854] ;  /* 0x0008540001297983 */ /* 0x002f280000300800 */
[----:B------:R1:W-:Y:S01]  /*6c7b0*/  LDGSTS.E [R0+0x8200], [R2.64], P0 ;  /* 0x0820000002007fae */ /* 0x0003e2000812184c */
[----:B------:R-:W-:Y:S01]  /*6c7c0*/  IADD3 R7, P1, R7, UR11, RZ ;  /* 0x0000000b07077c10 */ /* 0x000fe2000ff3e0ff */
[----:B-1----:R-:W-:-:S02]  /*6c7d0*/  IMAD.MOV.U32 R2, RZ, RZ, R4 ;  /* 0x000000ffff027224 */ /* 0x002fc400078e0004 */
[----:B------:R-:W-:Y:S02]  /*6c7e0*/  IMAD.MOV.U32 R3, RZ, RZ, R40 ;  /* 0x000000ffff037224 */ /* 0x000fe400078e0028 */
[----:B---3--:R-:W3:Y:S01]  /*6c7f0*/  LDL.LU R40, [R1+0x898] ;  /* 0x0008980001287983 */ /* 0x008ee20000300800 */
[----:B------:R-:W-:-:S03]  /*6c800*/  IADD3 R74, P2, R74, UR11, RZ ;  /* 0x0000000b4a4a7c10 */ /* 0x000fc6000ff5e0ff */
[----:B------:R-:W3:Y:S01]  /*6c810*/  LDL.LU R4, [R1+0x8f4] ;  /* 0x0008f40001047983 */ /* 0x000ee20000300800 */
[----:B------:R-:W-:-:S03]  /*6c820*/  IADD3.X R42, R42, UR10, RZ, P1, !PT ;  /* 0x0000000a2a2a7c10 */ /* 0x000fc60008ffe4ff */
[----:B------:R-:W-:Y:S01]  /*6c830*/  STL [R1+0x718], R7 ;  /* 0x0007180701007387 */ /* 0x000fe20000100800 */
[----:B------:R-:W-:-:S03]  /*6c840*/  IADD3.X R75, R75, UR10, RZ, P2, !PT ;  /* 0x0000000a4b4b7c10 */ /* 0x000fc600097fe4ff */
[----:B------:R1:W-:Y:S04]  /*6c850*/  LDGSTS.E [R0+0x9200], [R2.64], P0 ;  /* 0x0920000002007fae */ /* 0x0003e8000812184c */
[----:B------:R1:W-:Y:S04]  /*6c860*/  STL [R1+0x714], R42 ;  /* 0x0007142a01007387 */ /* 0x0003e80000100800 */
[----:B------:R-:W-:Y:S01]  /*6c870*/  STL [R1+0x758], R74 ;  /* 0x0007584a01007387 */ /* 0x000fe20000100800 */
[----:B-1----:R-:W-:Y:S01]  /*6c880*/  IMAD.MOV.U32 R3, RZ, RZ, R42 ;  /* 0x000000ffff037224 */ /* 0x002fe200078e002a */
[----:B------:R-:W-:-:S02]  /*6c890*/  MOV R2, R7 ;  /* 0x0000000700027202 */ /* 0x000fc40000000f00 */
[----:B------:R-:W3:Y:S04]  /*6c8a0*/  LDL.LU R42, [R1+0x894] ;  /* 0x00089400012a7983 */ /* 0x000ee80000300800 */
[----:B------:R-:W-:Y:S01]  /*6c8b0*/  STL [R1+0x754], R75 ;  /* 0x0007544b01007387 */ /* 0x000fe20000100800 */
[----:B-----5:R-:W-:-:S03]  /*6c8c0*/  IADD3 R5, P1, R5, UR11, RZ ;  /* 0x0000000b05057c10 */ /* 0x020fc6000ff3e0ff */
[----:B------:R-:W5:Y:S01]  /*6c8d0*/  LDL.LU R7, [R1+0x8f0] ;  /* 0x0008f00001077983 */ /* 0x000f620000300800 */
[----:B------:R-:W-:-:S03]  /*6c8e0*/  IADD3 R36, P2, R36, UR11, RZ ;  /* 0x0000000b24247c10 */ /* 0x000fc6000ff5e0ff */
[----:B------:R1:W-:Y:S04]  /*6c8f0*/  LDGSTS.E [R0+0xa200], [R2.64], P0 ;  /* 0x0a20000002007fae */ /* 0x0003e8000812184c */
[----:B------:R-:W-:Y:S01]  /*6c900*/  STL [R1+0x798], R5 ;  /* 0x0007980501007387 */ /* 0x000fe20000100800 */
[----:B-1----:R-:W-:Y:S02]  /*6c910*/  IMAD.MOV.U32 R2, RZ, RZ, R74 ;  /* 0x000000ffff027224 */ /* 0x002fe400078e004a */
[----:B------:R-:W-:-:S05]  /*6c920*/  IMAD.MOV.U32 R3, RZ, RZ, R75 ;  /* 0x000000ffff037224 */ /* 0x000fca00078e004b */
[----:B------:R1:W-:Y:S01]  /*6c930*/  LDGSTS.E [R0+0xb200], [R2.64], P0 ;  /* 0x0b20000002007fae */ /* 0x0003e2000812184c */
[----:B------:R-:W-:Y:S01]  /*6c940*/  IADD3.X R38, R38, UR10, RZ, P1, !PT ;  /* 0x0000000a26267c10 */ /* 0x000fe20008ffe4ff */
[----:B-1----:R-:W-:-:S04]  /*6c950*/  IMAD.MOV.U32 R2, RZ, RZ, R5 ;  /* 0x000000ffff027224 */ /* 0x002fc800078e0005 */
[----:B------:R1:W-:Y:S01]  /*6c960*/  STL [R1+0x794], R38 ;  /* 0x0007942601007387 */ /* 0x0003e20000100800 */
[----:B------:R-:W-:Y:S01]  /*6c970*/  IMAD.MOV.U32 R3, RZ, RZ, R38 ;  /* 0x000000ffff037224 */ /* 0x000fe200078e0026 */
[----:B------:R-:W-:Y:S02]  /*6c980*/  IADD3.X R43, R43, UR10, RZ, P2, !PT ;  /* 0x0000000a2b2b7c10 */ /* 0x000fe400097fe4ff */
[----:B------:R-:W-:Y:S04]  /*6c990*/  STL [R1+0x7d8], R36 ;  /* 0x0007d82401007387 */ /* 0x000fe80000100800 */
[----:B------:R1:W-:Y:S04]  /*6c9a0*/  LDGSTS.E [R0+0xc200], [R2.64], P0 ;  /* 0x0c20000002007fae */ /* 0x0003e8000812184c */
[----:B-1----:R-:W5:Y:S04]  /*6c9b0*/  LDL.LU R38, [R1+0x934] ;  /* 0x0009340001267983 */ /* 0x002f680000300800 */
[----:B------:R1:W-:Y:S04]  /*6c9c0*/  STL [R1+0x7d4], R43 ;  /* 0x0007d42b01007387 */ /* 0x0003e80000100800 */
[----:B------:R-:W5:Y:S01]  /*6c9d0*/  LDL.LU R5, [R1+0x974] ;  /* 0x0009740001057983 */ /* 0x000f620000300800 */
[----:B------:R-:W-:-:S03]  /*6c9e0*/  MOV R3, R43 ;  /* 0x0000002b00037202 */ /* 0x000fc60000000f00 */
[----:B-1----:R-:W5:Y:S01]  /*6c9f0*/  LDL.LU R43, [R1+0x930] ;  /* 0x00093000012b7983 */ /* 0x002f620000300800 */
[----:B------:R-:W-:-:S03]  /*6ca00*/  IMAD.MOV.U32 R2, RZ, RZ, R36 ;  /* 0x000000ffff027224 */ /* 0x000fc600078e0024 */
[----:B------:R-:W5:Y:S01]  /*6ca10*/  LDL.LU R36, [R1+0x970] ;  /* 0x0009700001247983 */ /* 0x000f620000300800 */
[----:B------:R-:W-:Y:S02]  /*6ca20*/  IADD3 R6, P1, R6, UR11, RZ ;  /* 0x0000000b06067c10 */ /* 0x000fe4000ff3e0ff */
[----:B------:R-:W-:Y:S01]  /*6ca30*/  IADD3 R37, P2, R37, UR11, RZ ;  /* 0x0000000b25257c10 */ /* 0x000fe2000ff5e0ff */
[----:B------:R1:W-:Y:S04]  /*6ca40*/  LDGSTS.E [R0+0xd200], [R2.64], P0 ;  /* 0x0d20000002007fae */ /* 0x0003e8000812184c */
[----:B------:R-:W-:Y:S01]  /*6ca50*/  STL [R1+0x818], R6 ;  /* 0x0008180601007387 */ /* 0x000fe20000100800 */
[----:B-1----:R-:W-:Y:S01]  /*6ca60*/  IMAD.MOV.U32 R2, RZ, RZ, R6 ;  /* 0x000000ffff027224 */ /* 0x002fe200078e0006 */
[----:B--2---:R-:W-:-:S05]  /*6ca70*/  IADD3.X R39, R39, UR10, RZ, P1, !PT ;  /* 0x0000000a27277c10 */ /* 0x004fca0008ffe4ff */
[----:B------:R-:W-:Y:S01]  /*6ca80*/  IMAD.MOV.U32 R3, RZ, RZ, R39 ;  /* 0x000000ffff037224 */ /* 0x000fe200078e0027 */
[----:B------:R1:W-:Y:S01]  /*6ca90*/  STL [R1+0x814], R39 ;  /* 0x0008142701007387 */ /* 0x0003e20000100800 */
[----:B----4-:R-:W-:-:S03]  /*6caa0*/  IADD3.X R41, R41, UR10, RZ, P2, !PT ;  /* 0x0000000a29297c10 */ /* 0x010fc600097fe4ff */
[----:B------:R-:W-:Y:S04]  /*6cab0*/  STL [R1+0x858], R37 ;  /* 0x0008582501007387 */ /* 0x000fe80000100800 */
[----:B------:R2:W-:Y:S04]  /*6cac0*/  LDGSTS.E [R0+0xe200], [R2.64], P0 ;  /* 0x0e20000002007fae */ /* 0x0005e8000812184c */
[----:B-1----:R-:W4:Y:S04]  /*6cad0*/  LDL.LU R39, [R1+0x9b4] ;  /* 0x0009b40001277983 */ /* 0x002f280000300800 */
[----:B------:R1:W-:Y:S04]  /*6cae0*/  STL [R1+0x854], R41 ;  /* 0x0008542901007387 */ /* 0x0003e80000100800 */
[----:B------:R-:W4:Y:S01]  /*6caf0*/  LDL.LU R6, [R1+0x9f4] ;  /* 0x0009f40001067983 */ /* 0x000f220000300800 */
[----:B--2---:R-:W-:Y:S01]  /*6cb00*/  IMAD.MOV.U32 R3, RZ, RZ, R41 ;  /* 0x000000ffff037224 */ /* 0x004fe200078e0029 */
[----:B---3--:R-:W-:-:S02]  /*6cb10*/  IADD3 R40, P1, R40, UR11, RZ ;  /* 0x0000000b28287c10 */ /* 0x008fc4000ff3e0ff */
[----:B-1----:R-:W2:Y:S01]  /*6cb20*/  LDL.LU R41, [R1+0x9b0] ;  /* 0x0009b00001297983 */ /* 0x002ea20000300800 */
[----:B------:R-:W-:Y:S01]  /*6cb30*/  IMAD.MOV.U32 R2, RZ, RZ, R37 ;  /* 0x000000ffff027224 */ /* 0x000fe200078e0025 */
[----:B------:R-:W-:Y:S02]  /*6cb40*/  IADD3 R4, P2, R4, UR11, RZ ;  /* 0x0000000b04047c10 */ /* 0x000fe4000ff5e0ff */
[----:B------:R-:W3:Y:S04]  /*6cb50*/  LDL.LU R37, [R1+0x9f0] ;  /* 0x0009f00001257983 */ /* 0x000ee80000300800 */
[----:B------:R1:W-:Y:S04]  /*6cb60*/  STL [R1+0x898], R40 ;  /* 0x0008982801007387 */ /* 0x0003e80000100800 */
[----:B------:R1:W-:Y:S01]  /*6cb70*/  LDGSTS.E [R0+0xf200], [R2.64], P0 ;  /* 0x0f20000002007fae */ /* 0x0003e2000812184c */
[----:B------:R-:W-:Y:S01]  /*6cb80*/  IADD3.X R42, R42, UR10, RZ, P1, !PT ;  /* 0x0000000a2a2a7c10 */ /* 0x000fe20008ffe4ff */
[----:B-1----:R-:W-:-:S04]  /*6cb90*/  IMAD.MOV.U32 R2, RZ, RZ, R40 ;  /* 0x000000ffff027224 */ /* 0x002fc800078e0028 */
[----:B------:R1:W-:Y:S01]  /*6cba0*/  STL [R1+0x894], R42 ;  /* 0x0008942a01007387 */ /* 0x0003e20000100800 */
[----:B-----5:R-:W-:-:S03]  /*6cbb0*/  IADD3.X R7, R7, UR10, RZ, P2, !PT ;  /* 0x0000000a07077c10 */ /* 0x020fc600097fe4ff */
[----:B------:R5:W-:Y:S01]  /*6cbc0*/  STL [R1+0x8f4], R4 ;  /* 0x0008f40401007387 */ /* 0x000be20000100800 */
[----:B------:R-:W-:-:S03]  /*6cbd0*/  IMAD.MOV.U32 R3, RZ, RZ, R42 ;  /* 0x000000ffff037224 */ /* 0x000fc600078e002a */
[----:B------:R-:W3:Y:S04]  /*6cbe0*/  LDL.LU R40, [R1+0xa34] ;  /* 0x000a340001287983 */ /* 0x000ee80000300800 */
[----:B------:R5:W-:Y:S04]  /*6cbf0*/  STL [R1+0x8f0], R7 ;  /* 0x0008f00701007387 */ /* 0x000be80000100800 */
[----:B------:R-:W3:Y:S04]  /*6cc00*/  LDL.LU R74, [R1+0xa74] ;  /* 0x000a7400014a7983 */ /* 0x000ee80000300800 */
[----:B-1----:R-:W3:Y:S04]  /*6cc10*/  LDL.LU R42, [R1+0xa30] ;  /* 0x000a3000012a7983 */ /* 0x002ee80000300800 */
[----:B------:R-:W3:Y:S04]  /*6cc20*/  LDL.LU R75, [R1+0xa70] ;  /* 0x000a7000014b7983 */ /* 0x000ee80000300800 */
[----:B------:R1:W-:Y:S02]  /*6cc30*/  LDGSTS.E [R0+0x10200], [R2.64], P0 ;  /* 0x1020000002007fae */ /* 0x0003e4000812184c */
[----:B-1----:R-:W-:Y:S01]  /*6cc40*/  MOV R2, R4 ;  /* 0x0000000400027202 */ /* 0x002fe20000000f00 */
[----:B------:R-:W-:Y:S01]  /*6cc50*/  IMAD.MOV.U32 R3, RZ, RZ, R7 ;  /* 0x000000ffff037224 */ /* 0x000fe200078e0007 */
[----:B-----5:R-:W5:Y:S04]  /*6cc60*/  LDL.LU R4, [R1+0xab4] ;  /* 0x000ab40001047983 */ /* 0x020f680000300800 */
[----:B------:R-:W5:Y:S04]  /*6cc70*/  LDL.LU R7, [R1+0xaf4] ;  /* 0x000af40001077983 */ /* 0x000f680000300800 */
[----:B------:R1:W-:Y:S01]  /*6cc80*/  LDGSTS.E [R0+0x11200], [R2.64], P0 ;  /* 0x1120000002007fae */ /* 0x0003e2000812184c */
[----:B------:R-:W-:-:S05]  /*6cc90*/  IADD3 R38, P1, R38, UR11, RZ ;  /* 0x0000000b26267c10 */ /* 0x000fca000ff3e0ff */
[----:B------:R1:W-:Y:S01]  /*6cca0*/  STL [R1+0x934], R38 ;  /* 0x0009342601007387 */ /* 0x0003e20000100800 */
[----:B------:R-:W-:Y:S02]  /*6ccb0*/  IADD3 R5, P2, R5, UR11, RZ ;  /* 0x0000000b05057c10 */ /* 0x000fe4000ff5e0ff */
[----:B------:R-:W-:Y:S01]  /*6ccc0*/  IADD3.X R43, R43, UR10, RZ, P1, !PT ;  /* 0x0000000a2b2b7c10 */ /* 0x000fe20008ffe4ff */
[----:B-1----:R-:W-:Y:S01]  /*6ccd0*/  IMAD.MOV.U32 R2, RZ, RZ, R38 ;  /* 0x000000ffff027224 */ /* 0x002fe200078e0026 */
[----:B------:R-:W-:-:S03]  /*6cce0*/  IADD3.X R36, R36, UR10, RZ, P2, !PT ;  /* 0x0000000a24247c10 */ /* 0x000fc600097fe4ff */
[----:B------:R1:W-:Y:S04]  /*6ccf0*/  STL [R1+0x930], R43 ;  /* 0x0009302b01007387 */ /* 0x0003e80000100800 */
[----:B------:R1:W-:Y:S04]  /*6cd00*/  STL [R1+0x974], R5 ;  /* 0x0009740501007387 */ /* 0x0003e80000100800 */
[----:B------:R-:W5:Y:S01]  /*6cd10*/  LDL.LU R38, [R1+0xab0] ;  /* 0x000ab00001267983 */ /* 0x000f620000300800 */
[----:B------:R-:W-:-:S03]  /*6cd20*/  IMAD.MOV.U32 R3, RZ, RZ, R43 ;  /* 0x000000ffff037224 */ /* 0x000fc600078e002b */
        /* <DEDUP_REMOVED lines=14> */
[----:B------:R1:W-:Y:S01]  /*6ce10*/  STL [R1+0x9b0], R41 ;  /* 0x0009b02901007387 */ /* 0x0003e20000100800 */
[----:B------:R-:W-:-:S03]  /*6ce20*/  MOV R3, R41 ;  /* 0x0000002900037202 */ /* 0x000fc60000000f00 */
[----:B------:R-:W-:Y:S04]  /*6ce30*/  STL [R1+0x9f4], R6 ;  /* 0x0009f40601007387 */ /* 0x000fe80000100800 */
[----:B----4-:R-:W2:Y:S04]  /*6ce40*/  LDL.LU R39, [R1+0xb30] ;  /* 0x000b300001277983 */ /* 0x010ea80000300800 */
        /* <DEDUP_REMOVED lines=15> */
[----:B-1----:R-:W-:-:S03]  /*6cf40*/  IMAD.MOV.U32 R3, RZ, RZ, R42 ;  /* 0x000000ffff037224 */ /* 0x002fc600078e002a */
[----:B------:R-:W3:Y:S01]  /*6cf50*/  LDL.LU R42, [R1+0xbb0] ;  /* 0x000bb000012a7983 */ /* 0x000ee20000300800 */
[----:B------:R-:W-:Y:S01]  /*6cf60*/  IMAD.MOV.U32 R2, RZ, RZ, R40 ;  /* 0x000000ffff027224 */ /* 0x000fe200078e0028 */
[----:B-----5:R-:W-:Y:S02]  /*6cf70*/  IADD3 R4, P1, R4, UR11, RZ ;  /* 0x0000000b04047c10 */ /* 0x020fe4000ff3e0ff */
[----:B------:R-:W-:Y:S04]  /*6cf80*/  STL [R1+0xa70], R75 ;  /* 0x000a704b01007387 */ /* 0x000fe80000100800 */
[----:B------:R-:W5:Y:S01]  /*6cf90*/  LDL.LU R40, [R1+0xbf0] ;  /* 0x000bf00001287983 */ /* 0x000f620000300800 */
[----:B------:R-:W-:-:S03]  /*6cfa0*/  IADD3 R7, P2, R7, UR11, RZ ;  /* 0x0000000b07077c10 */ /* 0x000fc6000ff5e0ff */
[----:B------:R1:W-:Y:S04]  /*6cfb0*/  LDGSTS.E [R0+0x16200], [R2.64], P0 ;  /* 0x1620000002007fae */ /* 0x0003e8000812184c */
[----:B------:R-:W-:Y:S01]  /*6cfc0*/  STL [R1+0xab4], R4 ;  /* 0x000ab40401007387 */ /* 0x000fe20000100800 */
[----:B-1----:R-:W-:Y:S02]  /*6cfd0*/  IMAD.MOV.U32 R2, RZ, RZ, R74 ;  /* 0x000000ffff027224 */ /* 0x002fe400078e004a */
[----:B------:R-:W-:-:S05]  /*6cfe0*/  IMAD.MOV.U32 R3, RZ, RZ, R75 ;  /* 0x000000ffff037224 */ /* 0x000fca00078e004b */
[----:B------:R1:W-:Y:S01]  /*6cff0*/  LDGSTS.E [R0+0x17200], [R2.64], P0 ;  /* 0x1720000002007fae */ /* 0x0003e2000812184c */
[----:B------:R-:W-:Y:S02]  /*6d000*/  IADD3.X R38, R38, UR10, RZ, P1, !PT ;  /* 0x0000000a26267c10 */ /* 0x000fe40008ffe4ff */
[----:B-1----:R-:W-:-:S03]  /*6d010*/  MOV R2, R4 ;  /* 0x0000000400027202 */ /* 0x002fc60000000f00 */
        /* <DEDUP_REMOVED lines=8> */
[----:B------:R-:W-:-:S03]  /*6d0a0*/  IMAD.MOV.U32 R3, RZ, RZ, R43 ;  /* 0x000000ffff037224 */ /* 0x000fc600078e002b */
        /* <DEDUP_REMOVED lines=17> */
[----:B--2---:R-:W-:-:S02]  /*6d1c0*/  MOV R3, R41 ;  /* 0x0000002900037202 */ /* 0x004fc40000000f00 */
[----:B---3--:R-:W-:Y:S01]  /*6d1d0*/  IADD3 R37, P1, R37, UR11, RZ ;  /* 0x0000000b25257c10 */ /* 0x008fe2000ff3e0ff */
        /* <DEDUP_REMOVED lines=18> */
[----:B-1----:R-:W-:-:S02]  /*6d300*/  IMAD.MOV.U32 R2, RZ, RZ, R6 ;  /* 0x000000ffff027224 */ /* 0x002fc400078e0006 */
        /* <DEDUP_REMOVED lines=17> */
[----:B-1----:R-:W-:Y:S01]  /*6d420*/  MOV R2, R4 ;  /* 0x0000000400027202 */ /* 0x002fe20000000f00 */
        /* <DEDUP_REMOVED lines=11> */
[----:B------:R-:W-:-:S03]  /*6d4e0*/  IMAD.MOV.U32 R3, RZ, RZ, R41 ;  /* 0x000000ffff037224 */ /* 0x000fc600078e0029 */
        /* <DEDUP_REMOVED lines=17> */
[----:B-1----:R-:W-:-:S03]  /*6d600*/  MOV R3, R42 ;  /* 0x0000002a00037202 */ /* 0x002fc60000000f00 */
[----:B------:R-:W3:Y:S01]  /*6d610*/  LDL.LU R42, [R1+0xeb0] ;  /* 0x000eb000012a7983 */ /* 0x000ee20000300800 */
[----:B------:R-:W-:-:S03]  /*6d620*/  IMAD.MOV.U32 R2, RZ, RZ, R37 ;  /* 0x000000ffff027224 */ /* 0x000fc600078e0025 */
        /* <DEDUP_REMOVED lines=27> */
[----:B-1----:R-:W-:Y:S02]  /*6d7e0*/  MOV R2, R4 ;  /* 0x0000000400027202 */ /* 0x002fe40000000f00 */
        /* <DEDUP_REMOVED lines=10> */
[----:B---3--:R-:W-:Y:S01]  /*6d890*/  IADD3 R36, P1, R36, UR11, RZ ;  /* 0x0000000b24247c10 */ /* 0x008fe2000ff3e0ff */
[----:B------:R-:W-:Y:S01]  /*6d8a0*/  IMAD.MOV.U32 R2, RZ, RZ, R7 ;  /* 0x000000ffff027224 */ /* 0x000fe200078e0007 */
[----:B-1----:R-:W2:Y:S01]  /*6d8b0*/  LDL.LU R41, [R1+0xfb0] ;  /* 0x000fb00001297983 */ /* 0x002ea20000300800 */
[----:B------:R-:W-:-:S03]  /*6d8c0*/  IADD3 R5, P2, R5, UR11, RZ ;  /* 0x0000000b05057c10 */ /* 0x000fc6000ff5e0ff */
        /* <DEDUP_REMOVED lines=15> */
[----:B-1----:R-:W-:Y:S01]  /*6d9c0*/  IMAD.MOV.U32 R2, RZ, RZ, R5 ;  /* 0x000000ffff027224 */ /* 0x002fe200078e0005 */
[----:B------:R-:W-:Y:S01]  /*6d9d0*/  MOV R3, R37 ;  /* 0x0000002500037202 */ /* 0x000fe20000000f00 */
        /* <DEDUP_REMOVED lines=10> */
[----:B------:R1:W-:Y:S01]  /*6da80*/  STL [R1+0xf74], R6 ;  /* 0x000f740601007387 */ /* 0x0003e20000100800 */
[----:B------:R-:W-:-:S03]  /*6da90*/  IMAD.MOV.U32 R3, RZ, RZ, R43 ;  /* 0x000000ffff037224 */ /* 0x000fc600078e002b */
[----:B------:R-:W5:Y:S04]  /*6daa0*/  LDL.LU R38, [R1+0x10b0] ;  /* 0x0010b00001267983 */ /* 0x000f680000300800 */
        /* <DEDUP_REMOVED lines=21> */
[----:B------:R-:W-:-:S02]  /*6dc00*/  IADD3 R36, P1, R36, UR11, RZ ;  /* 0x0000000b24247c10 */ /* 0x000fc4000ff3e0ff */
[----:B-1----:R-:W-:Y:S01]  /*6dc10*/  MOV R2, R4 ;  /* 0x0000000400027202 */ /* 0x002fe20000000f00 */
        /* <DEDUP_REMOVED lines=23> */
[----:B-1----:R-:W-:-:S03]  /*6dd90*/  IMAD.MOV.U32 R2, RZ, RZ, R5 ;  /* 0x000000ffff027224 */ /* 0x002fc600078e0005 */
[----:B------:R-:W-:Y:S01]  /*6dda0*/  MOV R3, R38 ;  /* 0x0000002600037202 */ /* 0x000fe20000000f00 */
        /* <DEDUP_REMOVED lines=25> */
[----:B---3--:R-:W-:Y:S01]  /*6df40*/  IADD3 R7, P1, R7, UR11, RZ ;  /* 0x0000000b07077c10 */ /* 0x008fe2000ff3e0ff */
[----:B--2---:R-:W-:Y:S01]  /*6df50*/  IMAD.MOV.U32 R3, RZ, RZ, R41 ;  /* 0x000000ffff037224 */ /* 0x004fe200078e0029 */
[----:B------:R-:W-:Y:S01]  /*6df60*/  IADD3 R4, P2, R4, UR11, RZ ;  /* 0x0000000b04047c10 */ /* 0x000fe2000ff5e0ff */
[----:B-1----:R-:W2:Y:S01]  /*6df70*/  LDL.LU R41, [R1+0x12b0] ;  /* 0x0012b00001297983 */ /* 0x002ea20000300800 */
[----:B------:R-:W-:-:S03]  /*6df80*/  IMAD.MOV.U32 R2, RZ, RZ, R40 ;  /* 0x000000ffff027224 */ /* 0x000fc600078e0028 */
[----:B------:R-:W3:Y:S04]  /*6df90*/  LDL.LU R40, [R1+0x12f0] ;  /* 0x0012f00001287983 */ /* 0x000ee80000300800 */
[----:B------:R1:W-:Y:S04]  /*6dfa0*/  STL [R1+0x11b4], R7 ;  /* 0x0011b40701007387 */ /* 0x0003e80000100800 */
[----:B------:R1:W-:Y:S01]  /*6dfb0*/  LDGSTS.E [R0+0x33200], [R2.64], P0 ;  /* 0x3320000002007fae */ /* 0x0003e2000812184c */
[----:B------:R-:W-:-:S05]  /*6dfc0*/  IADD3.X R42, R42, UR10, RZ, P1, !PT ;  /* 0x0000000a2a2a7c10 */ /* 0x000fca0008ffe4ff */
[----:B------:R5:W-:Y:S02]  /*6dfd0*/  STL [R1+0x11b0], R42 ;  /* 0x0011b02a01007387 */ /* 0x000be40000100800 */
[----:B-----5:R-:W-:Y:S02]  /*6dfe0*/  IADD3.X R36, R36, UR10, RZ, P2, !PT ;  /* 0x0000000a24247c10 */ /* 0x020fe400097fe4ff */
[----:B------:R5:W-:Y:S01]  /*6dff0*/  STL [R1+0x11f4], R4 ;  /* 0x0011f40401007387 */ /* 0x000be20000100800 */
[----:B-1----:R-:W-:-:S03]  /*6e000*/  MOV R2, R7 ;  /* 0x0000000700027202 */ /* 0x002fc60000000f00 */
[----:B------:R-:W3:Y:S04]  /*6e010*/  LDL.LU R74, [R1+0x1334] ;  /* 0x00133400014a7983 */ /* 0x000ee80000300800 */
[----:B------:R1:W-:Y:S04]  /*6e020*/  STL [R1+0x11f0], R36 ;  /* 0x0011f02401007387 */ /* 0x0003e80000100800 */
[----:B------:R-:W3:Y:S04]  /*6e030*/  LDL.LU R7, [R1+0x1374] ;  /* 0x0013740001077983 */ /* 0x000ee80000300800 */
[----:B------:R-:W3:Y:S01]  /*6e040*/  LDL.LU R75, [R1+0x1330] ;  /* 0x00133000014b7983 */ /* 0x000ee20000300800 */
[----:B------:R-:W-:-:S03]  /*6e050*/  IMAD.MOV.U32 R3, RZ, RZ, R42 ;  /* 0x000000ffff037224 */ /* 0x000fc600078e002a */
[----:B------:R-:W3:Y:S04]  /*6e060*/  LDL.LU R42, [R1+0x1370] ;  /* 0x00137000012a7983 */ /* 0x000ee80000300800 */
[----:B------:R1:W-:Y:S02]  /*6e070*/  LDGSTS.E [R0+0x34200], [R2.64], P0 ;  /* 0x3420000002007fae */ /* 0x0003e4000812184c */
[----:B-1----:R-:W-:Y:S02]  /*6e080*/  IMAD.MOV.U32 R2, RZ, RZ, R4 ;  /* 0x000000ffff027224 */ /* 0x002fe400078e0004 */
        /* <DEDUP_REMOVED lines=17> */
[----:B-1----:R-:W-:Y:S01]  /*6e1a0*/  IMAD.MOV.U32 R2, RZ, RZ, R5 ;  /* 0x000000ffff027224 */ /* 0x002fe200078e0005 */
[----:B------:R-:W-:Y:S01]  /*6e1b0*/  MOV R3, R37 ;  /* 0x0000002500037202 */ /* 0x000fe20000000f00 */
[----:B------:R-:W5:Y:S04]  /*6e1c0*/  LDL.LU R5, [R1+0x1434] ;  /* 0x0014340001057983 */ /* 0x000f680000300800 */
[----:B------:R-:W5:Y:S04]  /*6e1d0*/  LDL.LU R37, [R1+0x1474] ;  /* 0x0014740001257983 */ /* 0x000f680000300800 */
[----:B------:R1:W-:Y:S01]  /*6e1e0*/  LDGSTS.E [R0+0x37200], [R2.64], P0 ;  /* 0x3720000002007fae */ /* 0x0003e2000812184c */
[----:B----4-:R-:W-:-:S05]  /*6e1f0*/  IADD3 R39, P1, R39, UR11, RZ ;  /* 0x0000000b27277c10 */ /* 0x010fca000ff3e0ff */
[----:B------:R4:W-:Y:S01]  /*6e200*/  STL [R1+0x12b4], R39 ;  /* 0x0012b42701007387 */ /* 0x0009e20000100800 */
[----:B------:R-:W-:Y:S01]  /*6e210*/  IADD3 R6, P2, R6, UR11, RZ ;  /* 0x0000000b06067c10 */ /* 0x000fe2000ff5e0ff */
[----:B-1----:R-:W-:Y:S01]  /*6e220*/  IMAD.MOV.U32 R2, RZ, RZ, R39 ;  /* 0x000000ffff027224 */ /* 0x002fe200078e0027 */
[----:B--2---:R-:W-:Y:S02]  /*6e230*/  IADD3.X R41, R41, UR10, RZ, P1, !PT ;  /* 0x0000000a29297c10 */ /* 0x004fe40008ffe4ff */
[----:B---3--:R-:W-:-:S03]  /*6e240*/  IADD3.X R40, R40, UR10, RZ, P2, !PT ;  /* 0x0000000a28287c10 */ /* 0x008fc600097fe4ff */
[----:B------:R1:W-:Y:S01]  /*6e250*/  STL [R1+0x12b0], R41 ;  /* 0x0012b02901007387 */ /* 0x0003e20000100800 */
[----:B------:R-:W-:-:S03]  /*6e260*/  IMAD.MOV.U32 R3, RZ, RZ, R41 ;  /* 0x000000ffff037224 */ /* 0x000fc600078e0029 */
[----:B------:R2:W-:Y:S04]  /*6e270*/  STL [R1+0x12f4], R6 ;  /* 0x0012f40601007387 */ /* 0x0005e80000100800 */
[----:B----4-:R-:W3:Y:S04]  /*6e280*/  LDL.LU R39, [R1+0x1430] ;  /* 0x0014300001277983 */ /* 0x010ee80000300800 */
[----:B------:R4:W-:Y:S04]  /*6e290*/  STL [R1+0x12f0], R40 ;  /* 0x0012f02801007387 */ /* 0x0009e80000100800 */
[----:B------:R2:W-:Y:S04]  /*6e2a0*/  LDGSTS.E [R0+0x38200], [R2.64], P0 ;  /* 0x3820000002007fae */ /* 0x0005e8000812184c */
[----:B-1----:R-:W3:Y:S01]  /*6e2b0*/  LDL.LU R41, [R1+0x1470] ;  /* 0x0014700001297983 */ /* 0x002ee20000300800 */
[----:B------:R-:W-:Y:S01]  /*6e2c0*/  IADD3 R74, P1, R74, UR11, RZ ;  /* 0x0000000b4a4a7c10 */ /* 0x000fe2000ff3e0ff */
[----:B--2---:R-:W-:-:S02]  /*6e2d0*/  IMAD.MOV.U32 R2, RZ, RZ, R6 ;  /* 0x000000ffff027224 */ /* 0x004fc400078e0006 */
[----:B------:R-:W-:Y:S01]  /*6e2e0*/  IMAD.MOV.U32 R3, RZ, RZ, R40 ;  /* 0x000000ffff037224 */ /* 0x000fe200078e0028 */
[----:B------:R-:W2:Y:S01]  /*6e2f0*/  LDL.LU R6, [R1+0x4a0] ;  /* 0x0004a00001067983 */ /* 0x000ea20000300800 */
[----:B------:R-:W-:-:S03]  /*6e300*/  IADD3 R7, P2, R7, UR11, RZ ;  /* 0x0000000b07077c10 */ /* 0x000fc6000ff5e0ff */
[----:B------:R1:W-:Y:S01]  /*6e310*/  LDGSTS.E [R0+0x39200], [R2.64], P0 ;  /* 0x3920000002007fae */ /* 0x0003e2000812184c */
[----:B------:R-:W-:-:S03]  /*6e320*/  IADD3.X R75, R75, UR10, RZ, P1, !PT ;  /* 0x0000000a4b4b7c10 */ /* 0x000fc60008ffe4ff */
[----:B----4-:R-:W4:Y:S01]  /*6e330*/  LDL.LU R40, [R1+0x4e0] ;  /* 0x0004e00001287983 */ /* 0x010f220000300800 */
[----:B------:R-:W-:-:S03]  /*6e340*/  IADD3.X R42, R42, UR10, RZ, P2, !PT ;  /* 0x0000000a2a2a7c10 */ /* 0x000fc600097fe4ff */
[----:B------:R-:W-:Y:S01]  /*6e350*/  STL [R1+0x1334], R74 ;  /* 0x0013344a01007387 */ /* 0x000fe20000100800 */
[----:B-1----:R-:W-:Y:S02]  /*6e360*/  IMAD.MOV.U32 R2, RZ, RZ, R74 ;  /* 0x000000ffff027224 */ /* 0x002fe400078e004a */
[----:B------:R-:W-:Y:S01]  /*6e370*/  IMAD.MOV.U32 R3, RZ, RZ, R75 ;  /* 0x000000ffff037224 */ /* 0x000fe200078e004b */
[----:B------:R-:W-:Y:S04]  /*6e380*/  STL [R1+0x1330], R75 ;  /* 0x0013304b01007387 */ /* 0x000fe80000100800 */
[----:B------:R1:W-:Y:S04]  /*6e390*/  STL [R1+0x1374], R7 ;  /* 0x0013740701007387 */ /* 0x0003e80000100800 */
[----:B------:R1:W-:Y:S04]  /*6e3a0*/  LDGSTS.E [R0+0x3a200], [R2.64], P0 ;  /* 0x3a20000002007fae */ /* 0x0003e8000812184c */
[----:B------:R5:W-:Y:S02]  /*6e3b0*/  STL [R1+0x1370], R42 ;  /* 0x0013702a01007387 */ /* 0x000be40000100800 */
[----:B-----5:R-:W-:-:S02]  /*6e3c0*/  IADD3 R4, P1, R4, UR11, RZ ;  /* 0x0000000b04047c10 */ /* 0x020fc4000ff3e0ff */
[----:B-1----:R-:W-:Y:S02]  /*6e3d0*/  MOV R2, R7 ;  /* 0x0000000700027202 */ /* 0x002fe40000000f00 */
[----:B------:R-:W4:Y:S01]  /*6e3e0*/  LDL.LU R7, [R1+0x49c] ;  /* 0x00049c0001077983 */ /* 0x000f220000300800 */
[----:B------:R-:W-:Y:S01]  /*6e3f0*/  IMAD.MOV.U32 R3, RZ, RZ, R42 ;  /* 0x000000ffff037224 */ /* 0x000fe200078e002a */
[----:B------:R-:W-:Y:S02]  /*6e400*/  IADD3 R36, P2, R36, UR11, RZ ;  /* 0x0000000b24247c10 */ /* 0x000fe4000ff5e0ff */
[----:B------:R-:W4:Y:S04]  /*6e410*/  LDL.LU R42, [R1+0x4dc] ;  /* 0x0004dc00012a7983 */ /* 0x000f280000300800 */
[----:B------:R1:W-:Y:S04]  /*6e420*/  LDGSTS.E [R0+0x3b200], [R2.64], P0 ;  /* 0x3b20000002007fae */ /* 0x0003e8000812184c */
[----:B------:R1:W-:Y:S02]  /*6e430*/  STL [R1+0x13b4], R4 ;  /* 0x0013b40401007387 */ /* 0x0003e40000100800 */
[----:B-1----:R-:W-:Y:S01]  /*6e440*/  IMAD.MOV.U32 R2, RZ, RZ, R4 ;  /* 0x000000ffff027224 */ /* 0x002fe200078e0004 */
[----:B------:R-:W-:-:S05]  /*6e450*/  IADD3.X R38, R38, UR10, RZ, P1, !PT ;  /* 0x0000000a26267c10 */ /* 0x000fca0008ffe4ff */
        /* <DEDUP_REMOVED lines=8> */
[----:B------:R-:W-:-:S03]  /*6e4e0*/  IMAD.MOV.U32 R2, RZ, RZ, R36 ;  /* 0x000000ffff027224 */ /* 0x000fc600078e0024 */
[----:B------:R-:W4:Y:S01]  /*6e4f0*/  LDL.LU R36, [R1+0x51c] ;  /* 0x00051c0001247983 */ /* 0x000f220000300800 */
[----:B------:R-:W-:-:S03]  /*6e500*/  IMAD.MOV.U32 R3, RZ, RZ, R43 ;  /* 0x000000ffff037224 */ /* 0x000fc600078e002b */
[----:B------:R-:W4:Y:S04]  /*6e510*/  LDL.LU R43, [R1+0x55c] ;  /* 0x00055c00012b7983 */ /* 0x000f280000300800 */
[----:B------:R-:W1:Y:S01]  /*6e520*/  S2R R76, SR_TID.X ;  /* 0x00000000004c7919 */ /* 0x000e620000002100 */
[----:B------:R-:W-:Y:S02]  /*6e530*/  IADD3 R5, P1, R5, UR11, RZ ;  /* 0x0000000b05057c10 */ /* 0x000fe4000ff3e0ff */
[----:B------:R-:W-:Y:S01]  /*6e540*/  IADD3 R37, P2, R37, UR11, RZ ;  /* 0x0000000b25257c10 */ /* 0x000fe2000ff5e0ff */
[----:B------:R1:W-:Y:S04]  /*6e550*/  LDGSTS.E [R0+0x3d200], [R2.64], P0 ;  /* 0x3d20000002007fae */ /* 0x0003e8000812184c */
[----:B------:R-:W-:Y:S01]  /*6e560*/  STL [R1+0x1434], R5 ;  /* 0x0014340501007387 */ /* 0x000fe20000100800 */
[----:B-1----:R-:W-:Y:S01]  /*6e570*/  IMAD.MOV.U32 R2, RZ, RZ, R5 ;  /* 0x000000ffff027224 */ /* 0x002fe200078e0005 */
[----:B------:R-:W-:-:S05]  /*6e580*/  LOP3.LUT R76, R76, 0x7f, RZ, 0xc0, !PT ;  /* 0x0000007f4c4c7812 */ /* 0x000fca00078ec0ff */
[----:B------:R-:W-:-:S05]  /*6e590*/  IMAD.SHL.U32 R76, R76, 0x4, RZ ;  /* 0x000000044c4c7824 */ /* 0x000fca00078e00ff */
[----:B------:R-:W-:Y:S02]  /*6e5a0*/  LOP3.LUT R74, R76, 0x20, RZ, 0x3c, !PT ;  /* 0x000000204c4a7812 */ /* 0x000fe400078e3cff */
[----:B---3--:R-:W-:-:S04]  /*6e5b0*/  IADD3.X R39, R39, UR10, RZ, P1, !PT ;  /* 0x0000000a27277c10 */ /* 0x008fc80008ffe4ff */
[----:B------:R-:W-:Y:S01]  /*6e5c0*/  MOV R3, R39 ;  /* 0x0000002700037202 */ /* 0x000fe20000000f00 */
[----:B------:R1:W-:Y:S04]  /*6e5d0*/  STL [R1+0x1430], R39 ;  /* 0x0014302701007387 */ /* 0x0003e80000100800 */
[----:B------:R-:W-:Y:S01]  /*6e5e0*/  STL [R1+0x1474], R37 ;  /* 0x0014742501007387 */ /* 0x000fe20000100800 */
[----:B------:R-:W-:-:S03]  /*6e5f0*/  IADD3.X R41, R41, UR10, RZ, P2, !PT ;  /* 0x0000000a29297c10 */ /* 0x000fc600097fe4ff */
[----:B------:R3:W-:Y:S04]  /*6e600*/  LDGSTS.E [R0+0x3e200], [R2.64], P0 ;  /* 0x3e20000002007fae */ /* 0x0007e8000812184c */
[----:B-1----:R-:W5:Y:S04]  /*6e610*/  LDL.LU R39, [R1+0x5a0] ;  /* 0x0005a00001277983 */ /* 0x002f680000300800 */
[----:B------:R1:W-:Y:S04]  /*6e620*/  STL [R1+0x1470], R41 ;  /* 0x0014702901007387 */ /* 0x0003e80000100800 */
[----:B------:R-:W5:Y:S01]  /*6e630*/  LDL.LU R5, [R1+0x5e0] ;  /* 0x0005e00001057983 */ /* 0x000f620000300800 */
[----:B---3--:R-:W-:-:S02]  /*6e640*/  IMAD.MOV.U32 R3, RZ, RZ, R41 ;  /* 0x000000ffff037224 */ /* 0x008fc400078e0029 */
[----:B------:R-:W-:Y:S01]  /*6e650*/  IMAD.MOV.U32 R2, RZ, RZ, R37 ;  /* 0x000000ffff027224 */ /* 0x000fe200078e0025 */
[----:B--2---:R-:W-:Y:S01]  /*6e660*/  IADD3 R6, P1, R6, UR11, RZ ;  /* 0x0000000b06067c10 */ /* 0x004fe2000ff3e0ff */
[----:B-1----:R-:W2:Y:S04]  /*6e670*/  LDL.LU R41, [R1+0x59c] ;  /* 0x00059c0001297983 */ /* 0x002ea80000300800 */
[----:B------:R-:W3:Y:S01]  /*6e680*/  LDL.LU R37, [R1+0x5dc] ;  /* 0x0005dc0001257983 */ /* 0x000ee20000300800 */
[----:B----4-:R-:W-:-:S03]  /*6e690*/  IADD3 R40, P2, R40, UR11, RZ ;  /* 0x0000000b28287c10 */ /* 0x010fc6000ff5e0ff */
[----:B------:R1:W-:Y:S04]  /*6e6a0*/  LDGSTS.E [R0+0x3f200], [R2.64], P0 ;  /* 0x3f20000002007fae */ /* 0x0003e8000812184c */
[----:B------:R-:W-:Y:S01]  /*6e6b0*/  STL [R1+0x4a0], R6 ;  /* 0x0004a00601007387 */ /* 0x000fe20000100800 */
[----:B-1----:R-:W-:-:S03]  /*6e6c0*/  IMAD.U32 R0, RZ, RZ, UR8 ;  /* 0x00000008ff007e24 */ /* 0x002fc6000f8e00ff */
[----:B------:R-:W-:Y:S01]  /*6e6d0*/  STL [R1+0x4e0], R40 ;  /* 0x0004e02801007387 */ /* 0x000fe20000100800 */
[----:B------:R-:W-:Y:S02]  /*6e6e0*/  IMAD.MOV.U32 R2, RZ, RZ, R6 ;  /* 0x000000ffff027224 */ /* 0x000fe400078e0006 */
[----:B------:R-:W-:Y:S01]  /*6e6f0*/  IMAD R0, R0, 0x40000, R74 ;  /* 0x0004000000007824 */ /* 0x000fe200078e024a */
[----:B------:R-:W-:-:S04]  /*6e700*/  IADD3.X R7, R7, UR10, RZ, P1, !PT ;  /* 0x0000000a07077c10 */ /* 0x000fc80008ffe4ff */
[----:B------:R-:W-:Y:S01]  /*6e710*/  MOV R3, R7 ;  /* 0x0000000700037202 */ /* 0x000fe20000000f00 */
[----:B------:R1:W-:Y:S01]  /*6e720*/  STL [R1+0x49c], R7 ;  /* 0x00049c0701007387 */ /* 0x0003e20000100800 */
[----:B------:R-:W-:-:S03]  /*6e730*/  IADD3.X R42, R42, UR10, RZ, P2, !PT ;  /* 0x0000000a2a2a7c10 */ /* 0x000fc600097fe4ff */
[----:B------:R4:W-:Y:S04]  /*6e740*/  LDGSTS.E [R0+0x400], [R2.64], P0 ;  /* 0x0040000002007fae */ /* 0x0009e8000812184c */
[----:B-1----:R-:W3:Y:S04]  /*6e750*/  LDL.LU R7, [R1+0x620] ;  /* 0x0006200001077983 */ /* 0x002ee80000300800 */
[----:B------:R-:W3:Y:S01]  /*6e760*/  LDL.LU R6, [R1+0x660] ;  /* 0x0006600001067983 */ /* 0x000ee20000300800 */
[----:B----4-:R-:W-:-:S03]  /*6e770*/  IMAD.MOV.U32 R3, RZ, RZ, R42 ;  /* 0x000000ffff037224 */ /* 0x010fc600078e002a */
[----:B------:R1:W-:Y:S01]  /*6e780*/  STL [R1+0x4dc], R42 ;  /* 0x0004dc2a01007387 */ /* 0x0003e20000100800 */
[----:B------:R-:W-:-:S05]  /*6e790*/  IMAD.MOV.U32 R2, RZ, RZ, R40 ;  /* 0x000000ffff027224 */ /* 0x000fca00078e0028 */
[----:B------:R4:W-:Y:S04]  /*6e7a0*/  LDGSTS.E [R0+0x1400], [R2.64], P0 ;  /* 0x0140000002007fae */ /* 0x0009e8000812184c */
[----:B-1----:R-:W3:Y:S04]  /*6e7b0*/  LDL.LU R42, [R1+0x61c] ;  /* 0x00061c00012a7983 */ /* 0x002ee80000300800 */
[----:B------:R-:W3:Y:S01]  /*6e7c0*/  LDL.LU R40, [R1+0x65c] ;  /* 0x00065c0001287983 */ /* 0x000ee20000300800 */
[----:B------:R-:W-:-:S05]  /*6e7d0*/  IADD3 R4, P1, R4, UR11, RZ ;  /* 0x0000000b04047c10 */ /* 0x000fca000ff3e0ff */
[----:B------:R-:W-:Y:S01]  /*6e7e0*/  STL [R1+0x520], R4 ;  /* 0x0005200401007387 */ /* 0x000fe20000100800 */
[----:B----4-:R-:W-:Y:S01]  /*6e7f0*/  IMAD.MOV.U32 R2, RZ, RZ, R4 ;  /* 0x000000ffff027224 */ /* 0x010fe200078e0004 */
[----:B------:R-:W-:Y:S02]  /*6e800*/  IADD3 R38, P2, R38, UR11, RZ ;  /* 0x0000000b26267c10 */ /* 0x000fe4000ff5e0ff */
[----:B------:R-:W-:Y:S02]  /*6e810*/  IADD3.X R36, R36, UR10, RZ, P1, !PT ;  /* 0x0000000a24247c10 */ /* 0x000fe40008ffe4ff */
[----:B------:R-:W-:-:S03]  /*6e820*/  IADD3.X R43, R43, UR10, RZ, P2, !PT ;  /* 0x0000000a2b2b7c10 */ /* 0x000fc600097fe4ff */
[----:B------:R-:W-:Y:S01]  /*6e830*/  IMAD.MOV.U32 R3, RZ, RZ, R36 ;  /* 0x000000ffff037224 */ /* 0x000fe200078e0024 */
[----:B------:R1:W-:Y:S04]  /*6e840*/  STL [R1+0x51c], R36 ;  /* 0x00051c2401007387 */ /* 0x0003e80000100800 */
[----:B------:R-:W-:Y:S04]  /*6e850*/  STL [R1+0x560], R38 ;  /* 0x0005602601007387 */ /* 0x000fe80000100800 */
[----:B------:R4:W-:Y:S04]  /*6e860*/  LDGSTS.E [R0+0x2400], [R2.64], P0 ;  /* 0x0240000002007fae */ /* 0x0009e8000812184c */
[----:B-1----:R-:W3:Y:S04]  /*6e870*/  LDL.LU R36, [R1+0x6a0] ;  /* 0x0006a00001247983 */ /* 0x002ee80000300800 */
[----:B------:R1:W-:Y:S04]  /*6e880*/  STL [R1+0x55c], R43 ;  /* 0x00055c2b01007387 */ /* 0x0003e80000100800 */
[----:B------:R-:W3:Y:S01]  /*6e890*/  LDL.LU R4, [R1+0x6e0] ;  /* 0x0006e00001047983 */ /* 0x000ee20000300800 */
[----:B----4-:R-:W-:-:S03]  /*6e8a0*/  IMAD.MOV.U32 R3, RZ, RZ, R43 ;  /* 0x000000ffff037224 */ /* 0x010fc600078e002b */
[----:B-1----:R-:W4:Y:S01]  /*6e8b0*/  LDL.LU R43, [R1+0x69c] ;  /* 0x00069c00012b7983 */ /* 0x002f220000300800 */
[----:B------:R-:W-:-:S03]  /*6e8c0*/  IMAD.MOV.U32 R2, RZ, RZ, R38 ;  /* 0x000000ffff027224 */ /* 0x000fc600078e0026 */
[----:B------:R-:W4:Y:S04]  /*6e8d0*/  LDL.LU R38, [R1+0x6dc] ;  /* 0x0006dc0001267983 */ /* 0x000f280000300800 */
[----:B------:R1:W-:Y:S01]  /*6e8e0*/  LDGSTS.E [R0+0x3400], [R2.64], P0 ;  /* 0x0340000002007fae */ /* 0x0003e2000812184c */
[----:B-----5:R-:W-:Y:S02]  /*6e8f0*/  IADD3 R39, P1, R39, UR11, RZ ;  /* 0x0000000b27277c10 */ /* 0x020fe4000ff3e0ff */
[----:B------:R-:W-:-:S03]  /*6e900*/  IADD3 R5, P2, R5, UR11, RZ ;  /* 0x0000000b05057c10 */ /* 0x000fc6000ff5e0ff */
[----:B------:R5:W-:Y:S01]  /*6e910*/  STL [R1+0x5a0], R39 ;  /* 0x0005a02701007387 */ /* 0x000be20000100800 */
[----:B--2---:R-:W-:Y:S02]  /*6e920*/  IADD3.X R41, R41, UR10, RZ, P1, !PT ;  /* 0x0000000a29297c10 */ /* 0x004fe40008ffe4ff */
[----:B-1----:R-:W-:Y:S02]  /*6e930*/  MOV R2, R39 ;  /* 0x0000002700027202 */ /* 0x002fe40000000f00 */
[----:B---3--:R-:W-:Y:S01]  /*6e940*/  IADD3.X R37, R37, UR10, RZ, P2, !PT ;  /* 0x0000000a25257c10 */ /* 0x008fe200097fe4ff */
[----:B------:R1:W-:Y:S04]  /*6e950*/  STL [R1+0x59c], R41 ;  /* 0x00059c2901007387 */ /* 0x0003e80000100800 */
[----:B------:R2:W-:Y:S01]  /*6e960*/  STL [R1+0x5e0], R5 ;  /* 0x0005e00501007387 */ /* 0x0005e20000100800 */
[----:B------:R-:W-:-:S03]  /*6e970*/  IMAD.MOV.U32 R3, RZ, RZ, R41 ;  /* 0x000000ffff037224 */ /* 0x000fc600078e0029 */
[----:B-----5:R-:W3:Y:S04]  /*6e980*/  LDL.LU R39, [R1+0x720] ;  /* 0x0007200001277983 */ /* 0x020ee80000300800 */
[----:B------:R5:W-:Y:S04]  /*6e990*/  STL [R1+0x5dc], R37 ;  /* 0x0005dc2501007387 */ /* 0x000be80000100800 */
[----:B------:R-:W3:Y:S04]  /*6e9a0*/  LDL.LU R74, [R1+0x760] ;  /* 0x00076000014a7983 */ /* 0x000ee80000300800 */
[----:B-1----:R-:W3:Y:S04]  /*6e9b0*/  LDL.LU R41, [R1+0x71c] ;  /* 0x00071c0001297983 */ /* 0x002ee80000300800 */
[----:B------:R1:W-:Y:S04]  /*6e9c0*/  LDGSTS.E [R0+0x4400], [R2.64], P0 ;  /* 0x0440000002007fae */ /* 0x0003e8000812184c */
[----:B------:R-:W3:Y:S01]  /*6e9d0*/  LDL.LU R75, [R1+0x75c] ;  /* 0x00075c00014b7983 */ /* 0x000ee20000300800 */
[----:B-1----:R-:W-:-:S02]  /*6e9e0*/  IMAD.MOV.U32 R2, RZ, RZ, R5 ;  /* 0x000000ffff027224 */ /* 0x002fc400078e0005 */
[----:B------:R-:W-:Y:S01]  /*6e9f0*/  IMAD.MOV.U32 R3, RZ, RZ, R37 ;  /* 0x000000ffff037224 */ /* 0x000fe200078e0025 */
[----:B--2---:R-:W2:Y:S04]  /*6ea00*/  LDL.LU R5, [R1+0x7a0] ;  /* 0x0007a00001057983 */ /* 0x004ea80000300800 */
[----:B-----5:R-:W5:Y:S01]  /*6ea10*/  LDL.LU R37, [R1+0x7e0] ;  /* 0x0007e00001257983 */ /* 0x020f620000300800 */
[----:B------:R-:W-:-:S03]  /*6ea20*/  IADD3 R7, P1, R7, UR11, RZ ;  /* 0x0000000b07077c10 */ /* 0x000fc6000ff3e0ff */
[----:B------:R1:W-:Y:S01]  /*6ea30*/  LDGSTS.E [R0+0x5400], [R2.64], P0 ;  /* 0x0540000002007fae */ /* 0x0003e2000812184c */
[----:B------:R-:W-:-:S03]  /*6ea40*/  IADD3 R6, P2, R6, UR11, RZ ;  /* 0x0000000b06067c10 */ /* 0x000fc6000ff5e0ff */
[----:B------:R1:W-:Y:S01]  /*6ea50*/  STL [R1+0x620], R7 ;  /* 0x0006200701007387 */ /* 0x0003e20000100800 */
        /* <DEDUP_REMOVED lines=13> */
[----:B------:R-:W5:Y:S01]  /*6eb30*/  LDL.LU R40, [R1+0x860] ;  /* 0x0008600001287983 */ /* 0x000f620000300800 */
[----:B------:R-:W-:-:S03]  /*6eb40*/  IADD3 R36, P1, R36, UR11, RZ ;  /* 0x0000000b24247c10 */ /* 0x000fc6000ff3e0ff */
[----:B------:R1:W-:Y:S04]  /*6eb50*/  LDGSTS.E [R0+0x7400], [R2.64], P0 ;  /* 0x0740000002007fae */ /* 0x0003e8000812184c */
[----:B------:R1:W-:Y:S01]  /*6eb60*/  STL [R1+0x6a0], R36 ;  /* 0x0006a02401007387 */ /* 0x0003e20000100800 */
[----:B------:R-:W-:Y:S02]  /*6eb70*/  IADD3 R4, P2, R4, UR11, RZ ;  /* 0x0000000b04047c10 */ /* 0x000fe4000ff5e0ff */
[----:B----4-:R-:W-:Y:S01]  /*6eb80*/  IADD3.X R43, R43, UR10, RZ, P1, !PT ;  /* 0x0000000a2b2b7c10 */ /* 0x010fe20008ffe4ff */
[----:B-1----:R-:W-:Y:S01]  /*6eb90*/  IMAD.MOV.U32 R2, RZ, RZ, R36 ;  /* 0x000000ffff027224 */ /* 0x002fe200078e0024 */
[----:B------:R-:W-:-:S03]  /*6eba0*/  IADD3.X R38, R38, UR10, RZ, P2, !PT ;  /* 0x0000000a26267c10 */ /* 0x000fc600097fe4ff */
[----:B------:R1:W-:Y:S04]  /*6ebb0*/  STL [R1+0x69c], R43 ;  /* 0x00069c2b01007387 */ /* 0x0003e80000100800 */
[----:B------:R-:W-:Y:S01]  /*6ebc0*/  STL [R1+0x6e0], R4 ;  /* 0x0006e00401007387 */ /* 0x000fe20000100800 */
[----:B------:R-:W-:-:S03]  /*6ebd0*/  IMAD.MOV.U32 R3, RZ, RZ, R43 ;  /* 0x000000ffff037224 */ /* 0x000fc600078e002b */
[----:B------:R-:W5:Y:S04]  /*6ebe0*/  LDL.LU R36, [R1+0x81c] ;  /* 0x00081c0001247983 */ /* 0x000f680000300800 */
[----:B------:R1:W-:Y:S04]  /*6ebf0*/  STL [R1+0x6dc], R38 ;  /* 0x0006dc2601007387 */ /* 0x0003e80000100800 */
[----:B-1----:R-:W5:Y:S04]  /*6ec00*/  LDL.LU R43, [R1+0x85c] ;  /* 0x00085c00012b7983 */ /* 0x002f680000300800 */
[----:B------:R1:W-:Y:S02]  /*6ec10*/  LDGSTS.E [R0+0x8400], [R2.64], P0 ;  /* 0x0840000002007fae */ /* 0x0003e4000812184c */
[----:B-1----:R-:W-:-:S02]  /*6ec20*/  IMAD.MOV.U32 R2, RZ, RZ, R4 ;  /* 0x000000ffff027224 */ /* 0x002fc400078e0004 */
[----:B------:R-:W-:Y:S02]  /*6ec30*/  IMAD.MOV.U32 R3, RZ, RZ, R38 ;  /* 0x000000ffff037224 */ /* 0x000fe400078e0026 */
[----:B------:R-:W5:Y:S04]  /*6ec40*/  LDL.LU R38, [R1+0x8a0] ;  /* 0x0008a00001267983 */ /* 0x000f680000300800 */
[----:B------:R-:W5:Y:S04]  /*6ec50*/  LDL.LU R4, [R1+0x8fc] ;  /* 0x0008fc0001047983 */ /* 0x000f680000300800 */
[----:B------:R1:W-:Y:S01]  /*6ec60*/  LDGSTS.E [R0+0x9400], [R2.64], P0 ;  /* 0x0940000002007fae */ /* 0x0003e2000812184c */
[----:B---3--:R-:W-:-:S05]  /*6ec70*/  IADD3 R39, P1, R39, UR11, RZ ;  /* 0x0000000b27277c10 */ /* 0x008fca000ff3e0ff */
[----:B------:R-:W-:Y:S01]  /*6ec80*/  STL [R1+0x720], R39 ;  /* 0x0007202701007387 */ /* 0x000fe20000100800 */
[----:B------:R-:W-:Y:S02]  /*6ec90*/  IADD3 R74, P2, R74, UR11, RZ ;  /* 0x0000000b4a4a7c10 */ /* 0x000fe4000ff5e0ff */
[----:B------:R-:W-:Y:S01]  /*6eca0*/  IADD3.X R41, R41, UR10, RZ, P1, !PT ;  /* 0x0000000a29297c10 */ /* 0x000fe20008ffe4ff */
[----:B-1----:R-:W-:-:S04]  /*6ecb0*/  IMAD.MOV.U32 R2, RZ, RZ, R39 ;  /* 0x000000ffff027224 */ /* 0x002fc800078e0027 */
[----:B------:R1:W-:Y:S01]  /*6ecc0*/  STL [R1+0x71c], R41 ;  /* 0x00071c2901007387 */ /* 0x0003e20000100800 */
[----:B------:R-:W-:Y:S01]  /*6ecd0*/  IMAD.MOV.U32 R3, RZ, RZ, R41 ;  /* 0x000000ffff037224 */ /* 0x000fe200078e0029 */
[----:B------:R-:W-:Y:S02]  /*6ece0*/  IADD3.X R75, R75, UR10, RZ, P2, !PT ;  /* 0x0000000a4b4b7c10 */ /* 0x000fe400097fe4ff */
[----:B------:R-:W-:Y:S04]  /*6ecf0*/  STL [R1+0x760], R74 ;  /* 0x0007604a01007387 */ /* 0x000fe80000100800 */
[----:B------:R3:W-:Y:S04]  /*6ed00*/  LDGSTS.E [R0+0xa400], [R2.64], P0 ;  /* 0x0a40000002007fae */ /* 0x0007e8000812184c */
[----:B-1----:R-:W4:Y:S01]  /*6ed10*/  LDL.LU R41, [R1+0x89c] ;  /* 0x00089c0001297983 */ /* 0x002f220000300800 */
[----:B--2---:R-:W-:-:S03]  /*6ed20*/  IADD3 R5, P1, R5, UR11, RZ ;  /* 0x0000000b05057c10 */ /* 0x004fc6000ff3e0ff */
[----:B------:R-:W-:Y:S04]  /*6ed30*/  STL [R1+0x75c], R75 ;  /* 0x00075c4b01007387 */ /* 0x000fe80000100800 */
[----:B------:R-:W2:Y:S01]  /*6ed40*/  LDL.LU R39, [R1+0x8f8] ;  /* 0x0008f80001277983 */ /* 0x000ea20000300800 */
[----:B---3--:R-:W-:Y:S01]  /*6ed50*/  MOV R2, R74 ;  /* 0x0000004a00027202 */ /* 0x008fe20000000f00 */
[----:B------:R-:W-:Y:S01]  /*6ed60*/  IMAD.MOV.U32 R3, RZ, RZ, R75 ;  /* 0x000000ffff037224 */ /* 0x000fe200078e004b */
[----:B-----5:R-:W-:Y:S01]  /*6ed70*/  IADD3 R37, P2, R37, UR11, RZ ;  /* 0x0000000b25257c10 */ /* 0x020fe2000ff5e0ff */
[----:B------:R-:W-:Y:S04]  /*6ed80*/  STL [R1+0x7a0], R5 ;  /* 0x0007a00501007387 */ /* 0x000fe80000100800 */
[----:B------:R1:W-:Y:S02]  /*6ed90*/  LDGSTS.E [R0+0xb400], [R2.64], P0 ;  /* 0x0b40000002007fae */ /* 0x0003e4000812184c */
[----:B-1----:R-:W-:Y:S01]  /*6eda0*/  IMAD.MOV.U32 R2, RZ, RZ, R5 ;  /* 0x000000ffff027224 */ /* 0x002fe200078e0005 */
[----:B------:R-:W-:-:S05]  /*6edb0*/  IADD3.X R7, R7, UR10, RZ, P1, !PT ;  /* 0x0000000a07077c10 */ /* 0x000fca0008ffe4ff */
        /* <DEDUP_REMOVED lines=9> */
[----:B------:R-:W-:-:S02]  /*6ee50*/  IADD3 R6, P1, R6, UR11, RZ ;  /* 0x0000000b06067c10 */ /* 0x000fc4000ff3e0ff */
[----:B-1----:R-:W3:Y:S01]  /*6ee60*/  LDL.LU R42, [R1+0x938] ;  /* 0x00093800012a7983 */ /* 0x002ee20000300800 */
[----:B------:R-:W-:Y:S01]  /*6ee70*/  IMAD.MOV.U32 R2, RZ, RZ, R37 ;  /* 0x000000ffff027224 */ /* 0x000fe200078e0025 */
[----:B------:R-:W-:Y:S02]  /*6ee80*/  IADD3 R40, P2, R40, UR11, RZ ;  /* 0x0000000b28287c10 */ /* 0x000fe4000ff5e0ff */
[----:B------:R-:W3:Y:S04]  /*6ee90*/  LDL.LU R37, [R1+0x978] ;  /* 0x0009780001257983 */ /* 0x000ee80000300800 */
[----:B------:R1:W-:Y:S04]  /*6eea0*/  LDGSTS.E [R0+0xd400], [R2.64], P0 ;  /* 0x0d40000002007fae */ /* 0x0003e8000812184c */
[----:B------:R-:W-:Y:S01]  /*6eeb0*/  STL [R1+0x820], R6 ;  /* 0x0008200601007387 */ /* 0x000fe20000100800 */
[----:B-1----:R-:W-:Y:S01]  /*6eec0*/  IMAD.MOV.U32 R2, RZ, RZ, R6 ;  /* 0x000000ffff027224 */ /* 0x002fe200078e0006 */
[----:B------:R-:W-:-:S04]  /*6eed0*/  IADD3.X R36, R36, UR10, RZ, P1, !PT ;  /* 0x0000000a24247c10 */ /* 0x000fc80008ffe4ff */
        /* <DEDUP_REMOVED lines=8> */
[----:B------:R-:W-:-:S03]  /*6ef60*/  IMAD.MOV.U32 R3, RZ, RZ, R43 ;  /* 0x000000ffff037224 */ /* 0x000fc600078e002b */
[----:B-1----:R-:W3:Y:S01]  /*6ef70*/  LDL.LU R43, [R1+0x9b8] ;  /* 0x0009b800012b7983 */ /* 0x002ee20000300800 */
[----:B------:R-:W-:-:S03]  /*6ef80*/  IMAD.MOV.U32 R2, RZ, RZ, R40 ;  /* 0x000000ffff027224 */ /* 0x000fc600078e0028 */
[----:B------:R-:W3:Y:S01]  /*6ef90*/  LDL.LU R40, [R1+0x9f8] ;  /* 0x0009f80001287983 */ /* 0x000ee20000300800 */
[----:B------:R-:W-:Y:S02]  /*6efa0*/  IADD3 R38, P1, R38, UR11, RZ ;  /* 0x0000000b26267c10 */ /* 0x000fe4000ff3e0ff */
[----:B------:R-:W-:Y:S01]  /*6efb0*/  IADD3 R4, P2, R4, UR11, RZ ;  /* 0x0000000b04047c10 */ /* 0x000fe2000ff5e0ff */
[----:B------:R1:W-:Y:S04]  /*6efc0*/  LDGSTS.E [R0+0xf400], [R2.64], P0 ;  /* 0x0f40000002007fae */ /* 0x0003e8000812184c */
[----:B------:R2:W-:Y:S01]  /*6efd0*/  STL [R1+0x8a0], R38 ;  /* 0x0008a02601007387 */ /* 0x0005e20000100800 */
[----:B-1----:R-:W-:Y:S01]  /*6efe0*/  IMAD.MOV.U32 R2, RZ, RZ, R38 ;  /* 0x000000ffff027224 */ /* 0x002fe200078e0026 */
[----:B----4-:R-:W-:-:S05]  /*6eff0*/  IADD3.X R41, R41, UR10, RZ, P1, !PT ;  /* 0x0000000a29297c10 */ /* 0x010fca0008ffe4ff */
[----:B------:R1:W-:Y:S01]  /*6f000*/  STL [R1+0x89c], R41 ;  /* 0x00089c2901007387 */ /* 0x0003e20000100800 */
[----:B--2---:R-:W-:-:S03]  /*6f010*/  IADD3.X R39, R39, UR10, RZ, P2, !PT ;  /* 0x0000000a27277c10 */ /* 0x004fc600097fe4ff */
        /* <DEDUP_REMOVED lines=10> */
[----:B--2---:R-:W2:Y:S04]  /*6f0c0*/  LDL.LU R4, [R1+0xabc] ;  /* 0x000abc0001047983 */ /* 0x004ea80000300800 */
[----:B------:R-:W2:Y:S04]  /*6f0d0*/  LDL.LU R39, [R1+0xafc] ;  /* 0x000afc0001277983 */ /* 0x000ea80000300800 */
[----:B------:R1:W-:Y:S01]  /*6f0e0*/  LDGSTS.E [R0+0x11400], [R2.64], P0 ;  /* 0x1140000002007fae */ /* 0x0003e2000812184c */
[----:B-----5:R-:W-:-:S05]  /*6f0f0*/  IADD3 R7, P1, R7, UR11, RZ ;  /* 0x0000000b07077c10 */ /* 0x020fca000ff3e0ff */
[----:B------:R5:W-:Y:S01]  /*6f100*/  STL [R1+0x93c], R7 ;  /* 0x00093c0701007387 */ /* 0x000be20000100800 */
[----:B------:R-:W-:Y:S02]  /*6f110*/  IADD3 R5, P2, R5, UR11, RZ ;  /* 0x0000000b05057c10 */ /* 0x000fe4000ff5e0ff */
[----:B---3--:R-:W-:Y:S02]  /*6f120*/  IADD3.X R42, R42, UR10, RZ, P1, !PT ;  /* 0x0000000a2a2a7c10 */ /* 0x008fe40008ffe4ff */
[----:B-1----:R-:W-:Y:S02]  /*6f130*/  MOV R2, R7 ;  /* 0x0000000700027202 */ /* 0x002fe40000000f00 */
[----:B------:R-:W-:Y:S01]  /*6f140*/  IADD3.X R37, R37, UR10, RZ, P2, !PT ;  /* 0x0000000a25257c10 */ /* 0x000fe200097fe4ff */
[----:B------:R1:W-:Y:S04]  /*6f150*/  STL [R1+0x938], R42 ;  /* 0x0009382a01007387 */ /* 0x0003e80000100800 */
[----:B------:R3:W-:Y:S04]  /*6f160*/  STL [R1+0x97c], R5 ;  /* 0x00097c0501007387 */ /* 0x0007e80000100800 */
[----:B-----5:R-:W5:Y:S01]  /*6f170*/  LDL.LU R7, [R1+0xab8] ;  /* 0x000ab80001077983 */ /* 0x020f620000300800 */
[----:B------:R-:W-:-:S03]  /*6f180*/  IMAD.MOV.U32 R3, RZ, RZ, R42 ;  /* 0x000000ffff037224 */ /* 0x000fc600078e002a */
[----:B------:R3:W-:Y:S04]  /*6f190*/  STL [R1+0x978], R37 ;  /* 0x0009782501007387 */ /* 0x0007e80000100800 */
[----:B-1----:R-:W5:Y:S04]  /*6f1a0*/  LDL.LU R42, [R1+0xaf8] ;  /* 0x000af800012a7983 */ /* 0x002f680000300800 */
[----:B------:R1:W-:Y:S02]  /*6f1b0*/  LDGSTS.E [R0+0x12400], [R2.64], P0 ;  /* 0x1240000002007fae */ /* 0x0003e4000812184c */
[----:B-1----:R-:W-:-:S02]  /*6f1c0*/  IMAD.MOV.U32 R2, RZ, RZ, R5 ;  /* 0x000000ffff027224 */ /* 0x002fc400078e0005 */
[----:B------:R-:W-:Y:S01]  /*6f1d0*/  IMAD.MOV.U32 R3, RZ, RZ, R37 ;  /* 0x000000ffff037224 */ /* 0x000fe200078e0025 */
[----:B---3--:R-:W5:Y:S04]  /*6f1e0*/  LDL.LU R5, [R1+0xb3c] ;  /* 0x000b3c0001057983 */ /* 0x008f680000300800 */
[----:B------:R-:W5:Y:S01]  /*6f1f0*/  LDL.LU R37, [R1+0xb7c] ;  /* 0x000b7c0001257983 */ /* 0x000f620000300800 */
        /* <DEDUP_REMOVED lines=8> */
[----:B------:R-:W-:Y:S04]  /*6f280*/  STL [R1+0x9fc], R6 ;  /* 0x0009fc0601007387 */ /* 0x000fe80000100800 */
[----:B------:R-:W5:Y:S01]  /*6f290*/  LDL.LU R36, [R1+0xb38] ;  /* 0x000b380001247983 */ /* 0x000f620000300800 */
[----:B------:R-:W-:-:S03]  /*6f2a0*/  IMAD.MOV.U32 R3, RZ, RZ, R43 ;  /* 0x000000ffff037224 */ /* 0x000fc600078e002b */
[----:B------:R1:W-:Y:S04]  /*6f2b0*/  STL [R1+0x9f8], R40 ;  /* 0x0009f82801007387 */ /* 0x0003e80000100800 */
[----:B-1----:R-:W5:Y:S04]  /*6f2c0*/  LDL.LU R43, [R1+0xb78] ;  /* 0x000b7800012b7983 */ /* 0x002f680000300800 */
[----:B------:R1:W-:Y:S02]  /*6f2d0*/  LDGSTS.E [R0+0x14400], [R2.64], P0 ;  /* 0x1440000002007fae */ /* 0x0003e4000812184c */
[----:B-1----:R-:W-:Y:S01]  /*6f2e0*/  IMAD.MOV.U32 R2, RZ, RZ, R6 ;  /* 0x000000ffff027224 */ /* 0x002fe200078e0006 */
[----:B------:R-:W-:-:S02]  /*6f2f0*/  MOV R3, R40 ;  /* 0x0000002800037202 */ /* 0x000fc40000000f00 */
[----:B------:R-:W5:Y:S04]  /*6f300*/  LDL.LU R40, [R1+0xbbc] ;  /* 0x000bbc0001287983 */ /* 0x000f680000300800 */
[----:B------:R-:W5:Y:S04]  /*6f310*/  LDL.LU R6, [R1+0xbfc] ;  /* 0x000bfc0001067983 */ /* 0x000f680000300800 */
[----:B------:R1:W-:Y:S01]  /*6f320*/  LDGSTS.E [R0+0x15400], [R2.64], P0 ;  /* 0x1540000002007fae */ /* 0x0003e2000812184c */
[----:B----4-:R-:W-:-:S05]  /*6f330*/  IADD3 R38, P1, R38, UR11, RZ ;  /* 0x0000000b26267c10 */ /* 0x010fca000ff3e0ff */
[----:B------:R-:W-:Y:S01]  /*6f340*/  STL [R1+0xa3c], R38 ;  /* 0x000a3c2601007387 */ /* 0x000fe20000100800 */
[----:B------:R-:W-:Y:S02]  /*6f350*/  IADD3 R74, P2, R74, UR11, RZ ;  /* 0x0000000b4a4a7c10 */ /* 0x000fe4000ff5e0ff */
[----:B------:R-:W-:Y:S01]  /*6f360*/  IADD3.X R41, R41, UR10, RZ, P1, !PT ;  /* 0x0000000a29297c10 */ /* 0x000fe20008ffe4ff */
[----:B-1----:R-:W-:Y:S01]  /*6f370*/  IMAD.MOV.U32 R2, RZ, RZ, R38 ;  /* 0x000000ffff027224 */ /* 0x002fe200078e0026 */
[----:B------:R-:W-:-:S03]  /*6f380*/  IADD3.X R75, R75, UR10, RZ, P2, !PT ;  /* 0x0000000a4b4b7c10 */ /* 0x000fc600097fe4ff */
[----:B------:R1:W-:Y:S01]  /*6f390*/  STL [R1+0xa38], R41 ;  /* 0x000a382901007387 */ /* 0x0003e20000100800 */
[----:B------:R-:W-:-:S03]  /*6f3a0*/  IMAD.MOV.U32 R3, RZ, RZ, R41 ;  /* 0x000000ffff037224 */ /* 0x000fc600078e0029 */
[----:B------:R-:W-:Y:S04]  /*6f3b0*/  STL [R1+0xa7c], R74 ;  /* 0x000a7c4a01007387 */ /* 0x000fe80000100800 */
[----:B------:R4:W-:Y:S04]  /*6f3c0*/  LDGSTS.E [R0+0x16400], [R2.64], P0 ;  /* 0x1640000002007fae */ /* 0x0009e8000812184c */
[----:B-1----:R-:W3:Y:S04]  /*6f3d0*/  LDL.LU R41, [R1+0xbb8] ;  /* 0x000bb80001297983 */ /* 0x002ee80000300800 */
[----:B------:R-:W-:Y:S01]  /*6f3e0*/  STL [R1+0xa78], R75 ;  /* 0x000a784b01007387 */ /* 0x000fe20000100800 */
[----:B--2---:R-:W-:-:S03]  /*6f3f0*/  IADD3 R4, P1, R4, UR11, RZ ;  /* 0x0000000b04047c10 */ /* 0x004fc6000ff3e0ff */
[----:B------:R-:W2:Y:S01]  /*6f400*/  LDL.LU R38, [R1+0xbf8] ;  /* 0x000bf80001267983 */ /* 0x000ea20000300800 */
[----:B----4-:R-:W-:Y:S02]  /*6f410*/  IMAD.MOV.U32 R2, RZ, RZ, R74 ;  /* 0x000000ffff027224 */ /* 0x010fe400078e004a */
[----:B------:R-:W-:Y:S01]  /*6f420*/  IMAD.MOV.U32 R3, RZ, RZ, R75 ;  /* 0x000000ffff037224 */ /* 0x000fe200078e004b */
[----:B------:R-:W-:Y:S01]  /*6f430*/  IADD3 R39, P2, R39, UR11, RZ ;  /* 0x0000000b27277c10 */ /* 0x000fe2000ff5e0ff */
[----:B------:R-:W-:Y:S04]  /*6f440*/  STL [R1+0xabc], R4 ;  /* 0x000abc0401007387 */ /* 0x000fe80000100800 */
[----:B------:R1:W-:Y:S02]  /*6f450*/  LDGSTS.E [R0+0x17400], [R2.64], P0 ;  /* 0x1740000002007fae */ /* 0x0003e4000812184c */
[----:B-1----:R-:W-:Y:S01]  /*6f460*/  IMAD.MOV.U32 R2, RZ, RZ, R4 ;  /* 0x000000ffff027224 */ /* 0x002fe200078e0004 */
[----:B-----5:R-:W-:-:S05]  /*6f470*/  IADD3.X R7, R7, UR10, RZ, P1, !PT ;  /* 0x0000000a07077c10 */ /* 0x020fca0008ffe4ff */
        /* <DEDUP_REMOVED lines=8> */
[----:B----4-:R-:W-:Y:S01]  /*6f500*/  IMAD.MOV.U32 R3, RZ, RZ, R42 ;  /* 0x000000ffff037224 */ /* 0x010fe200078e002a */
[----:B------:R-:W-:-:S02]  /*6f510*/  IADD3 R5, P1, R5, UR11, RZ ;  /* 0x0000000b05057c10 */ /* 0x000fc4000ff3e0ff */
[----:B-1----:R-:W4:Y:S01]  /*6f520*/  LDL.LU R42, [R1+0xc38] ;  /* 0x000c3800012a7983 */ /* 0x002f220000300800 */
[----:B------:R-:W-:Y:S02]  /*6f530*/  MOV R2, R39 ;  /* 0x0000002700027202 */ /* 0x000fe40000000f00 */
[----:B------:R-:W-:Y:S01]  /*6f540*/  IADD3 R37, P2, R37, UR11, RZ ;  /* 0x0000000b25257c10 */ /* 0x000fe2000ff5e0ff */
[----:B------:R-:W4:Y:S04]  /*6f550*/  LDL.LU R39, [R1+0xc78] ;  /* 0x000c780001277983 */ /* 0x000f280000300800 */
        /* <DEDUP_REMOVED lines=12> */
[----:B------:R-:W-:-:S03]  /*6f620*/  IMAD.MOV.U32 R3, RZ, RZ, R43 ;  /* 0x000000ffff037224 */ /* 0x000fc600078e002b */
[----:B-1----:R-:W4:Y:S01]  /*6f630*/  LDL.LU R43, [R1+0xcb8] ;  /* 0x000cb800012b7983 */ /* 0x002f220000300800 */
[----:B------:R-:W-:-:S03]  /*6f640*/  IMAD.MOV.U32 R2, RZ, RZ, R37 ;  /* 0x000000ffff027224 */ /* 0x000fc600078e0025 */
[----:B------:R-:W4:Y:S01]  /*6f650*/  LDL.LU R37, [R1+0xcf8] ;  /* 0x000cf80001257983 */ /* 0x000f220000300800 */
[----:B------:R-:W-:Y:S02]  /*6f660*/  IADD3 R40, P1, R40, UR11, RZ ;  /* 0x0000000b28287c10 */ /* 0x000fe4000ff3e0ff */
[----:B------:R-:W-:Y:S01]  /*6f670*/  IADD3 R6, P2, R6, UR11, RZ ;  /* 0x0000000b06067c10 */ /* 0x000fe2000ff5e0ff */
[----:B------:R1:W-:Y:S04]  /*6f680*/  LDGSTS.E [R0+0x1b400], [R2.64], P0 ;  /* 0x1b40000002007fae */ /* 0x0003e8000812184c */
[----:B------:R2:W-:Y:S01]  /*6f690*/  STL [R1+0xbbc], R40 ;  /* 0x000bbc2801007387 */ /* 0x0005e20000100800 */
[----:B-1----:R-:W-:Y:S01]  /*6f6a0*/  IMAD.MOV.U32 R2, RZ, RZ, R40 ;  /* 0x000000ffff027224 */ /* 0x002fe200078e0028 */
[----:B---3--:R-:W-:-:S05]  /*6f6b0*/  IADD3.X R41, R41, UR10, RZ, P1, !PT ;  /* 0x0000000a29297c10 */ /* 0x008fca0008ffe4ff */
[----:B------:R1:W-:Y:S01]  /*6f6c0*/  STL [R1+0xbb8], R41 ;  /* 0x000bb82901007387 */ /* 0x0003e20000100800 */
[----:B--2---:R-:W-:-:S03]  /*6f6d0*/  IADD3.X R38, R38, UR10, RZ, P2, !PT ;  /* 0x0000000a26267c10 */ /* 0x004fc600097fe4ff */
[----:B------:R2:W-:Y:S01]  /*6f6e0*/  STL [R1+0xbfc], R6 ;  /* 0x000bfc0601007387 */ /* 0x0005e20000100800 */
[----:B------:R-:W-:-:S03]  /*6f6f0*/  MOV R3, R41 ;  /* 0x0000002900037202 */ /* 0x000fc60000000f00 */
        /* <DEDUP_REMOVED lines=14> */
[----:B----4-:R-:W-:Y:S01]  /*6f7e0*/  IADD3.X R42, R42, UR10, RZ, P1, !PT ;  /* 0x0000000a2a2a7c10 */ /* 0x010fe20008ffe4ff */
[----:B-1----:R-:W-:Y:S01]  /*6f7f0*/  IMAD.MOV.U32 R2, RZ, RZ, R7 ;  /* 0x000000ffff027224 */ /* 0x002fe200078e0007 */
[----:B------:R-:W-:-:S03]  /*6f800*/  IADD3.X R39, R39, UR10, RZ, P2, !PT ;  /* 0x0000000a27277c10 */ /* 0x000fc600097fe4ff */
        /* <DEDUP_REMOVED lines=9> */
[----:B----4-:R-:W5:Y:S04]  /*6f8a0*/  LDL.LU R4, [R1+0xe3c] ;  /* 0x000e3c0001047983 */ /* 0x010f680000300800 */
[----:B------:R-:W5:Y:S01]  /*6f8b0*/  LDL.LU R39, [R1+0xe7c] ;  /* 0x000e7c0001277983 */ /* 0x000f620000300800 */
[----:B------:R-:W-:-:S03]  /*6f8c0*/  IADD3 R36, P1, R36, UR11, RZ ;  /* 0x0000000b24247c10 */ /* 0x000fc6000ff3e0ff */
[----:B------:R1:W-:Y:S01]  /*6f8d0*/  LDGSTS.E [R0+0x1f400], [R2.64], P0 ;  /* 0x1f40000002007fae */ /* 0x0003e2000812184c */
[----:B------:R-:W-:-:S03]  /*6f8e0*/  IADD3 R5, P2, R5, UR11, RZ ;  /* 0x0000000b05057c10 */ /* 0x000fc6000ff5e0ff */
[----:B------:R1:W-:Y:S01]  /*6f8f0*/  STL [R1+0xcbc], R36 ;  /* 0x000cbc2401007387 */ /* 0x0003e20000100800 */
[----:B------:R-:W-:Y:S02]  /*6f900*/  IADD3.X R43, R43, UR10, RZ, P1, !PT ;  /* 0x0000000a2b2b7c10 */ /* 0x000fe40008ffe4ff */
[----:B-1----:R-:W-:Y:S02]  /*6f910*/  MOV R2, R36 ;  /* 0x0000002400027202 */ /* 0x002fe40000000f00 */
[----:B------:R-:W-:Y:S01]  /*6f920*/  IADD3.X R37, R37, UR10, RZ, P2, !PT ;  /* 0x0000000a25257c10 */ /* 0x000fe200097fe4ff */
[----:B------:R1:W-:Y:S04]  /*6f930*/  STL [R1+0xcb8], R43 ;  /* 0x000cb82b01007387 */ /* 0x0003e80000100800 */
[----:B------:R-:W-:Y:S04]  /*6f940*/  STL [R1+0xcfc], R5 ;  /* 0x000cfc0501007387 */ /* 0x000fe80000100800 */
[----:B------:R-:W5:Y:S01]  /*6f950*/  LDL.LU R36, [R1+0xe38] ;  /* 0x000e380001247983 */ /* 0x000f620000300800 */
[----:B------:R-:W-:-:S03]  /*6f960*/  IMAD.MOV.U32 R3, RZ, RZ, R43 ;  /* 0x000000ffff037224 */ /* 0x000fc600078e002b */
        /* <DEDUP_REMOVED lines=18> */
[----:B-1----:R-:W4:Y:S04]  /*6fa90*/  LDL.LU R41, [R1+0xeb8] ;  /* 0x000eb80001297983 */ /* 0x002f280000300800 */
[----:B------:R-:W-:Y:S01]  /*6faa0*/  STL [R1+0xd78], R75 ;  /* 0x000d784b01007387 */ /* 0x000fe20000100800 */
[----:B--2---:R-:W-:-:S03]  /*6fab0*/  IADD3 R6, P1, R6, UR11, RZ ;  /* 0x0000000b06067c10 */ /* 0x004fc6000ff3e0ff */
[----:B------:R-:W2:Y:S01]  /*6fac0*/  LDL.LU R40, [R1+0xef8] ;  /* 0x000ef80001287983 */ /* 0x000ea20000300800 */
[----:B---3--:R-:W-:Y:S01]  /*6fad0*/  IMAD.MOV.U32 R2, RZ, RZ, R74 ;  /* 0x000000ffff027224 */ /* 0x008fe200078e004a */
[----:B------:R-:W-:Y:S02]  /*6fae0*/  MOV R3, R75 ;  /* 0x0000004b00037202 */ /* 0x000fe40000000f00 */
        /* <DEDUP_REMOVED lines=33> */
[----:B------:R-:W-:-:S03]  /*6fd00*/  MOV R2, R39 ;  /* 0x0000002700027202 */ /* 0x000fc60000000f00 */
        /* <DEDUP_REMOVED lines=25> */
[----:B---3--:R-:W-:Y:S01]  /*6fea0*/  IADD3.X R42, R42, UR10, RZ, P1, !PT ;  /* 0x0000000a2a2a7c10 */ /* 0x008fe20008ffe4ff */
[----:B-1----:R-:W-:Y:S01]  /*6feb0*/  IMAD.MOV.U32 R2, RZ, RZ, R7 ;  /* 0x000000ffff027224 */ /* 0x002fe200078e0007 */
[----:B------:R-:W-:-:S03]  /*6fec0*/  IADD3.X R38, R38, UR10, RZ, P2, !PT ;  /* 0x0000000a26267c10 */ /* 0x000fc600097fe4ff */
[----:B------:R1:W-:Y:S04]  /*6fed0*/  STL [R1+0xf38], R42 ;  /* 0x000f382a01007387 */ /* 0x0003e80000100800 */
[----:B------:R3:W-:Y:S04]  /*6fee0*/  STL [R1+0xf7c], R6 ;  /* 0x000f7c0601007387 */ /* 0x0007e80000100800 */
[----:B-----5:R-:W5:Y:S01]  /*6fef0*/  LDL.LU R7, [R1+0x10b8] ;  /* 0x0010b80001077983 */ /* 0x020f620000300800 */
[----:B------:R-:W-:-:S03]  /*6ff00*/  MOV R3, R42 ;  /* 0x0000002a00037202 */ /* 0x000fc60000000f00 */
[----:B------:R3:W-:Y:S04]  /*6ff10*/  STL [R1+0xf78], R38 ;  /* 0x000f782601007387 */ /* 0x0007e80000100800 */
[----:B-1----:R-:W5:Y:S04]  /*6ff20*/  LDL.LU R42, [R1+0x10f8] ;  /* 0x0010f800012a7983 */ /* 0x002f680000300800 */
[----:B------:R1:W-:Y:S02]  /*6ff30*/  LDGSTS.E [R0+0x2a400], [R2.64], P0 ;  /* 0x2a40000002007fae */ /* 0x0003e4000812184c */
[----:B-1----:R-:W-:-:S02]  /*6ff40*/  IMAD.MOV.U32 R2, RZ, RZ, R6 ;  /* 0x000000ffff027224 */ /* 0x002fc400078e0006 */
[----:B------:R-:W-:Y:S01]  /*6ff50*/  IMAD.MOV.U32 R3, RZ, RZ, R38 ;  /* 0x000000ffff037224 */ /* 0x000fe200078e0026 */
[----:B---3--:R-:W3:Y:S04]  /*6ff60*/  LDL.LU R6, [R1+0x113c] ;  /* 0x00113c0001067983 */ /* 0x008ee80000300800 */
[----:B------:R-:W3:Y:S01]  /*6ff70*/  LDL.LU R38, [R1+0x117c] ;  /* 0x00117c0001267983 */ /* 0x000ee20000300800 */
        /* <DEDUP_REMOVED lines=9> */
[----:B------:R-:W3:Y:S01]  /*70010*/  LDL.LU R36, [R1+0x1138] ;  /* 0x0011380001247983 */ /* 0x000ee20000300800 */
[----:B------:R-:W-:-:S03]  /*70020*/  IMAD.MOV.U32 R3, RZ, RZ, R43 ;  /* 0x000000ffff037224 */ /* 0x000fc600078e002b */
[----:B------:R1:W-:Y:S04]  /*70030*/  STL [R1+0xff8], R39 ;  /* 0x000ff82701007387 */ /* 0x0003e80000100800 */
[----:B-1----:R-:W3:Y:S04]  /*70040*/  LDL.LU R43, [R1+0x1178] ;  /* 0x00117800012b7983 */ /* 0x002ee80000300800 */
[----:B------:R1:W-:Y:S02]  /*70050*/  LDGSTS.E [R0+0x2c400], [R2.64], P0 ;  /* 0x2c40000002007fae */ /* 0x0003e4000812184c */
[----:B-1----:R-:W-:-:S02]  /*70060*/  IMAD.MOV.U32 R2, RZ, RZ, R4 ;  /* 0x000000ffff027224 */ /* 0x002fc400078e0004 */
[----:B------:R-:W-:Y:S02]  /*70070*/  IMAD.MOV.U32 R3, RZ, RZ, R39 ;  /* 0x000000ffff037224 */ /* 0x000fe400078e0027 */
[----:B------:R-:W3:Y:S04]  /*70080*/  LDL.LU R39, [R1+0x11bc] ;  /* 0x0011bc0001277983 */ /* 0x000ee80000300800 */
[----:B------:R-:W3:Y:S04]  /*70090*/  LDL.LU R4, [R1+0x11fc] ;  /* 0x0011fc0001047983 */ /* 0x000ee80000300800 */
[----:B------:R1:W-:Y:S01]  /*700a0*/  LDGSTS.E [R0+0x2d400], [R2.64], P0 ;  /* 0x2d40000002007fae */ /* 0x0003e2000812184c */
[----:B----4-:R-:W-:-:S05]  /*700b0*/  IADD3 R37, P1, R37, UR11, RZ ;  /* 0x0000000b25257c10 */ /* 0x010fca000ff3e0ff */
[----:B------:R-:W-:Y:S01]  /*700c0*/  STL [R1+0x103c], R37 ;  /* 0x00103c2501007387 */ /* 0x000fe20000100800 */
[----:B------:R-:W-:Y:S02]  /*700d0*/  IADD3 R74, P2, R74, UR11, RZ ;  /* 0x0000000b4a4a7c10 */ /* 0x000fe4000ff5e0ff */
[----:B------:R-:W-:Y:S02]  /*700e0*/  IADD3.X R41, R41, UR10, RZ, P1, !PT ;  /* 0x0000000a29297c10 */ /* 0x000fe40008ffe4ff */
[----:B------:R-:W-:-:S03]  /*700f0*/  IADD3.X R75, R75, UR10, RZ, P2, !PT ;  /* 0x0000000a4b4b7c10 */ /* 0x000fc600097fe4ff */
[----:B------:R4:W-:Y:S01]  /*70100*/  STL [R1+0x1038], R41 ;  /* 0x0010382901007387 */ /* 0x0009e20000100800 */
[----:B-1----:R-:W-:-:S03]  /*70110*/  IMAD.MOV.U32 R3, RZ, RZ, R41 ;  /* 0x000000ffff037224 */ /* 0x002fc600078e0029 */
[----:B------:R-:W-:Y:S01]  /*70120*/  STL [R1+0x107c], R74 ;  /* 0x00107c4a01007387 */ /* 0x000fe20000100800 */
[----:B------:R-:W-:-:S03]  /*70130*/  MOV R2, R37 ;  /* 0x0000002500027202 */ /* 0x000fc60000000f00 */
[----:B----4-:R-:W4:Y:S04]  /*70140*/  LDL.LU R41, [R1+0x11b8] ;  /* 0x0011b80001297983 */ /* 0x010f280000300800 */
[----:B------:R-:W-:Y:S04]  /*70150*/  STL [R1+0x1078], R75 ;  /* 0x0010784b01007387 */ /* 0x000fe80000100800 */
[----:B------:R-:W4:Y:S01]  /*70160*/  LDL.LU R37, [R1+0x11f8] ;  /* 0x0011f80001257983 */ /* 0x000f220000300800 */
[----:B--2---:R-:W-:-:S03]  /*70170*/  IADD3 R5, P1, R5, UR11, RZ ;  /* 0x0000000b05057c10 */ /* 0x004fc6000ff3e0ff */
[----:B------:R1:W-:Y:S01]  /*70180*/  LDGSTS.E [R0+0x2e400], [R2.64], P0 ;  /* 0x2e40000002007fae */ /* 0x0003e2000812184c */
[----:B------:R-:W-:-:S03]  /*70190*/  IADD3 R40, P2, R40, UR11, RZ ;  /* 0x0000000b28287c10 */ /* 0x000fc6000ff5e0ff */
[----:B------:R-:W-:Y:S01]  /*701a0*/  STL [R1+0x10bc], R5 ;  /* 0x0010bc0501007387 */ /* 0x000fe20000100800 */
[----:B-1----:R-:W-:Y:S02]  /*701b0*/  IMAD.MOV.U32 R2, RZ, RZ, R74 ;  /* 0x000000ffff027224 */ /* 0x002fe400078e004a */
[----:B------:R-:W-:-:S05]  /*701c0*/  IMAD.MOV.U32 R3, RZ, RZ, R75 ;  /* 0x000000ffff037224 */ /* 0x000fca00078e004b */
        /* <DEDUP_REMOVED lines=11> */
[----:B--2---:R-:W-:-:S02]  /*70280*/  MOV R3, R42 ;  /* 0x0000002a00037202 */ /* 0x004fc40000000f00 */
[----:B---3--:R-:W-:Y:S01]  /*70290*/  IADD3 R6, P1, R6, UR11, RZ ;  /* 0x0000000b06067c10 */ /* 0x008fe2000ff3e0ff */
[----:B-1----:R-:W2:Y:S01]  /*702a0*/  LDL.LU R42, [R1+0x1238] ;  /* 0x00123800012a7983 */ /* 0x002ea20000300800 */
[----:B------:R-:W-:Y:S01]  /*702b0*/  IMAD.MOV.U32 R2, RZ, RZ, R40 ;  /* 0x000000ffff027224 */ /* 0x000fe200078e0028 */
[----:B------:R-:W-:Y:S02]  /*702c0*/  IADD3 R38, P2, R38, UR11, RZ ;  /* 0x0000000b26267c10 */ /* 0x000fe4000ff5e0ff */
[----:B------:R-:W2:Y:S04]  /*702d0*/  LDL.LU R40, [R1+0x1278] ;  /* 0x0012780001287983 */ /* 0x000ea80000300800 */
        /* <DEDUP_REMOVED lines=9> */
[----:B-1----:R-:W2:Y:S04]  /*70370*/  LDL.LU R36, [R1+0x12bc] ;  /* 0x0012bc0001247983 */ /* 0x002ea80000300800 */
[----:B------:R1:W-:Y:S04]  /*70380*/  STL [R1+0x1178], R43 ;  /* 0x0011782b01007387 */ /* 0x0003e80000100800 */
[----:B------:R-:W2:Y:S01]  /*70390*/  LDL.LU R6, [R1+0x12fc] ;  /* 0x0012fc0001067983 */ /* 0x000ea20000300800 */
[----:B------:R-:W-:-:S03]  /*703a0*/  IMAD.MOV.U32 R3, RZ, RZ, R43 ;  /* 0x000000ffff037224 */ /* 0x000fc600078e002b */
[----:B-1----:R-:W2:Y:S01]  /*703b0*/  LDL.LU R43, [R1+0x12b8] ;  /* 0x0012b800012b7983 */ /* 0x002ea20000300800 */
[----:B------:R-:W-:-:S03]  /*703c0*/  IMAD.MOV.U32 R2, RZ, RZ, R38 ;  /* 0x000000ffff027224 */ /* 0x000fc600078e0026 */
[----:B------:R-:W2:Y:S01]  /*703d0*/  LDL.LU R38, [R1+0x12f8] ;  /* 0x0012f80001267983 */ /* 0x000ea20000300800 */
[----:B------:R-:W-:Y:S02]  /*703e0*/  IADD3 R39, P1, R39, UR11, RZ ;  /* 0x0000000b27277c10 */ /* 0x000fe4000ff3e0ff */
[----:B------:R-:W-:Y:S01]  /*703f0*/  IADD3 R4, P2, R4, UR11, RZ ;  /* 0x0000000b04047c10 */ /* 0x000fe2000ff5e0ff */
[----:B------:R1:W-:Y:S04]  /*70400*/  LDGSTS.E [R0+0x33400], [R2.64], P0 ;  /* 0x3340000002007fae */ /* 0x0003e8000812184c */
[----:B------:R4:W-:Y:S01]  /*70410*/  STL [R1+0x11bc], R39 ;  /* 0x0011bc2701007387 */ /* 0x0009e20000100800 */
[----:B-1----:R-:W-:Y:S01]  /*70420*/  IMAD.MOV.U32 R2, RZ, RZ, R39 ;  /* 0x000000ffff027224 */ /* 0x002fe200078e0027 */
[----:B----4-:R-:W-:-:S05]  /*70430*/  IADD3.X R41, R41, UR10, RZ, P1, !PT ;  /* 0x0000000a29297c10 */ /* 0x010fca0008ffe4ff */
[----:B------:R1:W-:Y:S01]  /*70440*/  STL [R1+0x11b8], R41 ;  /* 0x0011b82901007387 */ /* 0x0003e20000100800 */
[----:B------:R-:W-:-:S03]  /*70450*/  IADD3.X R37, R37, UR10, RZ, P2, !PT ;  /* 0x0000000a25257c10 */ /* 0x000fc600097fe4ff */
[----:B------:R4:W-:Y:S04]  /*70460*/  STL [R1+0x11fc], R4 ;  /* 0x0011fc0401007387 */ /* 0x0009e80000100800 */
[----:B------:R-:W3:Y:S04]  /*70470*/  LDL.LU R74, [R1+0x133c] ;  /* 0x00133c00014a7983 */ /* 0x000ee80000300800 */
[----:B------:R1:W-:Y:S04]  /*70480*/  STL [R1+0x11f8], R37 ;  /* 0x0011f82501007387 */ /* 0x0003e80000100800 */
[----:B------:R-:W3:Y:S04]  /*70490*/  LDL.LU R39, [R1+0x137c] ;  /* 0x00137c0001277983 */ /* 0x000ee80000300800 */
[----:B------:R-:W3:Y:S01]  /*704a0*/  LDL.LU R75, [R1+0x1338] ;  /* 0x00133800014b7983 */ /* 0x000ee20000300800 */
[----:B------:R-:W-:-:S03]  /*704b0*/  IMAD.MOV.U32 R3, RZ, RZ, R41 ;  /* 0x000000ffff037224 */ /* 0x000fc600078e0029 */
[----:B-1----:R-:W3:Y:S04]  /*704c0*/  LDL.LU R41, [R1+0x1378] ;  /* 0x0013780001297983 */ /* 0x002ee80000300800 */
[----:B------:R1:W-:Y:S02]  /*704d0*/  LDGSTS.E [R0+0x34400], [R2.64], P0 ;  /* 0x3440000002007fae */ /* 0x0003e4000812184c */
[----:B-1----:R-:W-:Y:S01]  /*704e0*/  MOV R2, R4 ;  /* 0x0000000400027202 */ /* 0x002fe20000000f00 */
[----:B------:R-:W-:Y:S01]  /*704f0*/  IMAD.MOV.U32 R3, RZ, RZ, R37 ;  /* 0x000000ffff037224 */ /* 0x000fe200078e0025 */
[----:B----4-:R-:W4:Y:S04]  /*70500*/  LDL.LU R4, [R1+0x13bc] ;  /* 0x0013bc0001047983 */ /* 0x010f280000300800 */
[----:B------:R-:W4:Y:S04]  /*70510*/  LDL.LU R37, [R1+0x13fc] ;  /* 0x0013fc0001257983 */ /* 0x000f280000300800 */
[----:B------:R1:W-:Y:S01]  /*70520*/  LDGSTS.E [R0+0x35400], [R2.64], P0 ;  /* 0x3540000002007fae */ /* 0x0003e2000812184c */
[----:B-----5:R-:W-:-:S05]  /*70530*/  IADD3 R7, P1, R7, UR11, RZ ;  /* 0x0000000b07077c10 */ /* 0x020fca000ff3e0ff */
[----:B------:R5:W-:Y:S01]  /*70540*/  STL [R1+0x123c], R7 ;  /* 0x00123c0701007387 */ /* 0x000be20000100800 */
[----:B------:R-:W-:Y:S02]  /*70550*/  IADD3 R5, P2, R5, UR11, RZ ;  /* 0x0000000b05057c10 */ /* 0x000fe4000ff5e0ff */
[----:B--2---:R-:W-:Y:S01]  /*70560*/  IADD3.X R42, R42, UR10, RZ, P1, !PT ;  /* 0x0000000a2a2a7c10 */ /* 0x004fe20008ffe4ff */
        /* <DEDUP_REMOVED lines=11> */
[----:B--2---:R-:W2:Y:S04]  /*70620*/  LDL.LU R5, [R1+0x143c] ;  /* 0x00143c0001057983 */ /* 0x004ea80000300800 */
[----:B------:R-:W2:Y:S01]  /*70630*/  LDL.LU R40, [R1+0x147c] ;  /* 0x00147c0001287983 */ /* 0x000ea20000300800 */
        /* <DEDUP_REMOVED lines=9> */
[----:B------:R-:W2:Y:S01]  /*706d0*/  LDL.LU R36, [R1+0x1438] ;  /* 0x0014380001247983 */ /* 0x000ea20000300800 */
[----:B------:R-:W-:-:S03]  /*706e0*/  MOV R3, R43 ;  /* 0x0000002b00037202 */ /* 0x000fc60000000f00 */
[----:B------:R1:W-:Y:S04]  /*706f0*/  STL [R1+0x12f8], R38 ;  /* 0x0012f82601007387 */ /* 0x0003e80000100800 */
[----:B-1----:R-:W2:Y:S04]  /*70700*/  LDL.LU R43, [R1+0x1478] ;  /* 0x00147800012b7983 */ /* 0x002ea80000300800 */
[----:B------:R1:W-:Y:S02]  /*70710*/  LDGSTS.E [R0+0x38400], [R2.64], P0 ;  /* 0x3840000002007fae */ /* 0x0003e4000812184c */
[----:B-1----:R-:W-:-:S02]  /*70720*/  IMAD.MOV.U32 R2, RZ, RZ, R6 ;  /* 0x000000ffff027224 */ /* 0x002fc400078e0006 */
[----:B------:R-:W-:Y:S01]  /*70730*/  IMAD.MOV.U32 R3, RZ, RZ, R38 ;  /* 0x000000ffff037224 */ /* 0x000fe200078e0026 */
[----:B------:R-:W2:Y:S04]  /*70740*/  LDL.LU R6, [R1+0x4a8] ;  /* 0x0004a80001067983 */ /* 0x000ea80000300800 */
[----:B------:R1:W-:Y:S04]  /*70750*/  LDGSTS.E [R0+0x39400], [R2.64], P0 ;  /* 0x3940000002007fae */ /* 0x0003e8000812184c */
[----:B------:R-:W2:Y:S01]  /*70760*/  LDL.LU R38, [R1+0x4e8] ;  /* 0x0004e80001267983 */ /* 0x000ea20000300800 */
[----:B---3--:R-:W-:-:S05]  /*70770*/  IADD3 R74, P1, R74, UR11, RZ ;  /* 0x0000000b4a4a7c10 */ /* 0x008fca000ff3e0ff */
[----:B-1----:R-:W-:Y:S01]  /*70780*/  IMAD.MOV.U32 R2, RZ, RZ, R74 ;  /* 0x000000ffff027224 */ /* 0x002fe200078e004a */
[----:B------:R-:W-:Y:S02]  /*70790*/  IADD3 R39, P2, R39, UR11, RZ ;  /* 0x0000000b27277c10 */ /* 0x000fe4000ff5e0ff */
[----:B------:R-:W-:Y:S01]  /*707a0*/  IADD3.X R75, R75, UR10, RZ, P1, !PT ;  /* 0x0000000a4b4b7c10 */ /* 0x000fe20008ffe4ff */
[----:B------:R-:W-:Y:S01]  /*707b0*/  STL [R1+0x133c], R74 ;  /* 0x00133c4a01007387 */ /* 0x000fe20000100800 */
[----:B------:R-:W-:-:S03]  /*707c0*/  IADD3.X R41, R41, UR10, RZ, P2, !PT ;  /* 0x0000000a29297c10 */ /* 0x000fc600097fe4ff */
[----:B------:R-:W-:Y:S01]  /*707d0*/  IMAD.MOV.U32 R3, RZ, RZ, R75 ;  /* 0x000000ffff037224 */ /* 0x000fe200078e004b */
[----:B------:R-:W-:Y:S04]  /*707e0*/  STL [R1+0x1338], R75 ;  /* 0x0013384b01007387 */ /* 0x000fe80000100800 */
[----:B------:R1:W-:Y:S04]  /*707f0*/  STL [R1+0x137c], R39 ;  /* 0x00137c2701007387 */ /* 0x0003e80000100800 */
[----:B------:R3:W-:Y:S04]  /*70800*/  LDGSTS.E [R0+0x3a400], [R2.64], P0 ;  /* 0x3a40000002007fae */ /* 0x0007e8000812184c */
[----:B------:R1:W-:Y:S01]  /*70810*/  STL [R1+0x1378], R41 ;  /* 0x0013782901007387 */ /* 0x0003e20000100800 */
[----:B----4-:R-:W-:Y:S01]  /*70820*/  IADD3 R4, P1, R4, UR11, RZ ;  /* 0x0000000b04047c10 */ /* 0x010fe2000ff3e0ff */
[----:B---3--:R-:W-:-:S02]  /*70830*/  IMAD.MOV.U32 R2, RZ, RZ, R39 ;  /* 0x000000ffff027224 */ /* 0x008fc400078e0027 */
[----:B-1----:R-:W3:Y:S01]  /*70840*/  LDL.LU R39, [R1+0x4a4] ;  /* 0x0004a40001277983 */ /* 0x002ee20000300800 */
[----:B------:R-:W-:Y:S01]  /*70850*/  IMAD.MOV.U32 R3, RZ, RZ, R41 ;  /* 0x000000ffff037224 */ /* 0x000fe200078e0029 */
[----:B------:R-:W-:Y:S02]  /*70860*/  IADD3 R37, P2, R37, UR11, RZ ;  /* 0x0000000b25257c10 */ /* 0x000fe4000ff5e0ff */
[----:B------:R-:W4:Y:S04]  /*70870*/  LDL.LU R41, [R1+0x4e4] ;  /* 0x0004e40001297983 */ /* 0x000f280000300800 */
[----:B------:R1:W-:Y:S04]  /*70880*/  LDGSTS.E [R0+0x3b400], [R2.64], P0 ;  /* 0x3b40000002007fae */ /* 0x0003e8000812184c */
[----:B------:R5:W-:Y:S01]  /*70890*/  STL [R1+0x13bc], R4 ;  /* 0x0013bc0401007387 */ /* 0x000be20000100800 */
[----:B-1----:R-:W-:-:S02]  /*708a0*/  MOV R2, R4 ;  /* 0x0000000400027202 */ /* 0x002fc40000000f00 */
[----:B-----5:R-:W-:-:S05]  /*708b0*/  IADD3.X R7, R7, UR10, RZ, P1, !PT ;  /* 0x0000000a07077c10 */ /* 0x020fca0008ffe4ff */
        /* <DEDUP_REMOVED lines=9> */
[----:B------:R-:W-:-:S02]  /*70950*/  IMAD.MOV.U32 R2, RZ, RZ, R37 ;  /* 0x000000ffff027224 */ /* 0x000fc400078e0025 */
[----:B-----5:R-:W2:Y:S01]  /*70960*/  LDL.LU R37, [R1+0x524] ;  /* 0x0005240001257983 */ /* 0x020ea20000300800 */
[----:B------:R-:W-:Y:S01]  /*70970*/  IMAD.MOV.U32 R3, RZ, RZ, R42 ;  /* 0x000000ffff037224 */ /* 0x000fe200078e002a */
[----:B------:R-:W-:Y:S02]  /*70980*/  IADD3 R40, P2, R40, UR11, RZ ;  /* 0x0000000b28287c10 */ /* 0x000fe4000ff5e0ff */
[----:B------:R-:W5:Y:S04]  /*70990*/  LDL.LU R42, [R1+0x564] ;  /* 0x00056400012a7983 */ /* 0x000f680000300800 */
        /* <DEDUP_REMOVED lines=12> */
[----:B------:R-:W-:Y:S01]  /*70a60*/  MOV R3, R43 ;  /* 0x0000002b00037202 */ /* 0x000fe20000000f00 */
[----:B------:R-:W-:-:S02]  /*70a70*/  IMAD.MOV.U32 R2, RZ, RZ, R40 ;  /* 0x000000ffff027224 */ /* 0x000fc400078e0028 */
[----:B-1----:R-:W5:Y:S04]  /*70a80*/  LDL.LU R43, [R1+0x5a4] ;  /* 0x0005a400012b7983 */ /* 0x002f680000300800 */
[----:B------:R-:W5:Y:S04]  /*70a90*/  LDL.LU R40, [R1+0x5e4] ;  /* 0x0005e40001287983 */ /* 0x000f680000300800 */
[----:B------:R-:W1:Y:S01]  /*70aa0*/  S2R R76, SR_TID.X ;  /* 0x00000000004c7919 */ /* 0x000e620000002100 */
[----:B------:R-:W-:Y:S02]  /*70ab0*/  IADD3 R6, P1, R6, UR11, RZ ;  /* 0x0000000b06067c10 */ /* 0x000fe4000ff3e0ff */
[----:B------:R-:W-:Y:S01]  /*70ac0*/  IADD3 R38, P2, R38, UR11, RZ ;  /* 0x0000000b26267c10 */ /* 0x000fe2000ff5e0ff */
[----:B------:R1:W-:Y:S04]  /*70ad0*/  LDGSTS.E [R0+0x3f400], [R2.64], P0 ;  /* 0x3f40000002007fae */ /* 0x0003e8000812184c */
[----:B------:R-:W-:Y:S01]  /*70ae0*/  STL [R1+0x4a8], R6 ;  /* 0x0004a80601007387 */ /* 0x000fe20000100800 */
[----:B-1----:R-:W-:-:S05]  /*70af0*/  LOP3.LUT R76, R76, 0x7f, RZ, 0xc0, !PT ;  /* 0x0000007f4c4c7812 */ /* 0x002fca00078ec0ff */
[----:B------:R-:W-:Y:S02]  /*70b00*/  IMAD.SHL.U32 R76, R76, 0x4, RZ ;  /* 0x000000044c4c7824 */ /* 0x000fe400078e00ff */
[----:B------:R-:W-:-:S03]  /*70b10*/  IMAD.U32 R0, RZ, RZ, UR8 ;  /* 0x00000008ff007e24 */ /* 0x000fc6000f8e00ff */
[----:B------:R-:W-:Y:S01]  /*70b20*/  LOP3.LUT R74, R76, 0x30, RZ, 0x3c, !PT ;  /* 0x000000304c4a7812 */ /* 0x000fe200078e3cff */
[----:B------:R-:W-:Y:S01]  /*70b30*/  IMAD.MOV.U32 R2, RZ, RZ, R6 ;  /* 0x000000ffff027224 */ /* 0x000fe200078e0006 */
[----:B------:R-:W-:Y:S03]  /*70b40*/  STL [R1+0x4e8], R38 ;  /* 0x0004e82601007387 */ /* 0x000fe60000100800 */
[----:B------:R-:W-:Y:S01]  /*70b50*/  IMAD R0, R0, 0x40000, R74 ;  /* 0x0004000000007824 */ /* 0x000fe200078e024a */
[----:B---3--:R-:W-:Y:S02]  /*70b60*/  IADD3.X R39, R39, UR10, RZ, P1, !PT ;  /* 0x0000000a27277c10 */ /* 0x008fe40008ffe4ff */
[----:B----4-:R-:W-:-:S03]  /*70b70*/  IADD3.X R41, R41, UR10, RZ, P2, !PT ;  /* 0x0000000a29297c10 */ /* 0x010fc600097fe4ff */
[----:B------:R-:W-:Y:S01]  /*70b80*/  IMAD.MOV.U32 R3, RZ, RZ, R39 ;  /* 0x000000ffff037224 */ /* 0x000fe200078e0027 */
[----:B------:R1:W-:Y:S04]  /*70b90*/  STL [R1+0x4a4], R39 ;  /* 0x0004a42701007387 */ /* 0x0003e80000100800 */
[----:B------:R3:W-:Y:S04]  /*70ba0*/  LDGSTS.E [R0+0x600], [R2.64], P0 ;  /* 0x0060000002007fae */ /* 0x0007e8000812184c */
[----:B-1----:R-:W4:Y:S04]  /*70bb0*/  LDL.LU R39, [R1+0x628] ;  /* 0x0006280001277983 */ /* 0x002f280000300800 */
[----:B------:R-:W4:Y:S01]  /*70bc0*/  LDL.LU R6, [R1+0x668] ;  /* 0x0006680001067983 */ /* 0x000f220000300800 */
[----:B---3--:R-:W-:-:S03]  /*70bd0*/  MOV R3, R41 ;  /* 0x0000002900037202 */ /* 0x008fc60000000f00 */
[----:B------:R1:W-:Y:S01]  /*70be0*/  STL [R1+0x4e4], R41 ;  /* 0x0004e42901007387 */ /* 0x0003e20000100800 */
[----:B------:R-:W-:-:S05]  /*70bf0*/  IMAD.MOV.U32 R2, RZ, RZ, R38 ;  /* 0x000000ffff027224 */ /* 0x000fca00078e0026 */
[----:B------:R3:W-:Y:S04]  /*70c00*/  LDGSTS.E [R0+0x1600], [R2.64], P0 ;  /* 0x0160000002007fae */ /* 0x0007e8000812184c */
[----:B-1----:R-:W4:Y:S04]  /*70c10*/  LDL.LU R41, [R1+0x624] ;  /* 0x0006240001297983 */ /* 0x002f280000300800 */
[----:B------:R-:W4:Y:S01]  /*70c20*/  LDL.LU R38, [R1+0x664] ;  /* 0x0006640001267983 */ /* 0x000f220000300800 */
[----:B------:R-:W-:-:S05]  /*70c30*/  IADD3 R4, P1, R4, UR11, RZ ;  /* 0x0000000b04047c10 */ /* 0x000fca000ff3e0ff */
[----:B------:R-:W-:Y:S01]  /*70c40*/  STL [R1+0x528], R4 ;  /* 0x0005280401007387 */ /* 0x000fe20000100800 */
[----:B---3--:R-:W-:Y:S01]  /*70c50*/  IMAD.MOV.U32 R2, RZ, RZ, R4 ;  /* 0x000000ffff027224 */ /* 0x008fe200078e0004 */
[----:B------:R-:W-:Y:S02]  /*70c60*/  IADD3 R7, P2, R7, UR11, RZ ;  /* 0x0000000b07077c10 */ /* 0x000fe4000ff5e0ff */
[----:B--2---:R-:W-:Y:S02]  /*70c70*/  IADD3.X R37, R37, UR10, RZ, P1, !PT ;  /* 0x0000000a25257c10 */ /* 0x004fe40008ffe4ff */
[----:B-----5:R-:W-:-:S03]  /*70c80*/  IADD3.X R42, R42, UR10, RZ, P2, !PT ;  /* 0x0000000a2a2a7c10 */ /* 0x020fc600097fe4ff */
[----:B------:R-:W-:Y:S01]  /*70c90*/  IMAD.MOV.U32 R3, RZ, RZ, R37 ;  /* 0x000000ffff037224 */ /* 0x000fe200078e0025 */
[----:B------:R1:W-:Y:S04]  /*70ca0*/  STL [R1+0x524], R37 ;  /* 0x0005242501007387 */ /* 0x0003e80000100800 */
[----:B------:R-:W-:Y:S04]  /*70cb0*/  STL [R1+0x568], R7 ;  /* 0x0005680701007387 */ /* 0x000fe80000100800 */
[----:B------:R2:W-:Y:S04]  /*70cc0*/  LDGSTS.E [R0+0x2600], [R2.64], P0 ;  /* 0x0260000002007fae */ /* 0x0005e8000812184c */
[----:B-1----:R-:W3:Y:S04]  /*70cd0*/  LDL.LU R37, [R1+0x6a8] ;  /* 0x0006a80001257983 */ /* 0x002ee80000300800 */
[----:B------:R1:W-:Y:S04]  /*70ce0*/  STL [R1+0x564], R42 ;  /* 0x0005642a01007387 */ /* 0x0003e80000100800 */
[----:B------:R-:W5:Y:S01]  /*70cf0*/  LDL.LU R4, [R1+0x6e8] ;  /* 0x0006e80001047983 */ /* 0x000f620000300800 */
[----:B--2---:R-:W-:-:S03]  /*70d00*/  IMAD.MOV.U32 R3, RZ, RZ, R42 ;  /* 0x000000ffff037224 */ /* 0x004fc600078e002a */
[----:B-1----:R-:W2:Y:S01]  /*70d10*/  LDL.LU R42, [R1+0x6a4] ;  /* 0x0006a400012a7983 */ /* 0x002ea20000300800 */
[----:B------:R-:W-:-:S03]  /*70d20*/  IMAD.MOV.U32 R2, RZ, RZ, R7 ;  /* 0x000000ffff027224 */ /* 0x000fc600078e0007 */
[----:B------:R-:W2:Y:S04]  /*70d30*/  LDL.LU R7, [R1+0x6e4] ;  /* 0x0006e40001077983 */ /* 0x000ea80000300800 */
[----:B------:R1:W-:Y:S01]  /*70d40*/  LDGSTS.E [R0+0x3600], [R2.64], P0 ;  /* 0x0360000002007fae */ /* 0x0003e2000812184c */
[----:B------:R-:W-:Y:S02]  /*70d50*/  IADD3 R36, P1, R36, UR11, RZ ;  /* 0x0000000b24247c10 */ /* 0x000fe4000ff3e0ff */
[----:B------:R-:W-:-:S03]  /*70d60*/  IADD3 R5, P2, R5, UR11, RZ ;  /* 0x0000000b05057c10 */ /* 0x000fc6000ff5e0ff */
[----:B------:R1:W-:Y:S01]  /*70d70*/  STL [R1+0x5a8], R36 ;  /* 0x0005a82401007387 */ /* 0x0003e20000100800 */
[----:B------:R-:W-:Y:S01]  /*70d80*/  IADD3.X R43, R43, UR10, RZ, P1, !PT ;  /* 0x0000000a2b2b7c10 */ /* 0x000fe20008ffe4ff */
        /* <DEDUP_REMOVED lines=11> */
[----:B-1----:R-:W-:Y:S01]  /*70e40*/  MOV R2, R5 ;  /* 0x0000000500027202 */ /* 0x002fe20000000f00 */
[----:B------:R-:W-:Y:S01]  /*70e50*/  IMAD.MOV.U32 R3, RZ, RZ, R40 ;  /* 0x000000ffff037224 */ /* 0x000fe200078e0028 */
[----:B------:R-:W2:Y:S04]  /*70e60*/  LDL.LU R5, [R1+0x7a8] ;  /* 0x0007a80001057983 */ /* 0x000ea80000300800 */
[----:B------:R-:W2:Y:S04]  /*70e70*/  LDL.LU R40, [R1+0x7e8] ;  /* 0x0007e80001287983 */ /* 0x000ea80000300800 */
[----:B------:R1:W-:Y:S01]  /*70e80*/  LDGSTS.E [R0+0x5600], [R2.64], P0 ;  /* 0x0560000002007fae */ /* 0x0003e2000812184c */
[----:B----4-:R-:W-:-:S02]  /*70e90*/  IADD3 R39, P1, R39, UR11, RZ ;  /* 0x0000000b27277c10 */ /* 0x010fc4000ff3e0ff */
[----:B------:R-:W-:-:S03]  /*70ea0*/  IADD3 R6, P2, R6, UR11, RZ ;  /* 0x0000000b06067c10 */ /* 0x000fc6000ff5e0ff */
[----:B------:R4:W-:Y:S01]  /*70eb0*/  STL [R1+0x628], R39 ;  /* 0x0006282701007387 */ /* 0x0009e20000100800 */
[----:B-1----:R-:W-:Y:S01]  /*70ec0*/  IMAD.MOV.U32 R2, RZ, RZ, R39 ;  /* 0x000000ffff027224 */ /* 0x002fe200078e0027 */
[----:B------:R-:W-:Y:S02]  /*70ed0*/  IADD3.X R41, R41, UR10, RZ, P1, !PT ;  /* 0x0000000a29297c10 */ /* 0x000fe40008ffe4ff */
[----:B------:R-:W-:-:S03]  /*70ee0*/  IADD3.X R38, R38, UR10, RZ, P2, !PT ;  /* 0x0000000a26267c10 */ /* 0x000fc600097fe4ff */
[----:B------:R1:W-:Y:S04]  /*70ef0*/  STL [R1+0x624], R41 ;  /* 0x0006242901007387 */ /* 0x0003e80000100800 */
[----:B------:R1:W-:Y:S04]  /*70f00*/  STL [R1+0x668], R6 ;  /* 0x0006680601007387 */ /* 0x0003e80000100800 */
[----:B----4-:R-:W4:Y:S01]  /*70f10*/  LDL.LU R39, [R1+0x7a4] ;  /* 0x0007a40001277983 */ /* 0x010f220000300800 */
[----:B------:R-:W-:-:S03]  /*70f20*/  IMAD.MOV.U32 R3, RZ, RZ, R41 ;  /* 0x000000ffff037224 */ /* 0x000fc600078e0029 */
[----:B------:R1:W-:Y:S04]  /*70f30*/  STL [R1+0x664], R38 ;  /* 0x0006642601007387 */ /* 0x0003e80000100800 */
[----:B-1----:R-:W4:Y:S04]  /*70f40*/  LDL.LU R41, [R1+0x7e4] ;  /* 0x0007e40001297983 */ /* 0x002f280000300800 */
[----:B------:R1:W-:Y:S02]  /*70f50*/  LDGSTS.E [R0+0x6600], [R2.64], P0 ;  /* 0x0660000002007fae */ /* 0x0003e4000812184c */
[----:B-1----:R-:W-:-:S02]  /*70f60*/  IMAD.MOV.U32 R2, RZ, RZ, R6 ;  /* 0x000000ffff027224 */ /* 0x002fc400078e0006 */
[----:B------:R-:W-:Y:S01]  /*70f70*/  IMAD.MOV.U32 R3, RZ, RZ, R38 ;  /* 0x000000ffff037224 */ /* 0x000fe200078e0026 */
[----:B------:R-:W4:Y:S04]  /*70f80*/  LDL.LU R6, [R1+0x828] ;  /* 0x0008280001067983 */ /* 0x000f280000300800 */
[----:B------:R-:W4:Y:S04]  /*70f90*/  LDL.LU R38, [R1+0x868] ;  /* 0x0008680001267983 */ /* 0x000f280000300800 */
[----:B------:R1:W-:Y:S01]  /*70fa0*/  LDGSTS.E [R0+0x7600], [R2.64], P0 ;  /* 0x0760000002007fae */ /* 0x0003e2000812184c */
[----:B---3--:R-:W-:-:S05]  /*70fb0*/  IADD3 R37, P1, R37, UR11, RZ ;  /* 0x0000000b25257c10 */ /* 0x008fca000ff3e0ff */
[----:B------:R3:W-:Y:S01]  /*70fc0*/  STL [R1+0x6a8], R37 ;  /* 0x0006a82501007387 */ /* 0x0007e20000100800 */
[----:B-----5:R-:W-:Y:S02]  /*70fd0*/  IADD3 R4, P2, R4, UR11, RZ ;  /* 0x0000000b04047c10 */ /* 0x020fe4000ff5e0ff */
[----:B--2---:R-:W-:Y:S01]  /*70fe0*/  IADD3.X R42, R42, UR10, RZ, P1, !PT ;  /* 0x0000000a2a2a7c10 */ /* 0x004fe20008ffe4ff */
[----:B-1----:R-:W-:Y:S01]  /*70ff0*/  IMAD.MOV.U32 R2, RZ, RZ, R37 ;  /* 0x000000ffff027224 */ /* 0x002fe200078e0025 */
[----:B------:R-:W-:-:S03]  /*71000*/  IADD3.X R7, R7, UR10, RZ, P2, !PT ;  /* 0x0000000a07077c10 */ /* 0x000fc600097fe4ff */
[----:B------:R1:W-:Y:S04]  /*71010*/  STL [R1+0x6a4], R42 ;  /* 0x0006a42a01007387 */ /* 0x0003e80000100800 */
[----:B------:R-:W-:Y:S01]  /*71020*/  STL [R1+0x6e8], R4 ;  /* 0x0006e80401007387 */ /* 0x000fe20000100800 */
[----:B------:R-:W-:-:S03]  /*71030*/  MOV R3, R42 ;  /* 0x0000002a00037202 */ /* 0x000fc60000000f00 */
[----:B---3--:R-:W2:Y:S04]  /*71040*/  LDL.LU R37, [R1+0x824] ;  /* 0x0008240001257983 */ /* 0x008ea80000300800 */
[----:B------:R3:W-:Y:S04]  /*71050*/  STL [R1+0x6e4], R7 ;  /* 0x0006e40701007387 */ /* 0x0007e80000100800 */
[----:B-1----:R-:W5:Y:S04]  /*71060*/  LDL.LU R42, [R1+0x864] ;  /* 0x00086400012a7983 */ /* 0x002f680000300800 */
[----:B------:R1:W-:Y:S01]  /*71070*/  LDGSTS.E [R0+0x8600], [R2.64], P0 ;  /* 0x0860000002007fae */ /* 0x0003e2000812184c */
[----:B------:R-:W-:Y:S01]  /*71080*/  IADD3 R36, P1, R36, UR11, RZ ;  /* 0x0000000b24247c10 */ /* 0x000fe2000ff3e0ff */
[----:B-1----:R-:W-:-:S02]  /*71090*/  IMAD.MOV.U32 R2, RZ, RZ, R4 ;  /* 0x000000ffff027224 */ /* 0x002fc400078e0004 */
[----:B------:R-:W-:Y:S02]  /*710a0*/  IMAD.MOV.U32 R3, RZ, RZ, R7 ;  /* 0x000000ffff037224 */ /* 0x000fe400078e0007 */
[----:B---3--:R-:W5:Y:S01]  /*710b0*/  LDL.LU R7, [R1+0x8a8] ;  /* 0x0008a80001077983 */ /* 0x008f620000300800 */
        /* <DEDUP_REMOVED lines=20> */
[----:B-1----:R-:W-:Y:S02]  /*71200*/  MOV R2, R5 ;  /* 0x0000000500027202 */ /* 0x002fe40000000f00 */
[----:B----4-:R-:W-:-:S05]  /*71210*/  IADD3.X R39, R39, UR10, RZ, P1, !PT ;  /* 0x0000000a27277c10 */ /* 0x010fca0008ffe4ff */
        /* <DEDUP_REMOVED lines=14> */
[----:B------:R1:W-:Y:S04]  /*71300*/  LDGSTS.E [R0+0xd600], [R2.64], P0 ;  /* 0x0d60000002007fae */ /* 0x0003e8000812184c */
[----:B------:R-:W-:Y:S01]  /*71310*/  STL [R1+0x828], R6 ;  /* 0x0008280601007387 */ /* 0x000fe20000100800 */
[----:B-1----:R-:W-:Y:S01]  /*71320*/  IMAD.MOV.U32 R2, RZ, RZ, R6 ;  /* 0x000000ffff027224 */ /* 0x002fe200078e0006 */
[----:B--2---:R-:W-:-:S05]  /*71330*/  IADD3.X R37, R37, UR10, RZ, P1, !PT ;  /* 0x0000000a25257c10 */ /* 0x004fca0008ffe4ff */
[----:B------:R-:W-:Y:S01]  /*71340*/  IMAD.MOV.U32 R3, RZ, RZ, R37 ;  /* 0x000000ffff037224 */ /* 0x000fe200078e0025 */
[----:B------:R1:W-:Y:S01]  /*71350*/  STL [R1+0x824], R37 ;  /* 0x0008242501007387 */ /* 0x0003e20000100800 */
[----:B-----5:R-:W-:-:S03]  /*71360*/  IADD3.X R42, R42, UR10, RZ, P2, !PT ;  /* 0x0000000a2a2a7c10 */ /* 0x020fc600097fe4ff */
[----:B------:R-:W-:Y:S04]  /*71370*/  STL [R1+0x868], R38 ;  /* 0x0008682601007387 */ /* 0x000fe80000100800 */
[----:B------:R2:W-:Y:S04]  /*71380*/  LDGSTS.E [R0+0xe600], [R2.64], P0 ;  /* 0x0e60000002007fae */ /* 0x0005e8000812184c */
[----:B-1----:R-:W5:Y:S04]  /*71390*/  LDL.LU R37, [R1+0x9c4] ;  /* 0x0009c40001257983 */ /* 0x002f680000300800 */
[----:B------:R1:W-:Y:S04]  /*713a0*/  STL [R1+0x864], R42 ;  /* 0x0008642a01007387 */ /* 0x0003e80000100800 */
[----:B------:R-:W5:Y:S01]  /*713b0*/  LDL.LU R6, [R1+0xa04] ;  /* 0x000a040001067983 */ /* 0x000f620000300800 */
[----:B--2---:R-:W-:-:S02]  /*713c0*/  MOV R3, R42 ;  /* 0x0000002a00037202 */ /* 0x004fc40000000f00 */
[----:B------:R-:W-:Y:S01]  /*713d0*/  IADD3 R7, P1, R7, UR11, RZ ;  /* 0x0000000b07077c10 */ /* 0x000fe2000ff3e0ff */
[----:B-1----:R-:W2:Y:S01]  /*713e0*/  LDL.LU R42, [R1+0x9c0] ;  /* 0x0009c000012a7983 */ /* 0x002ea20000300800 */
[----:B------:R-:W-:Y:S01]  /*713f0*/  IMAD.MOV.U32 R2, RZ, RZ, R38 ;  /* 0x000000ffff027224 */ /* 0x000fe200078e0026 */
[----:B------:R-:W-:Y:S02]  /*71400*/  IADD3 R4, P2, R4, UR11, RZ ;  /* 0x0000000b04047c10 */ /* 0x000fe4000ff5e0ff */
[----:B------:R-:W2:Y:S04]  /*71410*/  LDL.LU R38, [R1+0xa00] ;  /* 0x000a000001267983 */ /* 0x000ea80000300800 */
        /* <DEDUP_REMOVED lines=16> */
[----:B------:R-:W2:Y:S04]  /*71520*/  LDL.LU R4, [R1+0xac4] ;  /* 0x000ac40001047983 */ /* 0x000ea80000300800 */
[----:B------:R-:W2:Y:S04]  /*71530*/  LDL.LU R36, [R1+0xb04] ;  /* 0x000b040001247983 */ /* 0x000ea80000300800 */
[----:B------:R1:W-:Y:S01]  /*71540*/  LDGSTS.E [R0+0x11600], [R2.64], P0 ;  /* 0x1160000002007fae */ /* 0x0003e2000812184c */
[----:B---3--:R-:W-:-:S05]  /*71550*/  IADD3 R39, P1, R39, UR11, RZ ;  /* 0x0000000b27277c10 */ /* 0x008fca000ff3e0ff */
[----:B------:R3:W-:Y:S01]  /*71560*/  STL [R1+0x944], R39 ;  /* 0x0009442701007387 */ /* 0x0007e20000100800 */
[----:B------:R-:W-:Y:S02]  /*71570*/  IADD3 R5, P2, R5, UR11, RZ ;  /* 0x0000000b05057c10 */ /* 0x000fe4000ff5e0ff */
[----:B----4-:R-:W-:Y:S01]  /*71580*/  IADD3.X R41, R41, UR10, RZ, P1, !PT ;  /* 0x0000000a29297c10 */ /* 0x010fe20008ffe4ff */
[----:B-1----:R-:W-:Y:S01]  /*71590*/  IMAD.MOV.U32 R2, RZ, RZ, R39 ;  /* 0x000000ffff027224 */ /* 0x002fe200078e0027 */
[----:B------:R-:W-:-:S03]  /*715a0*/  IADD3.X R40, R40, UR10, RZ, P2, !PT ;  /* 0x0000000a28287c10 */ /* 0x000fc600097fe4ff */
[----:B------:R1:W-:Y:S04]  /*715b0*/  STL [R1+0x940], R41 ;  /* 0x0009402901007387 */ /* 0x0003e80000100800 */
[----:B------:R4:W-:Y:S04]  /*715c0*/  STL [R1+0x984], R5 ;  /* 0x0009840501007387 */ /* 0x0009e80000100800 */
[----:B---3--:R-:W3:Y:S01]  /*715d0*/  LDL.LU R39, [R1+0xac0] ;  /* 0x000ac00001277983 */ /* 0x008ee20000300800 */
[----:B------:R-:W-:-:S03]  /*715e0*/  IMAD.MOV.U32 R3, RZ, RZ, R41 ;  /* 0x000000ffff037224 */ /* 0x000fc600078e0029 */
[----:B------:R4:W-:Y:S04]  /*715f0*/  STL [R1+0x980], R40 ;  /* 0x0009802801007387 */ /* 0x0009e80000100800 */
        /* <DEDUP_REMOVED lines=13> */
[----:B------:R1:W-:Y:S01]  /*716d0*/  STL [R1+0x9c0], R42 ;  /* 0x0009c02a01007387 */ /* 0x0003e20000100800 */
[----:B------:R-:W-:-:S03]  /*716e0*/  IMAD.MOV.U32 R3, RZ, RZ, R42 ;  /* 0x000000ffff037224 */ /* 0x000fc600078e002a */
[----:B------:R-:W-:Y:S04]  /*716f0*/  STL [R1+0xa04], R6 ;  /* 0x000a040601007387 */ /* 0x000fe80000100800 */
[----:B-----5:R-:W2:Y:S04]  /*71700*/  LDL.LU R37, [R1+0xb40] ;  /* 0x000b400001257983 */ /* 0x020ea80000300800 */
[----:B------:R5:W-:Y:S04]  /*71710*/  STL [R1+0xa00], R38 ;  /* 0x000a002601007387 */ /* 0x000be80000100800 */
[----:B-1----:R-:W2:Y:S04]  /*71720*/  LDL.LU R42, [R1+0xb80] ;  /* 0x000b8000012a7983 */ /* 0x002ea80000300800 */
[----:B------:R1:W-:Y:S01]  /*71730*/  LDGSTS.E [R0+0x14600], [R2.64], P0 ;  /* 0x1460000002007fae */ /* 0x0003e2000812184c */
[----:B------:R-:W-:Y:S01]  /*71740*/  IADD3 R7, P1, R7, UR11, RZ ;  /* 0x0000000b07077c10 */ /* 0x000fe2000ff3e0ff */
[----:B-1----:R-:W-:-:S02]  /*71750*/  IMAD.MOV.U32 R2, RZ, RZ, R6 ;  /* 0x000000ffff027224 */ /* 0x002fc400078e0006 */
[----:B------:R-:W-:Y:S02]  /*71760*/  IMAD.MOV.U32 R3, RZ, RZ, R38 ;  /* 0x000000ffff037224 */ /* 0x000fe400078e0026 */
[----:B-----5:R-:W2:Y:S01]  /*71770*/  LDL.LU R38, [R1+0xbc4] ;  /* 0x000bc40001267983 */ /* 0x020ea20000300800 */
[----:B------:R-:W-:-:S03]  /*71780*/  IADD3 R74, P2, R74, UR11, RZ ;  /* 0x0000000b4a4a7c10 */ /* 0x000fc6000ff5e0ff */
[----:B------:R-:W2:Y:S01]  /*71790*/  LDL.LU R6, [R1+0xc04] ;  /* 0x000c040001067983 */ /* 0x000ea20000300800 */
[----:B------:R-:W-:-:S03]  /*717a0*/  IADD3.X R43, R43, UR10, RZ, P1, !PT ;  /* 0x0000000a2b2b7c10 */ /* 0x000fc60008ffe4ff */
[----:B------:R-:W-:Y:S01]  /*717b0*/  STL [R1+0xa44], R7 ;  /* 0x000a440701007387 */ /* 0x000fe20000100800 */
[----:B------:R-:W-:-:S03]  /*717c0*/  IADD3.X R75, R75, UR10, RZ, P2, !PT ;  /* 0x0000000a4b4b7c10 */ /* 0x000fc600097fe4ff */
[----:B------:R1:W-:Y:S04]  /*717d0*/  LDGSTS.E [R0+0x15600], [R2.64], P0 ;  /* 0x1560000002007fae */ /* 0x0003e8000812184c */
[----:B------:R1:W-:Y:S04]  /*717e0*/  STL [R1+0xa40], R43 ;  /* 0x000a402b01007387 */ /* 0x0003e80000100800 */
[----:B------:R-:W-:Y:S01]  /*717f0*/  STL [R1+0xa84], R74 ;  /* 0x000a844a01007387 */ /* 0x000fe20000100800 */
[----:B-1----:R-:W-:-:S03]  /*71800*/  MOV R3, R43 ;  /* 0x0000002b00037202 */ /* 0x002fc60000000f00 */
[----:B------:R-:W2:Y:S01]  /*71810*/  LDL.LU R43, [R1+0xbc0] ;  /* 0x000bc000012b7983 */ /* 0x000ea20000300800 */
[----:B------:R-:W-:-:S03]  /*71820*/  IMAD.MOV.U32 R2, RZ, RZ, R7 ;  /* 0x000000ffff027224 */ /* 0x000fc600078e0007 */
[----:B------:R-:W-:Y:S04]  /*71830*/  STL [R1+0xa80], R75 ;  /* 0x000a804b01007387 */ /* 0x000fe80000100800 */
[----:B------:R-:W2:Y:S01]  /*71840*/  LDL.LU R7, [R1+0xc00] ;  /* 0x000c000001077983 */ /* 0x000ea20000300800 */
        /* <DEDUP_REMOVED lines=18> */
[----:B----4-:R-:W-:-:S02]  /*71970*/  IADD3 R5, P1, R5, UR11, RZ ;  /* 0x0000000b05057c10 */ /* 0x010fc4000ff3e0ff */
[----:B-1----:R-:W3:Y:S01]  /*71980*/  LDL.LU R41, [R1+0xc40] ;  /* 0x000c400001297983 */ /* 0x002ee20000300800 */
[----:B------:R-:W-:Y:S01]  /*71990*/  IMAD.MOV.U32 R2, RZ, RZ, R36 ;  /* 0x000000ffff027224 */ /* 0x000fe200078e0024 */
[----:B------:R-:W-:Y:S02]  /*719a0*/  IADD3 R40, P2, R40, UR11, RZ ;  /* 0x0000000b28287c10 */ /* 0x000fe4000ff5e0ff */
[----:B------:R-:W4:Y:S04]  /*719b0*/  LDL.LU R36, [R1+0xc80] ;  /* 0x000c800001247983 */ /* 0x000f280000300800 */
[----:B------:R1:W-:Y:S04]  /*719c0*/  LDGSTS.E [R0+0x19600], [R2.64], P0 ;  /* 0x1960000002007fae */ /* 0x0003e8000812184c */
[----:B------:R-:W-:Y:S01]  /*719d0*/  STL [R1+0xb44], R5 ;  /* 0x000b440501007387 */ /* 0x000fe20000100800 */
[----:B-1----:R-:W-:-:S02]  /*719e0*/  MOV R2, R5 ;  /* 0x0000000500027202 */ /* 0x002fc40000000f00 */
[----:B--2---:R-:W-:-:S05]  /*719f0*/  IADD3.X R37, R37, UR10, RZ, P1, !PT ;  /* 0x0000000a25257c10 */ /* 0x004fca0008ffe4ff */
        /* <DEDUP_REMOVED lines=8> */
[----:B--2---:R-:W-:Y:S01]  /*71a80*/  IMAD.MOV.U32 R3, RZ, RZ, R42 ;  /* 0x000000ffff037224 */ /* 0x004fe200078e002a */
[----:B------:R-:W-:Y:S01]  /*71a90*/  IADD3 R38, P1, R38, UR11, RZ ;  /* 0x0000000b26267c10 */ /* 0x000fe2000ff3e0ff */
[----:B------:R-:W-:Y:S01]  /*71aa0*/  IMAD.MOV.U32 R2, RZ, RZ, R40 ;  /* 0x000000ffff027224 */ /* 0x000fe200078e0028 */
[----:B-1----:R-:W2:Y:S01]  /*71ab0*/  LDL.LU R42, [R1+0xcc0] ;  /* 0x000cc000012a7983 */ /* 0x002ea20000300800 */
[----:B------:R-:W-:-:S03]  /*71ac0*/  IADD3 R6, P2, R6, UR11, RZ ;  /* 0x0000000b06067c10 */ /* 0x000fc6000ff5e0ff */
        /* <DEDUP_REMOVED lines=15> */
[----:B-1----:R-:W-:Y:S01]  /*71bc0*/  IMAD.MOV.U32 R2, RZ, RZ, R6 ;  /* 0x000000ffff027224 */ /* 0x002fe200078e0006 */
[----:B------:R-:W-:Y:S01]  /*71bd0*/  MOV R3, R7 ;  /* 0x0000000700037202 */ /* 0x000fe20000000f00 */
[----:B------:R-:W2:Y:S04]  /*71be0*/  LDL.LU R6, [R1+0xdc4] ;  /* 0x000dc40001067983 */ /* 0x000ea80000300800 */
[----:B------:R-:W2:Y:S04]  /*71bf0*/  LDL.LU R7, [R1+0xe04] ;  /* 0x000e040001077983 */ /* 0x000ea80000300800 */
[----:B------:R1:W-:Y:S01]  /*71c00*/  LDGSTS.E [R0+0x1d600], [R2.64], P0 ;  /* 0x1d60000002007fae */ /* 0x0003e2000812184c */
[----:B-----5:R-:W-:-:S05]  /*71c10*/  IADD3 R39, P1, R39, UR11, RZ ;  /* 0x0000000b27277c10 */ /* 0x020fca000ff3e0ff */
[----:B------:R5:W-:Y:S01]  /*71c20*/  STL [R1+0xc44], R39 ;  /* 0x000c442701007387 */ /* 0x000be20000100800 */
[----:B------:R-:W-:Y:S02]  /*71c30*/  IADD3 R4, P2, R4, UR11, RZ ;  /* 0x0000000b04047c10 */ /* 0x000fe4000ff5e0ff */
[----:B---3--:R-:W-:Y:S01]  /*71c40*/  IADD3.X R41, R41, UR10, RZ, P1, !PT ;  /* 0x0000000a29297c10 */ /* 0x008fe20008ffe4ff */
[----:B-1----:R-:W-:Y:S01]  /*71c50*/  IMAD.MOV.U32 R2, RZ, RZ, R39 ;  /* 0x000000ffff027224 */ /* 0x002fe200078e0027 */
[----:B----4-:R-:W-:-:S03]  /*71c60*/  IADD3.X R36, R36, UR10, RZ, P2, !PT ;  /* 0x0000000a24247c10 */ /* 0x010fc600097fe4ff */
[----:B------:R1:W-:Y:S04]  /*71c70*/  STL [R1+0xc40], R41 ;  /* 0x000c402901007387 */ /* 0x0003e80000100800 */
[----:B------:R3:W-:Y:S01]  /*71c80*/  STL [R1+0xc84], R4 ;  /* 0x000c840401007387 */ /* 0x0007e20000100800 */
[----:B------:R-:W-:-:S03]  /*71c90*/  IMAD.MOV.U32 R3, RZ, RZ, R41 ;  /* 0x000000ffff037224 */ /* 0x000fc600078e0029 */
[----:B-----5:R-:W4:Y:S04]  /*71ca0*/  LDL.LU R39, [R1+0xdc0] ;  /* 0x000dc00001277983 */ /* 0x020f280000300800 */
[----:B------:R5:W-:Y:S04]  /*71cb0*/  STL [R1+0xc80], R36 ;  /* 0x000c802401007387 */ /* 0x000be80000100800 */
[----:B-1----:R-:W4:Y:S04]  /*71cc0*/  LDL.LU R41, [R1+0xe00] ;  /* 0x000e000001297983 */ /* 0x002f280000300800 */
[----:B------:R1:W-:Y:S02]  /*71cd0*/  LDGSTS.E [R0+0x1e600], [R2.64], P0 ;  /* 0x1e60000002007fae */ /* 0x0003e4000812184c */
[----:B-1----:R-:W-:-:S02]  /*71ce0*/  IMAD.MOV.U32 R2, RZ, RZ, R4 ;  /* 0x000000ffff027224 */ /* 0x002fc400078e0004 */
[----:B------:R-:W-:Y:S01]  /*71cf0*/  IMAD.MOV.U32 R3, RZ, RZ, R36 ;  /* 0x000000ffff037224 */ /* 0x000fe200078e0024 */
[----:B---3--:R-:W3:Y:S04]  /*71d00*/  LDL.LU R4, [R1+0xe44] ;  /* 0x000e440001047983 */ /* 0x008ee80000300800 */
[----:B-----5:R-:W5:Y:S04]  /*71d10*/  LDL.LU R36, [R1+0xe84] ;  /* 0x000e840001247983 */ /* 0x020f680000300800 */
[----:B------:R1:W-:Y:S01]  /*71d20*/  LDGSTS.E [R0+0x1f600], [R2.64], P0 ;  /* 0x1f60000002007fae */ /* 0x0003e2000812184c */
[----:B------:R-:W-:-:S05]  /*71d30*/  IADD3 R37, P1, R37, UR11, RZ ;  /* 0x0000000b25257c10 */ /* 0x000fca000ff3e0ff */
        /* <DEDUP_REMOVED lines=8> */
[----:B------:R-:W5:Y:S04]  /*71dc0*/  LDL.LU R37, [R1+0xe40] ;  /* 0x000e400001257983 */ /* 0x000f680000300800 */
[----:B------:R1:W-:Y:S04]  /*71dd0*/  STL [R1+0xd00], R40 ;  /* 0x000d002801007387 */ /* 0x0003e80000100800 */
[----:B-1----:R-:W5:Y:S04]  /*71de0*/  LDL.LU R42, [R1+0xe80] ;  /* 0x000e8000012a7983 */ /* 0x002f680000300800 */
[----:B------:R1:W-:Y:S01]  /*71df0*/  LDGSTS.E [R0+0x20600], [R2.64], P0 ;  /* 0x2060000002007fae */ /* 0x0003e2000812184c */
[----:B------:R-:W-:-:S02]  /*71e00*/  IADD3 R38, P1, R38, UR11, RZ ;  /* 0x0000000b26267c10 */ /* 0x000fc4000ff3e0ff */
[----:B-1----:R-:W-:Y:S01]  /*71e10*/  MOV R2, R5 ;  /* 0x0000000500027202 */ /* 0x002fe20000000f00 */
[----:B------:R-:W-:Y:S02]  /*71e20*/  IMAD.MOV.U32 R3, RZ, RZ, R40 ;  /* 0x000000ffff037224 */ /* 0x000fe400078e0028 */
        /* <DEDUP_REMOVED lines=22> */
[----:B----4-:R-:W-:-:S04]  /*71f90*/  IADD3.X R39, R39, UR10, RZ, P1, !PT ;  /* 0x0000000a27277c10 */ /* 0x010fc80008ffe4ff */
[----:B------:R-:W-:Y:S01]  /*71fa0*/  MOV R3, R39 ;  /* 0x0000002700037202 */ /* 0x000fe20000000f00 */
[----:B------:R1:W-:Y:S01]  /*71fb0*/  STL [R1+0xdc0], R39 ;  /* 0x000dc02701007387 */ /* 0x0003e20000100800 */
[----:B------:R-:W-:-:S03]  /*71fc0*/  IADD3.X R41, R41, UR10, RZ, P2, !PT ;  /* 0x0000000a29297c10 */ /* 0x000fc600097fe4ff */
[----:B------:R-:W-:Y:S04]  /*71fd0*/  STL [R1+0xe04], R7 ;  /* 0x000e040701007387 */ /* 0x000fe80000100800 */
[----:B------:R4:W-:Y:S04]  /*71fe0*/  LDGSTS.E [R0+0x24600], [R2.64], P0 ;  /* 0x2460000002007fae */ /* 0x0009e8000812184c */
[----:B-1----:R-:W2:Y:S04]  /*71ff0*/  LDL.LU R39, [R1+0xf44] ;  /* 0x000f440001277983 */ /* 0x002ea80000300800 */
[----:B------:R1:W-:Y:S04]  /*72000*/  STL [R1+0xe00], R41 ;  /* 0x000e002901007387 */ /* 0x0003e80000100800 */
[----:B------:R-:W2:Y:S01]  /*72010*/  LDL.LU R6, [R1+0xf84] ;  /* 0x000f840001067983 */ /* 0x000ea20000300800 */
[----:B----4-:R-:W-:Y:S01]  /*72020*/  IMAD.MOV.U32 R3, RZ, RZ, R41 ;  /* 0x000000ffff037224 */ /* 0x010fe200078e0029 */
[----:B---3--:R-:W-:-:S02]  /*72030*/  IADD3 R4, P1, R4, UR11, RZ ;  /* 0x0000000b04047c10 */ /* 0x008fc4000ff3e0ff */
[----:B-1----:R-:W3:Y:S01]  /*72040*/  LDL.LU R41, [R1+0xf40] ;  /* 0x000f400001297983 */ /* 0x002ee20000300800 */
[----:B------:R-:W-:Y:S01]  /*72050*/  IMAD.MOV.U32 R2, RZ, RZ, R7 ;  /* 0x000000ffff027224 */ /* 0x000fe200078e0007 */
[----:B-----5:R-:W-:Y:S02]  /*72060*/  IADD3 R36, P2, R36, UR11, RZ ;  /* 0x0000000b24247c10 */ /* 0x020fe4000ff5e0ff */
        /* <DEDUP_REMOVED lines=13> */
[----:B------:R-:W-:Y:S01]  /*72140*/  IADD3 R40, P1, R40, UR11, RZ ;  /* 0x0000000b28287c10 */ /* 0x000fe2000ff3e0ff */
[----:B-----5:R-:W-:-:S02]  /*72150*/  IMAD.MOV.U32 R3, RZ, RZ, R42 ;  /* 0x000000ffff037224 */ /* 0x020fc400078e002a */
[----:B------:R-:W-:Y:S01]  /*72160*/  IMAD.MOV.U32 R2, RZ, RZ, R36 ;  /* 0x000000ffff027224 */ /* 0x000fe200078e0024 */
[----:B-1----:R-:W5:Y:S01]  /*72170*/  LDL.LU R42, [R1+0xfc0] ;  /* 0x000fc000012a7983 */ /* 0x002f620000300800 */
[----:B------:R-:W-:-:S03]  /*72180*/  IADD3 R5, P2, R5, UR11, RZ ;  /* 0x0000000b05057c10 */ /* 0x000fc6000ff5e0ff */
[----:B------:R-:W5:Y:S04]  /*72190*/  LDL.LU R36, [R1+0x1000] ;  /* 0x0010000001247983 */ /* 0x000f680000300800 */
[----:B------:R1:W-:Y:S04]  /*721a0*/  STL [R1+0xec4], R40 ;  /* 0x000ec42801007387 */ /* 0x0003e80000100800 */
[----:B------:R1:W-:Y:S01]  /*721b0*/  LDGSTS.E [R0+0x27600], [R2.64], P0 ;  /* 0x2760000002007fae */ /* 0x0003e2000812184c */
[----:B------:R-:W-:Y:S02]  /*721c0*/  IADD3.X R43, R43, UR10, RZ, P1, !PT ;  /* 0x0000000a2b2b7c10 */ /* 0x000fe40008ffe4ff */
        /* <DEDUP_REMOVED lines=16> */
[----:B--2---:R-:W-:-:S05]  /*722d0*/  IADD3 R39, P1, R39, UR11, RZ ;  /* 0x0000000b27277c10 */ /* 0x004fca000ff3e0ff */
[----:B------:R2:W-:Y:S01]  /*722e0*/  STL [R1+0xf44], R39 ;  /* 0x000f442701007387 */ /* 0x0005e20000100800 */
[----:B------:R-:W-:Y:S02]  /*722f0*/  IADD3 R6, P2, R6, UR11, RZ ;  /* 0x0000000b06067c10 */ /* 0x000fe4000ff5e0ff */
[----:B---3--:R-:W-:Y:S01]  /*72300*/  IADD3.X R41, R41, UR10, RZ, P1, !PT ;  /* 0x0000000a29297c10 */ /* 0x008fe20008ffe4ff */
[----:B-1----:R-:W-:Y:S01]  /*72310*/  IMAD.MOV.U32 R2, RZ, RZ, R39 ;  /* 0x000000ffff027224 */ /* 0x002fe200078e0027 */
[----:B----4-:R-:W-:-:S03]  /*72320*/  IADD3.X R7, R7, UR10, RZ, P2, !PT ;  /* 0x0000000a07077c10 */ /* 0x010fc600097fe4ff */
[----:B------:R1:W-:Y:S04]  /*72330*/  STL [R1+0xf40], R41 ;  /* 0x000f402901007387 */ /* 0x0003e80000100800 */
[----:B------:R3:W-:Y:S04]  /*72340*/  STL [R1+0xf84], R6 ;  /* 0x000f840601007387 */ /* 0x0007e80000100800 */
[----:B--2---:R-:W2:Y:S01]  /*72350*/  LDL.LU R39, [R1+0x10c0] ;  /* 0x0010c00001277983 */ /* 0x004ea20000300800 */
[----:B------:R-:W-:-:S03]  /*72360*/  IMAD.MOV.U32 R3, RZ, RZ, R41 ;  /* 0x000000ffff037224 */ /* 0x000fc600078e0029 */
[----:B------:R4:W-:Y:S04]  /*72370*/  STL [R1+0xf80], R7 ;  /* 0x000f800701007387 */ /* 0x0009e80000100800 */
[----:B-1----:R-:W2:Y:S04]  /*72380*/  LDL.LU R41, [R1+0x1100] ;  /* 0x0011000001297983 */ /* 0x002ea80000300800 */
[----:B------:R1:W-:Y:S02]  /*72390*/  LDGSTS.E [R0+0x2a600], [R2.64], P0 ;  /* 0x2a60000002007fae */ /* 0x0003e4000812184c */
[----:B-1----:R-:W-:Y:S01]  /*723a0*/  IMAD.MOV.U32 R2, RZ, RZ, R6 ;  /* 0x000000ffff027224 */ /* 0x002fe200078e0006 */
[----:B------:R-:W-:Y:S01]  /*723b0*/  MOV R3, R7 ;  /* 0x0000000700037202 */ /* 0x000fe20000000f00 */
[----:B---3--:R-:W3:Y:S04]  /*723c0*/  LDL.LU R6, [R1+0x1144] ;  /* 0x0011440001067983 */ /* 0x008ee80000300800 */
[----:B----4-:R-:W4:Y:S04]  /*723d0*/  LDL.LU R7, [R1+0x1184] ;  /* 0x0011840001077983 */ /* 0x010f280000300800 */
[----:B------:R1:W-:Y:S01]  /*723e0*/  LDGSTS.E [R0+0x2b600], [R2.64], P0 ;  /* 0x2b60000002007fae */ /* 0x0003e2000812184c */
[----:B------:R-:W-:-:S05]  /*723f0*/  IADD3 R37, P1, R37, UR11, RZ ;  /* 0x0000000b25257c10 */ /* 0x000fca000ff3e0ff */
[----:B------:R1:W-:Y:S01]  /*72400*/  STL [R1+0xfc4], R37 ;  /* 0x000fc42501007387 */ /* 0x0003e20000100800 */
[----:B------:R-:W-:Y:S02]  /*72410*/  IADD3 R4, P2, R4, UR11, RZ ;  /* 0x0000000b04047c10 */ /* 0x000fe4000ff5e0ff */
[----:B-----5:R-:W-:Y:S01]  /*72420*/  IADD3.X R42, R42, UR10, RZ, P1, !PT ;  /* 0x0000000a2a2a7c10 */ /* 0x020fe20008ffe4ff */
[----:B-1----:R-:W-:Y:S01]  /*72430*/  IMAD.MOV.U32 R2, RZ, RZ, R37 ;  /* 0x000000ffff027224 */ /* 0x002fe200078e0025 */
[----:B------:R-:W-:-:S03]  /*72440*/  IADD3.X R36, R36, UR10, RZ, P2, !PT ;  /* 0x0000000a24247c10 */ /* 0x000fc600097fe4ff */
        /* <DEDUP_REMOVED lines=32> */
[----:B--2---:R-:W-:-:S05]  /*72650*/  IADD3.X R39, R39, UR10, RZ, P1, !PT ;  /* 0x0000000a27277c10 */ /* 0x004fca0008ffe4ff */
        /* <DEDUP_REMOVED lines=8> */
[----:B--2---:R-:W-:Y:S01]  /*726e0*/  IMAD.MOV.U32 R3, RZ, RZ, R41 ;  /* 0x000000ffff037224 */ /* 0x004fe200078e0029 */
[----:B---3--:R-:W-:-:S02]  /*726f0*/  IADD3 R6, P1, R6, UR11, RZ ;  /* 0x0000000b06067c10 */ /* 0x008fc4000ff3e0ff */
[----:B-1----:R-:W2:Y:S01]  /*72700*/  LDL.LU R41, [R1+0x1240] ;  /* 0x0012400001297983 */ /* 0x002ea20000300800 */
[----:B------:R-:W-:Y:S01]  /*72710*/  IMAD.MOV.U32 R2, RZ, RZ, R38 ;  /* 0x000000ffff027224 */ /* 0x000fe200078e0026 */
[----:B----4-:R-:W-:Y:S02]  /*72720*/  IADD3 R7, P2, R7, UR11, RZ ;  /* 0x0000000b07077c10 */ /* 0x010fe4000ff5e0ff */
        /* <DEDUP_REMOVED lines=16> */
[----:B------:R-:W-:Y:S01]  /*72830*/  IADD3 R4, P2, R4, UR11, RZ ;  /* 0x0000000b04047c10 */ /* 0x000fe2000ff5e0ff */
[----:B------:R-:W-:Y:S02]  /*72840*/  IMAD.MOV.U32 R2, RZ, RZ, R7 ;  /* 0x000000ffff027224 */ /* 0x000fe400078e0007 */
[----:B------:R-:W4:Y:S04]  /*72850*/  LDL.LU R7, [R1+0x1300] ;  /* 0x0013000001077983 */ /* 0x000f280000300800 */
[----:B------:R1:W-:Y:S04]  /*72860*/  STL [R1+0x11c4], R36 ;  /* 0x0011c42401007387 */ /* 0x0003e80000100800 */
[----:B------:R1:W-:Y:S01]  /*72870*/  LDGSTS.E [R0+0x33600], [R2.64], P0 ;  /* 0x3360000002007fae */ /* 0x0003e2000812184c */
[----:B------:R-:W-:Y:S01]  /*72880*/  IADD3.X R43, R43, UR10, RZ, P1, !PT ;  /* 0x0000000a2b2b7c10 */ /* 0x000fe20008ffe4ff */
[----:B-1----:R-:W-:-:S04]  /*72890*/  IMAD.MOV.U32 R2, RZ, RZ, R36 ;  /* 0x000000ffff027224 */ /* 0x002fc800078e0024 */
[----:B------:R1:W-:Y:S01]  /*728a0*/  STL [R1+0x11c0], R43 ;  /* 0x0011c02b01007387 */ /* 0x0003e20000100800 */
[----:B------:R-:W-:-:S03]  /*728b0*/  IADD3.X R40, R40, UR10, RZ, P2, !PT ;  /* 0x0000000a28287c10 */ /* 0x000fc600097fe4ff */
[----:B------:R1:W-:Y:S04]  /*728c0*/  STL [R1+0x1204], R4 ;  /* 0x0012040401007387 */ /* 0x0003e80000100800 */
[----:B------:R-:W4:Y:S04]  /*728d0*/  LDL.LU R74, [R1+0x1344] ;  /* 0x00134400014a7983 */ /* 0x000f280000300800 */
[----:B------:R1:W-:Y:S04]  /*728e0*/  STL [R1+0x1200], R40 ;  /* 0x0012002801007387 */ /* 0x0003e80000100800 */
[----:B------:R-:W4:Y:S04]  /*728f0*/  LDL.LU R36, [R1+0x1384] ;  /* 0x0013840001247983 */ /* 0x000f280000300800 */
[----:B------:R-:W4:Y:S01]  /*72900*/  LDL.LU R75, [R1+0x1340] ;  /* 0x00134000014b7983 */ /* 0x000f220000300800 */
[----:B------:R-:W-:-:S03]  /*72910*/  IMAD.MOV.U32 R3, RZ, RZ, R43 ;  /* 0x000000ffff037224 */ /* 0x000fc600078e002b */
[----:B-1----:R-:W4:Y:S04]  /*72920*/  LDL.LU R43, [R1+0x1380] ;  /* 0x00138000012b7983 */ /* 0x002f280000300800 */
        /* <DEDUP_REMOVED lines=18> */
[----:B------:R1:W-:Y:S02]  /*72a50*/  LDGSTS.E [R0+0x36600], [R2.64], P0 ;  /* 0x3660000002007fae */ /* 0x0003e4000812184c */
[----:B-1----:R-:W-:-:S02]  /*72a60*/  IMAD.MOV.U32 R2, RZ, RZ, R5 ;  /* 0x000000ffff027224 */ /* 0x002fc400078e0005 */
[----:B------:R-:W-:Y:S01]  /*72a70*/  IMAD.MOV.U32 R3, RZ, RZ, R38 ;  /* 0x000000ffff037224 */ /* 0x000fe200078e0026 */
[----:B--2---:R-:W2:Y:S04]  /*72a80*/  LDL.LU R5, [R1+0x1444] ;  /* 0x0014440001057983 */ /* 0x004ea80000300800 */
[----:B-----5:R-:W5:Y:S04]  /*72a90*/  LDL.LU R38, [R1+0x1484] ;  /* 0x0014840001267983 */ /* 0x020f680000300800 */
[----:B------:R1:W-:Y:S01]  /*72aa0*/  LDGSTS.E [R0+0x37600], [R2.64], P0 ;  /* 0x3760000002007fae */ /* 0x0003e2000812184c */
[----:B------:R-:W-:-:S05]  /*72ab0*/  IADD3 R37, P1, R37, UR11, RZ ;  /* 0x0000000b25257c10 */ /* 0x000fca000ff3e0ff */
[----:B------:R1:W-:Y:S01]  /*72ac0*/  STL [R1+0x12c4], R37 ;  /* 0x0012c42501007387 */ /* 0x0003e20000100800 */
[----:B------:R-:W-:Y:S02]  /*72ad0*/  IADD3 R6, P2, R6, UR11, RZ ;  /* 0x0000000b06067c10 */ /* 0x000fe4000ff5e0ff */
[----:B----4-:R-:W-:Y:S01]  /*72ae0*/  IADD3.X R42, R42, UR10, RZ, P1, !PT ;  /* 0x0000000a2a2a7c10 */ /* 0x010fe20008ffe4ff */
[----:B-1----:R-:W-:Y:S01]  /*72af0*/  IMAD.MOV.U32 R2, RZ, RZ, R37 ;  /* 0x000000ffff027224 */ /* 0x002fe200078e0025 */
[----:B------:R-:W-:-:S03]  /*72b00*/  IADD3.X R7, R7, UR10, RZ, P2, !PT ;  /* 0x0000000a07077c10 */ /* 0x000fc600097fe4ff */
[----:B------:R1:W-:Y:S01]  /*72b10*/  STL [R1+0x12c0], R42 ;  /* 0x0012c02a01007387 */ /* 0x0003e20000100800 */
[----:B------:R-:W-:-:S03]  /*72b20*/  IMAD.MOV.U32 R3, RZ, RZ, R42 ;  /* 0x000000ffff037224 */ /* 0x000fc600078e002a */
[----:B------:R4:W-:Y:S04]  /*72b30*/  STL [R1+0x1304], R6 ;  /* 0x0013040601007387 */ /* 0x0009e80000100800 */
[----:B------:R-:W5:Y:S04]  /*72b40*/  LDL.LU R37, [R1+0x1440] ;  /* 0x0014400001257983 */ /* 0x000f680000300800 */
[----:B------:R4:W-:Y:S04]  /*72b50*/  STL [R1+0x1300], R7 ;  /* 0x0013000701007387 */ /* 0x0009e80000100800 */
[----:B------:R4:W-:Y:S04]  /*72b60*/  LDGSTS.E [R0+0x38600], [R2.64], P0 ;  /* 0x3860000002007fae */ /* 0x0009e8000812184c */
[----:B-1----:R-:W5:Y:S01]  /*72b70*/  LDL.LU R42, [R1+0x1480] ;  /* 0x00148000012a7983 */ /* 0x002f620000300800 */
[----:B----4-:R-:W-:Y:S01]  /*72b80*/  IMAD.MOV.U32 R2, RZ, RZ, R6 ;  /* 0x000000ffff027224 */ /* 0x010fe200078e0006 */
[----:B------:R-:W-:-:S02]  /*72b90*/  IADD3 R74, P1, R74, UR11, RZ ;  /* 0x0000000b4a4a7c10 */ /* 0x000fc4000ff3e0ff */
[----:B------:R-:W5:Y:S01]  /*72ba0*/  LDL.LU R6, [R1+0x4b0] ;  /* 0x0004b00001067983 */ /* 0x000f620000300800 */
[----:B------:R-:W-:-:S03]  /*72bb0*/  MOV R3, R7 ;  /* 0x0000000700037202 */ /* 0x000fc60000000f00 */
[----:B------:R-:W5:Y:S01]  /*72bc0*/  LDL.LU R7, [R1+0x4f0] ;  /* 0x0004f00001077983 */ /* 0x000f620000300800 */
[----:B------:R-:W-:-:S03]  /*72bd0*/  IADD3 R36, P2, R36, UR11, RZ ;  /* 0x0000000b24247c10 */ /* 0x000fc6000ff5e0ff */
[----:B------:R1:W-:Y:S01]  /*72be0*/  LDGSTS.E [R0+0x39600], [R2.64], P0 ;  /* 0x3960000002007fae */ /* 0x0003e2000812184c */
[----:B------:R-:W-:-:S03]  /*72bf0*/  IADD3.X R75, R75, UR10, RZ, P1, !PT ;  /* 0x0000000a4b4b7c10 */ /* 0x000fc60008ffe4ff */
[----:B------:R-:W-:Y:S01]  /*72c00*/  STL [R1+0x1344], R74 ;  /* 0x0013444a01007387 */ /* 0x000fe20000100800 */
[----:B------:R-:W-:-:S03]  /*72c10*/  IADD3.X R43, R43, UR10, RZ, P2, !PT ;  /* 0x0000000a2b2b7c10 */ /* 0x000fc600097fe4ff */
[----:B------:R-:W-:Y:S01]  /*72c20*/  STL [R1+0x1340], R75 ;  /* 0x0013404b01007387 */ /* 0x000fe20000100800 */
[----:B-1----:R-:W-:Y:S02]  /*72c30*/  IMAD.MOV.U32 R2, RZ, RZ, R74 ;  /* 0x000000ffff027224 */ /* 0x002fe400078e004a */
[----:B------:R-:W-:Y:S01]  /*72c40*/  IMAD.MOV.U32 R3, RZ, RZ, R75 ;  /* 0x000000ffff037224 */ /* 0x000fe200078e004b */
[----:B------:R1:W-:Y:S04]  /*72c50*/  STL [R1+0x1384], R36 ;  /* 0x0013842401007387 */ /* 0x0003e80000100800 */
[----:B------:R1:W-:Y:S04]  /*72c60*/  LDGSTS.E [R0+0x3a600], [R2.64], P0 ;  /* 0x3a60000002007fae */ /* 0x0003e8000812184c */
[----:B------:R1:W-:Y:S02]  /*72c70*/  STL [R1+0x1380], R43 ;  /* 0x0013802b01007387 */ /* 0x0003e40000100800 */
[----:B-1----:R-:W-:-:S02]  /*72c80*/  IMAD.MOV.U32 R2, RZ, RZ, R36 ;  /* 0x000000ffff027224 */ /* 0x002fc400078e0024 */
[----:B------:R-:W5:Y:S01]  /*72c90*/  LDL.LU R36, [R1+0x4ac] ;  /* 0x0004ac0001247983 */ /* 0x000f620000300800 */
[----:B------:R-:W-:-:S03]  /*72ca0*/  IMAD.MOV.U32 R3, RZ, RZ, R43 ;  /* 0x000000ffff037224 */ /* 0x000fc600078e002b */
[----:B------:R-:W5:Y:S01]  /*72cb0*/  LDL.LU R43, [R1+0x4ec] ;  /* 0x0004ec00012b7983 */ /* 0x000f620000300800 */
[----:B------:R-:W-:Y:S02]  /*72cc0*/  IADD3 R4, P1, R4, UR11, RZ ;  /* 0x0000000b04047c10 */ /* 0x000fe4000ff3e0ff */
        /* <DEDUP_REMOVED lines=17> */
[----:B--2---:R-:W-:-:S02]  /*72de0*/  IADD3 R5, P1, R5, UR11, RZ ;  /* 0x0000000b05057c10 */ /* 0x004fc4000ff3e0ff */
[----:B---3--:R-:W-:Y:S02]  /*72df0*/  MOV R2, R40 ;  /* 0x0000002800027202 */ /* 0x008fe40000000f00 */
[----:B------:R-:W2:Y:S01]  /*72e00*/  LDL.LU R40, [R1+0x52c] ;  /* 0x00052c0001287983 */ /* 0x000ea20000300800 */
[----:B------:R-:W-:Y:S01]  /*72e10*/  IMAD.MOV.U32 R3, RZ, RZ, R41 ;  /* 0x000000ffff037224 */ /* 0x000fe200078e0029 */
[----:B-----5:R-:W-:Y:S02]  /*72e20*/  IADD3 R38, P2, R38, UR11, RZ ;  /* 0x0000000b26267c10 */ /* 0x020fe4000ff5e0ff */
[----:B------:R-:W3:Y:S04]  /*72e30*/  LDL.LU R41, [R1+0x56c] ;  /* 0x00056c0001297983 */ /* 0x000ee80000300800 */
[----:B------:R1:W-:Y:S04]  /*72e40*/  LDGSTS.E [R0+0x3d600], [R2.64], P0 ;  /* 0x3d60000002007fae */ /* 0x0003e8000812184c */
[----:B------:R-:W-:Y:S01]  /*72e50*/  STL [R1+0x1444], R5 ;  /* 0x0014440501007387 */ /* 0x000fe20000100800 */
[----:B-1----:R-:W-:Y:S01]  /*72e60*/  IMAD.MOV.U32 R2, RZ, RZ, R5 ;  /* 0x000000ffff027224 */ /* 0x002fe200078e0005 */
[----:B------:R-:W-:-:S05]  /*72e70*/  IADD3.X R37, R37, UR10, RZ, P1, !PT ;  /* 0x0000000a25257c10 */ /* 0x000fca0008ffe4ff */
        /* <DEDUP_REMOVED lines=11> */
[----:B-1----:R-:W5:Y:S01]  /*72f30*/  LDL.LU R42, [R1+0x5ac] ;  /* 0x0005ac00012a7983 */ /* 0x002f620000300800 */
[----:B------:R-:W-:-:S03]  /*72f40*/  IADD3 R7, P2, R7, UR11, RZ ;  /* 0x0000000b07077c10 */ /* 0x000fc6000ff5e0ff */
[----:B------:R-:W5:Y:S04]  /*72f50*/  LDL.LU R38, [R1+0x5ec] ;  /* 0x0005ec0001267983 */ /* 0x000f680000300800 */
[----:B------:R1:W-:Y:S04]  /*72f60*/  LDGSTS.E [R0+0x3f600], [R2.64], P0 ;  /* 0x3f60000002007fae */ /* 0x0003e8000812184c */
[----:B------:R-:W-:Y:S01]  /*72f70*/  STL [R1+0x4b0], R6 ;  /* 0x0004b00601007387 */ /* 0x000fe20000100800 */
[----:B-1----:R-:W-:Y:S01]  /*72f80*/  MOV R0, UR8 ;  /* 0x0000000800007c02 */ /* 0x002fe20008000f00 */
[----:B------:R-:W-:-:S02]  /*72f90*/  IMAD.MOV.U32 R2, RZ, RZ, R6 ;  /* 0x000000ffff027224 */ /* 0x000fc400078e0006 */
[----:B------:R-:W-:Y:S02]  /*72fa0*/  STL [R1+0x4f0], R7 ;  /* 0x0004f00701007387 */ /* 0x000fe40000100800 */
[----:B------:R-:W-:Y:S01]  /*72fb0*/  IMAD R0, R0, 0x40000, R74 ;  /* 0x0004000000007824 */ /* 0x000fe200078e024a */
        /* <DEDUP_REMOVED lines=19> */
[----:B------:R1:W-:Y:S01]  /*730f0*/  STL [R1+0x52c], R40 ;  /* 0x00052c2801007387 */ /* 0x0003e20000100800 */
[----:B------:R-:W-:-:S03]  /*73100*/  MOV R3, R40 ;  /* 0x0000002800037202 */ /* 0x000fc60000000f00 */
[----:B------:R-:W-:Y:S04]  /*73110*/  STL [R1+0x570], R39 ;  /* 0x0005702701007387 */ /* 0x000fe80000100800 */
[----:B------:R2:W-:Y:S04]  /*73120*/  LDGSTS.E [R0+0x2800], [R2.64], P0 ;  /* 0x0280000002007fae */ /* 0x0005e8000812184c */
[----:B-1----:R-:W3:Y:S04]  /*73130*/  LDL.LU R40, [R1+0x6b0] ;  /* 0x0006b00001287983 */ /* 0x002ee80000300800 */
[----:B------:R1:W-:Y:S04]  /*73140*/  STL [R1+0x56c], R41 ;  /* 0x00056c2901007387 */ /* 0x0003e80000100800 */
[----:B------:R-:W4:Y:S01]  /*73150*/  LDL.LU R4, [R1+0x6f0] ;  /* 0x0006f00001047983 */ /* 0x000f220000300800 */
[----:B--2---:R-:W-:-:S03]  /*73160*/  IMAD.MOV.U32 R3, RZ, RZ, R41 ;  /* 0x000000ffff037224 */ /* 0x004fc600078e0029 */
[----:B-1----:R-:W2:Y:S01]  /*73170*/  LDL.LU R41, [R1+0x6ac] ;  /* 0x0006ac0001297983 */ /* 0x002ea20000300800 */
[----:B------:R-:W-:-:S03]  /*73180*/  IMAD.MOV.U32 R2, RZ, RZ, R39 ;  /* 0x000000ffff027224 */ /* 0x000fc600078e0027 */
        /* <DEDUP_REMOVED lines=18> */
[----:B------:R-:W-:Y:S01]  /*732b0*/  IADD3 R36, P1, R36, UR11, RZ ;  /* 0x0000000b24247c10 */ /* 0x000fe2000ff3e0ff */
[----:B------:R-:W-:Y:S01]  /*732c0*/  IMAD.MOV.U32 R3, RZ, RZ, R38 ;  /* 0x000000ffff037224 */ /* 0x000fe200078e0026 */
[----:B-----5:R-:W5:Y:S01]  /*732d0*/  LDL.LU R5, [R1+0x7b0] ;  /* 0x0007b00001057983 */ /* 0x020f620000300800 */
[----:B------:R-:W-:-:S03]  /*732e0*/  IADD3 R6, P2, R6, UR11, RZ ;  /* 0x0000000b06067c10 */ /* 0x000fc6000ff5e0ff */
[----:B------:R-:W5:Y:S04]  /*732f0*/  LDL.LU R38, [R1+0x7f0] ;  /* 0x0007f00001267983 */ /* 0x000f680000300800 */
[----:B------:R1:W-:Y:S04]  /*73300*/  STL [R1+0x630], R36 ;  /* 0x0006302401007387 */ /* 0x0003e80000100800 */
[----:B------:R1:W-:Y:S01]  /*73310*/  LDGSTS.E [R0+0x5800], [R2.64], P0 ;  /* 0x0580000002007fae */ /* 0x0003e2000812184c */
[----:B------:R-:W-:Y:S02]  /*73320*/  IADD3.X R43, R43, UR10, RZ, P1, !PT ;  /* 0x0000000a2b2b7c10 */ /* 0x000fe40008ffe4ff */
[----:B------:R-:W-:-:S03]  /*73330*/  IADD3.X R7, R7, UR10, RZ, P2, !PT ;  /* 0x0000000a07077c10 */ /* 0x000fc600097fe4ff */
[----:B------:R1:W-:Y:S02]  /*73340*/  STL [R1+0x62c], R43 ;  /* 0x00062c2b01007387 */ /* 0x0003e40000100800 */
[----:B-1----:R-:W-:Y:S02]  /*73350*/  MOV R2, R36 ;  /* 0x0000002400027202 */ /* 0x002fe40000000f00 */
[----:B------:R1:W-:Y:S04]  /*73360*/  STL [R1+0x670], R6 ;  /* 0x0006700601007387 */ /* 0x0003e80000100800 */
[----:B------:R-:W5:Y:S01]  /*73370*/  LDL.LU R36, [R1+0x7ac] ;  /* 0x0007ac0001247983 */ /* 0x000f620000300800 */
[----:B------:R-:W-:-:S03]  /*73380*/  IMAD.MOV.U32 R3, RZ, RZ, R43 ;  /* 0x000000ffff037224 */ /* 0x000fc600078e002b */
[----:B------:R1:W-:Y:S04]  /*73390*/  STL [R1+0x66c], R7 ;  /* 0x00066c0701007387 */ /* 0x0003e80000100800 */
[----:B------:R-:W5:Y:S04]  /*733a0*/  LDL.LU R43, [R1+0x7ec] ;  /* 0x0007ec00012b7983 */ /* 0x000f680000300800 */
        /* <DEDUP_REMOVED lines=13> */
[----:B------:R-:W-:Y:S04]  /*73480*/  STL [R1+0x6f0], R4 ;  /* 0x0006f00401007387 */ /* 0x000fe80000100800 */
[----:B---3--:R-:W2:Y:S01]  /*73490*/  LDL.LU R40, [R1+0x82c] ;  /* 0x00082c0001287983 */ /* 0x008ea20000300800 */
[----:B------:R-:W-:-:S03]  /*734a0*/  IMAD.MOV.U32 R3, RZ, RZ, R41 ;  /* 0x000000ffff037224 */ /* 0x000fc600078e0029 */
[----:B------:R3:W-:Y:S04]  /*734b0*/  STL [R1+0x6ec], R39 ;  /* 0x0006ec2701007387 */ /* 0x0007e80000100800 */
[----:B-1----:R-:W4:Y:S04]  /*734c0*/  LDL.LU R41, [R1+0x86c] ;  /* 0x00086c0001297983 */ /* 0x002f280000300800 */
[----:B------:R1:W-:Y:S02]  /*734d0*/  LDGSTS.E [R0+0x8800], [R2.64], P0 ;  /* 0x0880000002007fae */ /* 0x0003e4000812184c */
[----:B-1----:R-:W-:Y:S01]  /*734e0*/  IMAD.MOV.U32 R2, RZ, RZ, R4 ;  /* 0x000000ffff027224 */ /* 0x002fe200078e0004 */
[----:B------:R-:W-:-:S02]  /*734f0*/  MOV R3, R39 ;  /* 0x0000002700037202 */ /* 0x000fc40000000f00 */
[----:B---3--:R-:W3:Y:S04]  /*73500*/  LDL.LU R39, [R1+0x8b0] ;  /* 0x0008b00001277983 */ /* 0x008ee80000300800 */
[----:B------:R-:W3:Y:S04]  /*73510*/  LDL.LU R4, [R1+0x90c] ;  /* 0x00090c0001047983 */ /* 0x000ee80000300800 */
[----:B------:R1:W-:Y:S01]  /*73520*/  LDGSTS.E [R0+0x9800], [R2.64], P0 ;  /* 0x0980000002007fae */ /* 0x0003e2000812184c */
[----:B------:R-:W-:-:S05]  /*73530*/  IADD3 R37, P1, R37, UR11, RZ ;  /* 0x0000000b25257c10 */ /* 0x000fca000ff3e0ff */
        /* <DEDUP_REMOVED lines=10> */
[----:B------:R-:W-:Y:S04]  /*735e0*/  STL [R1+0x76c], R75 ;  /* 0x00076c4b01007387 */ /* 0x000fe80000100800 */
[----:B------:R-:W3:Y:S01]  /*735f0*/  LDL.LU R37, [R1+0x908] ;  /* 0x0009080001257983 */ /* 0x000ee20000300800 */
[----:B-----5:R-:W-:Y:S01]  /*73600*/  IADD3 R5, P1, R5, UR11, RZ ;  /* 0x0000000b05057c10 */ /* 0x020fe2000ff3e0ff */
[----:B------:R-:W-:-:S02]  /*73610*/  IMAD.MOV.U32 R2, RZ, RZ, R74 ;  /* 0x000000ffff027224 */ /* 0x000fc400078e004a */
[----:B------:R-:W-:Y:S01]  /*73620*/  IMAD.MOV.U32 R3, RZ, RZ, R75 ;  /* 0x000000ffff037224 */ /* 0x000fe200078e004b */
[----:B------:R-:W-:Y:S01]  /*73630*/  IADD3 R38, P2, R38, UR11, RZ ;  /* 0x0000000b26267c10 */ /* 0x000fe2000ff5e0ff */
        /* <DEDUP_REMOVED lines=12> */
[----:B-----5:R-:W-:-:S03]  /*73700*/  IMAD.MOV.U32 R3, RZ, RZ, R43 ;  /* 0x000000ffff037224 */ /* 0x020fc600078e002b */
[----:B-1----:R-:W5:Y:S01]  /*73710*/  LDL.LU R43, [R1+0x948] ;  /* 0x00094800012b7983 */ /* 0x002f620000300800 */
[----:B------:R-:W-:-:S03]  /*73720*/  MOV R2, R38 ;  /* 0x0000002600027202 */ /* 0x000fc60000000f00 */
        /* <DEDUP_REMOVED lines=22> */
[----:B------:R1:W-:Y:S02]  /*73890*/  LDGSTS.E [R0+0xf800], [R2.64], P0 ;  /* 0x0f80000002007fae */ /* 0x0003e4000812184c */
[----:B-1----:R-:W-:Y:S01]  /*738a0*/  IMAD.MOV.U32 R2, RZ, RZ, R39 ;  /* 0x000000ffff027224 */ /* 0x002fe200078e0027 */
[----:B------:R-:W-:-:S05]  /*738b0*/  IADD3.X R42, R42, UR10, RZ, P1, !PT ;  /* 0x0000000a2a2a7c10 */ /* 0x000fca0008ffe4ff */
[----:B------:R1:W-:Y:S01]  /*738c0*/  STL [R1+0x8ac], R42 ;  /* 0x0008ac2a01007387 */ /* 0x0003e20000100800 */
[----:B------:R-:W-:-:S03]  /*738d0*/  IADD3.X R37, R37, UR10, RZ, P2, !PT ;  /* 0x0000000a25257c10 */ /* 0x000fc600097fe4ff */
        /* <DEDUP_REMOVED lines=10> */
[----:B------:R-:W3:Y:S04]  /*73980*/  LDL.LU R4, [R1+0xacc] ;  /* 0x000acc0001047983 */ /* 0x000ee80000300800 */
[----:B------:R-:W3:Y:S01]  /*73990*/  LDL.LU R37, [R1+0xb0c] ;  /* 0x000b0c0001257983 */ /* 0x000ee20000300800 */
[----:B------:R-:W-:-:S03]  /*739a0*/  IADD3 R36, P1, R36, UR11, RZ ;  /* 0x0000000b24247c10 */ /* 0x000fc6000ff3e0ff */
[----:B------:R1:W-:Y:S04]  /*739b0*/  LDGSTS.E [R0+0x11800], [R2.64], P0 ;  /* 0x1180000002007fae */ /* 0x0003e8000812184c */
[----:B------:R1:W-:Y:S01]  /*739c0*/  STL [R1+0x94c], R36 ;  /* 0x00094c2401007387 */ /* 0x0003e20000100800 */
[----:B------:R-:W-:Y:S02]  /*739d0*/  IADD3 R5, P2, R5, UR11, RZ ;  /* 0x0000000b05057c10 */ /* 0x000fe4000ff5e0ff */
[----:B-----5:R-:W-:Y:S01]  /*739e0*/  IADD3.X R43, R43, UR10, RZ, P1, !PT ;  /* 0x0000000a2b2b7c10 */ /* 0x020fe20008ffe4ff */
[----:B-1----:R-:W-:Y:S01]  /*739f0*/  IMAD.MOV.U32 R2, RZ, RZ, R36 ;  /* 0x000000ffff027224 */ /* 0x002fe200078e0024 */
[----:B------:R-:W-:-:S03]  /*73a00*/  IADD3.X R38, R38, UR10, RZ, P2, !PT ;  /* 0x0000000a26267c10 */ /* 0x000fc600097fe4ff */
[----:B------:R1:W-:Y:S04]  /*73a10*/  STL [R1+0x948], R43 ;  /* 0x0009482b01007387 */ /* 0x0003e80000100800 */
[----:B------:R5:W-:Y:S04]  /*73a20*/  STL [R1+0x98c], R5 ;  /* 0x00098c0501007387 */ /* 0x000be80000100800 */
[----:B------:R-:W3:Y:S01]  /*73a30*/  LDL.LU R36, [R1+0xac8] ;  /* 0x000ac80001247983 */ /* 0x000ee20000300800 */
[----:B------:R-:W-:-:S03]  /*73a40*/  IMAD.MOV.U32 R3, RZ, RZ, R43 ;  /* 0x000000ffff037224 */ /* 0x000fc600078e002b */
[----:B------:R5:W-:Y:S04]  /*73a50*/  STL [R1+0x988], R38 ;  /* 0x0009882601007387 */ /* 0x000be80000100800 */
[----:B-1----:R-:W3:Y:S04]  /*73a60*/  LDL.LU R43, [R1+0xb08] ;  /* 0x000b0800012b7983 */ /* 0x002ee80000300800 */
[----:B------:R1:W-:Y:S02]  /*73a70*/  LDGSTS.E [R0+0x12800], [R2.64], P0 ;  /* 0x1280000002007fae */ /* 0x0003e4000812184c */
[----:B-1----:R-:W-:-:S02]  /*73a80*/  IMAD.MOV.U32 R2, RZ, RZ, R5 ;  /* 0x000000ffff027224 */ /* 0x002fc400078e0005 */
[----:B------:R-:W-:Y:S01]  /*73a90*/  IMAD.MOV.U32 R3, RZ, RZ, R38 ;  /* 0x000000ffff037224 */ /* 0x000fe200078e0026 */
[----:B-----5:R-:W5:Y:S04]  /*73aa0*/  LDL.LU R5, [R1+0xb4c] ;  /* 0x000b4c0001057983 */ /* 0x020f680000300800 */
[----:B------:R-:W5:Y:S04]  /*73ab0*/  LDL.LU R38, [R1+0xb8c] ;  /* 0x000b8c0001267983 */ /* 0x000f680000300800 */
[----:B------:R1:W-:Y:S01]  /*73ac0*/  LDGSTS.E [R0+0x13800], [R2.64], P0 ;  /* 0x1380000002007fae */ /* 0x0003e2000812184c */
[----:B----4-:R-:W-:-:S05]  /*73ad0*/  IADD3 R40, P1, R40, UR11, RZ ;  /* 0x0000000b28287c10 */ /* 0x010fca000ff3e0ff */
[----:B------:R4:W-:Y:S01]  /*73ae0*/  STL [R1+0x9cc], R40 ;  /* 0x0009cc2801007387 */ /* 0x0009e20000100800 */
[----:B------:R-:W-:Y:S02]  /*73af0*/  IADD3 R6, P2, R6, UR11, RZ ;  /* 0x0000000b06067c10 */ /* 0x000fe4000ff5e0ff */
[----:B--2---:R-:W-:Y:S02]  /*73b00*/  IADD3.X R41, R41, UR10, RZ, P1, !PT ;  /* 0x0000000a29297c10 */ /* 0x004fe40008ffe4ff */
[----:B-1----:R-:W-:Y:S02]  /*73b10*/  MOV R2, R40 ;  /* 0x0000002800027202 */ /* 0x002fe40000000f00 */
[----:B---3--:R-:W-:Y:S01]  /*73b20*/  IADD3.X R7, R7, UR10, RZ, P2, !PT ;  /* 0x0000000a07077c10 */ /* 0x008fe200097fe4ff */
[----:B------:R1:W-:Y:S04]  /*73b30*/  STL [R1+0x9c8], R41 ;  /* 0x0009c82901007387 */ /* 0x0003e80000100800 */
[----:B------:R-:W-:Y:S01]  /*73b40*/  STL [R1+0xa0c], R6 ;  /* 0x000a0c0601007387 */ /* 0x000fe20000100800 */
[----:B------:R-:W-:-:S03]  /*73b50*/  IMAD.MOV.U32 R3, RZ, RZ, R41 ;  /* 0x000000ffff037224 */ /* 0x000fc600078e0029 */
[----:B----4-:R-:W2:Y:S04]  /*73b60*/  LDL.LU R40, [R1+0xb48] ;  /* 0x000b480001287983 */ /* 0x010ea80000300800 */
[----:B------:R3:W-:Y:S04]  /*73b70*/  STL [R1+0xa08], R7 ;  /* 0x000a080701007387 */ /* 0x0007e80000100800 */
[----:B-1----:R-:W4:Y:S04]  /*73b80*/  LDL.LU R41, [R1+0xb88] ;  /* 0x000b880001297983 */ /* 0x002f280000300800 */
[----:B------:R1:W-:Y:S02]  /*73b90*/  LDGSTS.E [R0+0x14800], [R2.64], P0 ;  /* 0x1480000002007fae */ /* 0x0003e4000812184c */
[----:B-1----:R-:W-:-:S02]  /*73ba0*/  IMAD.MOV.U32 R2, RZ, RZ, R6 ;  /* 0x000000ffff027224 */ /* 0x002fc400078e0006 */
[----:B------:R-:W-:Y:S02]  /*73bb0*/  IMAD.MOV.U32 R3, RZ, RZ, R7 ;  /* 0x000000ffff037224 */ /* 0x000fe400078e0007 */
        /* <DEDUP_REMOVED lines=15> */
[----:B------:R-:W-:-:S03]  /*73cb0*/  IADD3 R4, P1, R4, UR11, RZ ;  /* 0x0000000b04047c10 */ /* 0x000fc6000ff3e0ff */
[----:B------:R-:W3:Y:S01]  /*73cc0*/  LDL.LU R39, [R1+0xc08] ;  /* 0x000c080001277983 */ /* 0x000ee20000300800 */
[----:B------:R-:W-:Y:S01]  /*73cd0*/  IMAD.MOV.U32 R2, RZ, RZ, R74 ;  /* 0x000000ffff027224 */ /* 0x000fe200078e004a */
[----:B------:R-:W-:Y:S02]  /*73ce0*/  MOV R3, R75 ;  /* 0x0000004b00037202 */ /* 0x000fe40000000f00 */
        /* <DEDUP_REMOVED lines=34> */
[----:B------:R-:W-:Y:S02]  /*73f10*/  MOV R2, R38 ;  /* 0x0000002600027202 */ /* 0x000fe40000000f00 */
[----:B------:R-:W-:Y:S01]  /*73f20*/  IADD3 R6, P2, R6, UR11, RZ ;  /* 0x0000000b06067c10 */ /* 0x000fe2000ff5e0ff */
        /* <DEDUP_REMOVED lines=18> */
[----:B------:R-:W3:Y:S04]  /*74050*/  LDL.LU R39, [R1+0xe0c] ;  /* 0x000e0c0001277983 */ /* 0x000ee80000300800 */
[----:B------:R1:W-:Y:S01]  /*74060*/  LDGSTS.E [R0+0x1d800], [R2.64], P0 ;  /* 0x1d80000002007fae */ /* 0x0003e2000812184c */
[----:B------:R-:W-:-:S05]  /*74070*/  IADD3 R36, P1, R36, UR11, RZ ;  /* 0x0000000b24247c10 */ /* 0x000fca000ff3e0ff */
        /* <DEDUP_REMOVED lines=8> */
[----:B------:R-:W-:-:S03]  /*74100*/  MOV R3, R43 ;  /* 0x0000002b00037202 */ /* 0x000fc60000000f00 */
        /* <DEDUP_REMOVED lines=20> */
[----:B------:R1:W-:Y:S02]  /*74250*/  LDGSTS.E [R0+0x20800], [R2.64], P0 ;  /* 0x2080000002007fae */ /* 0x0003e4000812184c */
[----:B-1----:R-:W-:-:S02]  /*74260*/  IMAD.MOV.U32 R2, RZ, RZ, R5 ;  /* 0x000000ffff027224 */ /* 0x002fc400078e0005 */
[----:B------:R-:W-:Y:S02]  /*74270*/  IMAD.MOV.U32 R3, RZ, RZ, R38 ;  /* 0x000000ffff037224 */ /* 0x000fe400078e0026 */
[----:B---3--:R-:W3:Y:S04]  /*74280*/  LDL.LU R38, [R1+0xecc] ;  /* 0x000ecc0001267983 */ /* 0x008ee80000300800 */
[----:B------:R-:W3:Y:S01]  /*74290*/  LDL.LU R5, [R1+0xf0c] ;  /* 0x000f0c0001057983 */ /* 0x000ee20000300800 */
[----:B------:R-:W-:-:S03]  /*742a0*/  IADD3 R7, P1, R7, UR11, RZ ;  /* 0x0000000b07077c10 */ /* 0x000fc6000ff3e0ff */
[----:B------:R1:W-:Y:S04]  /*742b0*/  LDGSTS.E [R0+0x21800], [R2.64], P0 ;  /* 0x2180000002007fae */ /* 0x0003e8000812184c */
[----:B------:R-:W-:Y:S01]  /*742c0*/  STL [R1+0xd4c], R7 ;  /* 0x000d4c0701007387 */ /* 0x000fe20000100800 */
[----:B------:R-:W-:Y:S02]  /*742d0*/  IADD3 R74, P2, R74, UR11, RZ ;  /* 0x0000000b4a4a7c10 */ /* 0x000fe4000ff5e0ff */
[----:B------:R-:W-:Y:S02]  /*742e0*/  IADD3.X R42, R42, UR10, RZ, P1, !PT ;  /* 0x0000000a2a2a7c10 */ /* 0x000fe40008ffe4ff */
[----:B------:R-:W-:-:S03]  /*742f0*/  IADD3.X R75, R75, UR10, RZ, P2, !PT ;  /* 0x0000000a4b4b7c10 */ /* 0x000fc600097fe4ff */
[----:B------:R1:W-:Y:S02]  /*74300*/  STL [R1+0xd48], R42 ;  /* 0x000d482a01007387 */ /* 0x0003e40000100800 */
[----:B-1----:R-:W-:Y:S02]  /*74310*/  IMAD.MOV.U32 R3, RZ, RZ, R42 ;  /* 0x000000ffff037224 */ /* 0x002fe400078e002a */
[----:B------:R-:W-:Y:S01]  /*74320*/  STL [R1+0xd8c], R74 ;  /* 0x000d8c4a01007387 */ /* 0x000fe20000100800 */
[----:B------:R-:W-:-:S03]  /*74330*/  MOV R2, R7 ;  /* 0x0000000700027202 */ /* 0x000fc60000000f00 */
[----:B------:R-:W3:Y:S04]  /*74340*/  LDL.LU R42, [R1+0xec8] ;  /* 0x000ec800012a7983 */ /* 0x000ee80000300800 */
[----:B------:R-:W-:Y:S04]  /*74350*/  STL [R1+0xd88], R75 ;  /* 0x000d884b01007387 */ /* 0x000fe80000100800 */
[----:B------:R-:W3:Y:S01]  /*74360*/  LDL.LU R7, [R1+0xf08] ;  /* 0x000f080001077983 */ /* 0x000ee20000300800 */
[----:B------:R-:W-:-:S03]  /*74370*/  IADD3 R6, P1, R6, UR11, RZ ;  /* 0x0000000b06067c10 */ /* 0x000fc6000ff3e0ff */
[----:B------:R1:W-:Y:S01]  /*74380*/  LDGSTS.E [R0+0x22800], [R2.64], P0 ;  /* 0x2280000002007fae */ /* 0x0003e2000812184c */
[----:B------:R-:W-:-:S03]  /*74390*/  IADD3 R39, P2, R39, UR11, RZ ;  /* 0x0000000b27277c10 */ /* 0x000fc6000ff5e0ff */
[----:B------:R-:W-:Y:S01]  /*743a0*/  STL [R1+0xdcc], R6 ;  /* 0x000dcc0601007387 */ /* 0x000fe20000100800 */
[----:B-1----:R-:W-:Y:S02]  /*743b0*/  IMAD.MOV.U32 R2, RZ, RZ, R74 ;  /* 0x000000ffff027224 */ /* 0x002fe400078e004a */
[----:B------:R-:W-:-:S05]  /*743c0*/  IMAD.MOV.U32 R3, RZ, RZ, R75 ;  /* 0x000000ffff037224 */ /* 0x000fca00078e004b */
[----:B------:R1:W-:Y:S01]  /*743d0*/  LDGSTS.E [R0+0x23800], [R2.64], P0 ;  /* 0x2380000002007fae */ /* 0x0003e2000812184c */
        /* <DEDUP_REMOVED lines=10> */
[----:B-----5:R-:W-:-:S03]  /*74480*/  MOV R3, R43 ;  /* 0x0000002b00037202 */ /* 0x020fc60000000f00 */
        /* <DEDUP_REMOVED lines=72> */
[----:B------:R1:W-:Y:S02]  /*74910*/  LDGSTS.E [R0+0x2c800], [R2.64], P0 ;  /* 0x2c80000002007fae */ /* 0x0003e4000812184c */
[----:B-1----:R-:W-:-:S02]  /*74920*/  IMAD.MOV.U32 R2, RZ, RZ, R4 ;  /* 0x000000ffff027224 */ /* 0x002fc400078e0004 */
[----:B------:R-:W-:Y:S02]  /*74930*/  IMAD.MOV.U32 R3, RZ, RZ, R37 ;  /* 0x000000ffff037224 */ /* 0x000fe400078e0025 */
[----:B---3--:R-:W3:Y:S01]  /*74940*/  LDL.LU R37, [R1+0x11cc] ;  /* 0x0011cc0001257983 */ /* 0x008ee20000300800 */
[----:B------:R-:W-:-:S03]  /*74950*/  IADD3 R38, P1, R38, UR11, RZ ;  /* 0x0000000b26267c10 */ /* 0x000fc6000ff3e0ff */
[----:B------:R-:W3:Y:S04]  /*74960*/  LDL.LU R4, [R1+0x120c] ;  /* 0x00120c0001047983 */ /* 0x000ee80000300800 */
[----:B------:R-:W-:Y:S01]  /*74970*/  STL [R1+0x104c], R38 ;  /* 0x00104c2601007387 */ /* 0x000fe20000100800 */
[----:B------:R-:W-:-:S03]  /*74980*/  IADD3 R74, P2, R74, UR11, RZ ;  /* 0x0000000b4a4a7c10 */ /* 0x000fc6000ff5e0ff */
[----:B------:R1:W-:Y:S01]  /*74990*/  LDGSTS.E [R0+0x2d800], [R2.64], P0 ;  /* 0x2d80000002007fae */ /* 0x0003e2000812184c */
[----:B------:R-:W-:Y:S02]  /*749a0*/  IADD3.X R42, R42, UR10, RZ, P1, !PT ;  /* 0x0000000a2a2a7c10 */ /* 0x000fe40008ffe4ff */
[----:B------:R-:W-:-:S03]  /*749b0*/  IADD3.X R75, R75, UR10, RZ, P2, !PT ;  /* 0x0000000a4b4b7c10 */ /* 0x000fc600097fe4ff */
[----:B------:R1:W-:Y:S02]  /*749c0*/  STL [R1+0x1048], R42 ;  /* 0x0010482a01007387 */ /* 0x0003e40000100800 */
[----:B-1----:R-:W-:Y:S02]  /*749d0*/  IMAD.MOV.U32 R3, RZ, RZ, R42 ;  /* 0x000000ffff037224 */ /* 0x002fe400078e002a */
[----:B------:R-:W-:Y:S01]  /*749e0*/  STL [R1+0x108c], R74 ;  /* 0x00108c4a01007387 */ /* 0x000fe20000100800 */
[----:B------:R-:W-:-:S03]  /*749f0*/  IMAD.MOV.U32 R2, RZ, RZ, R38 ;  /* 0x000000ffff027224 */ /* 0x000fc600078e0026 */
        /* <DEDUP_REMOVED lines=41> */
[----:B------:R-:W-:Y:S01]  /*74c90*/  IADD3 R4, P2, R4, UR11, RZ ;  /* 0x0000000b04047c10 */ /* 0x000fe2000ff5e0ff */
[----:B------:R-:W-:Y:S02]  /*74ca0*/  IMAD.MOV.U32 R2, RZ, RZ, R39 ;  /* 0x000000ffff027224 */ /* 0x000fe400078e0027 */
[----:B------:R-:W3:Y:S04]  /*74cb0*/  LDL.LU R39, [R1+0x1308] ;  /* 0x0013080001277983 */ /* 0x000ee80000300800 */
[----:B------:R1:W-:Y:S04]  /*74cc0*/  STL [R1+0x11cc], R37 ;  /* 0x0011cc2501007387 */ /* 0x0003e80000100800 */
[----:B------:R1:W-:Y:S01]  /*74cd0*/  LDGSTS.E [R0+0x33800], [R2.64], P0 ;  /* 0x3380000002007fae */ /* 0x0003e2000812184c */
[----:B------:R-:W-:Y:S01]  /*74ce0*/  IADD3.X R42, R42, UR10, RZ, P1, !PT ;  /* 0x0000000a2a2a7c10 */ /* 0x000fe20008ffe4ff */
[----:B-1----:R-:W-:-:S04]  /*74cf0*/  IMAD.MOV.U32 R2, RZ, RZ, R37 ;  /* 0x000000ffff027224 */ /* 0x002fc800078e0025 */
        /* <DEDUP_REMOVED lines=10> */
[----:B-1----:R-:W-:Y:S02]  /*74da0*/  IMAD.MOV.U32 R2, RZ, RZ, R4 ;  /* 0x000000ffff027224 */ /* 0x002fe400078e0004 */
        /* <DEDUP_REMOVED lines=17> */
[----:B-1----:R-:W-:Y:S01]  /*74ec0*/  MOV R2, R5 ;  /* 0x0000000500027202 */ /* 0x002fe20000000f00 */
[----:B------:R-:W-:Y:S01]  /*74ed0*/  IMAD.MOV.U32 R3, RZ, RZ, R7 ;  /* 0x000000ffff037224 */ /* 0x000fe200078e0007 */
[----:B-----5:R-:W5:Y:S04]  /*74ee0*/  LDL.LU R5, [R1+0x144c] ;  /* 0x00144c0001057983 */ /* 0x020f680000300800 */
        /* <DEDUP_REMOVED lines=8> */
[----:B------:R-:W-:Y:S01]  /*74f70*/  IMAD.MOV.U32 R3, RZ, RZ, R41 ;  /* 0x000000ffff037224 */ /* 0x000fe200078e0029 */
[----:B------:R1:W-:Y:S04]  /*74f80*/  STL [R1+0x12c8], R41 ;  /* 0x0012c82901007387 */ /* 0x0003e80000100800 */
[----:B------:R2:W-:Y:S04]  /*74f90*/  STL [R1+0x130c], R6 ;  /* 0x00130c0601007387 */ /* 0x0005e80000100800 */
[----:B----4-:R-:W3:Y:S04]  /*74fa0*/  LDL.LU R40, [R1+0x1448] ;  /* 0x0014480001287983 */ /* 0x010ee80000300800 */
[----:B------:R4:W-:Y:S04]  /*74fb0*/  LDGSTS.E [R0+0x38800], [R2.64], P0 ;  /* 0x3880000002007fae */ /* 0x0009e8000812184c */
[----:B------:R2:W-:Y:S04]  /*74fc0*/  STL [R1+0x1308], R39 ;  /* 0x0013082701007387 */ /* 0x0005e80000100800 */
[----:B-1----:R-:W3:Y:S01]  /*74fd0*/  LDL.LU R41, [R1+0x1488] ;  /* 0x0014880001297983 */ /* 0x002ee20000300800 */
[----:B----4-:R-:W-:-:S02]  /*74fe0*/  IMAD.MOV.U32 R2, RZ, RZ, R6 ;  /* 0x000000ffff027224 */ /* 0x010fc400078e0006 */
[----:B------:R-:W-:Y:S01]  /*74ff0*/  IMAD.MOV.U32 R3, RZ, RZ, R39 ;  /* 0x000000ffff037224 */ /* 0x000fe200078e0027 */
[----:B--2---:R-:W2:Y:S04]  /*75000*/  LDL.LU R6, [R1+0x4b8] ;  /* 0x0004b80001067983 */ /* 0x004ea80000300800 */
[----:B------:R1:W-:Y:S01]  /*75010*/  LDGSTS.E [R0+0x39800], [R2.64], P0 ;  /* 0x3980000002007fae */ /* 0x0003e2000812184c */
[----:B------:R-:W-:-:S03]  /*75020*/  IADD3 R74, P1, R74, UR11, RZ ;  /* 0x0000000b4a4a7c10 */ /* 0x000fc6000ff3e0ff */
[----:B------:R-:W4:Y:S01]  /*75030*/  LDL.LU R39, [R1+0x4f8] ;  /* 0x0004f80001277983 */ /* 0x000f220000300800 */
[----:B------:R-:W-:Y:S02]  /*75040*/  IADD3 R37, P2, R37, UR11, RZ ;  /* 0x0000000b25257c10 */ /* 0x000fe4000ff5e0ff */
[----:B------:R-:W-:Y:S01]  /*75050*/  IADD3.X R75, R75, UR10, RZ, P1, !PT ;  /* 0x0000000a4b4b7c10 */ /* 0x000fe20008ffe4ff */
[----:B-1----:R-:W-:-:S03]  /*75060*/  IMAD.MOV.U32 R2, RZ, RZ, R74 ;  /* 0x000000ffff027224 */ /* 0x002fc600078e004a */
[----:B------:R-:W-:Y:S02]  /*75070*/  MOV R3, R75 ;  /* 0x0000004b00037202 */ /* 0x000fe40000000f00 */
[----:B------:R-:W-:Y:S01]  /*75080*/  IADD3.X R42, R42, UR10, RZ, P2, !PT ;  /* 0x0000000a2a2a7c10 */ /* 0x000fe200097fe4ff */
[----:B------:R-:W-:Y:S04]  /*75090*/  STL [R1+0x134c], R74 ;  /* 0x00134c4a01007387 */ /* 0x000fe80000100800 */
[----:B------:R-:W-:Y:S04]  /*750a0*/  STL [R1+0x1348], R75 ;  /* 0x0013484b01007387 */ /* 0x000fe80000100800 */
[----:B------:R1:W-:Y:S04]  /*750b0*/  STL [R1+0x138c], R37 ;  /* 0x00138c2501007387 */ /* 0x0003e80000100800 */
[----:B------:R1:W-:Y:S04]  /*750c0*/  LDGSTS.E [R0+0x3a800], [R2.64], P0 ;  /* 0x3a80000002007fae */ /* 0x0003e8000812184c */
[----:B------:R1:W-:Y:S01]  /*750d0*/  STL [R1+0x1388], R42 ;  /* 0x0013882a01007387 */ /* 0x0003e20000100800 */
[----:B------:R-:W-:Y:S01]  /*750e0*/  IADD3 R4, P1, R4, UR11, RZ ;  /* 0x0000000b04047c10 */ /* 0x000fe2000ff3e0ff */
[----:B-1----:R-:W-:-:S02]  /*750f0*/  IMAD.MOV.U32 R2, RZ, RZ, R37 ;  /* 0x000000ffff027224 */ /* 0x002fc400078e0025 */
        /* <DEDUP_REMOVED lines=16> */
[----:B-----5:R-:W-:-:S03]  /*75200*/  IMAD.MOV.U32 R2, RZ, RZ, R38 ;  /* 0x000000ffff027224 */ /* 0x020fc600078e0026 */
[----:B------:R-:W4:Y:S01]  /*75210*/  LDL.LU R38, [R1+0x534] ;  /* 0x0005340001267983 */ /* 0x000f220000300800 */
[----:B------:R-:W-:-:S03]  /*75220*/  IMAD.MOV.U32 R3, RZ, RZ, R43 ;  /* 0x000000ffff037224 */ /* 0x000fc600078e002b */
[----:B------:R-:W4:Y:S01]  /*75230*/  LDL.LU R43, [R1+0x574] ;  /* 0x00057400012b7983 */ /* 0x000f220000300800 */
[----:B------:R-:W-:Y:S02]  /*75240*/  IADD3 R5, P1, R5, UR11, RZ ;  /* 0x0000000b05057c10 */ /* 0x000fe4000ff3e0ff */
[----:B------:R-:W-:Y:S01]  /*75250*/  IADD3 R7, P2, R7, UR11, RZ ;  /* 0x0000000b07077c10 */ /* 0x000fe2000ff5e0ff */
[----:B------:R1:W-:Y:S01]  /*75260*/  LDGSTS.E [R0+0x3d800], [R2.64], P0 ;  /* 0x3d80000002007fae */ /* 0x0003e2000812184c */
[----:B------:R-:W-:-:S03]  /*75270*/  LOP3.LUT R77, R77, 0x7f, RZ, 0xc0, !PT ;  /* 0x0000007f4d4d7812 */ /* 0x000fc600078ec0ff */
[----:B------:R-:W-:Y:S02]  /*75280*/  STL [R1+0x144c], R5 ;  /* 0x00144c0501007387 */ /* 0x000fe40000100800 */
[----:B------:R-:W-:Y:S01]  /*75290*/  IMAD.SHL.U32 R77, R77, 0x4, RZ ;  /* 0x000000044d4d7824 */ /* 0x000fe200078e00ff */
[----:B-1----:R-:W-:-:S04]  /*752a0*/  MOV R2, R5 ;  /* 0x0000000500027202 */ /* 0x002fc80000000f00 */
[----:B------:R-:W-:Y:S02]  /*752b0*/  LOP3.LUT R74, R77, 0x50, RZ, 0x3c, !PT ;  /* 0x000000504d4a7812 */ /* 0x000fe400078e3cff */
[----:B---3--:R-:W-:-:S05]  /*752c0*/  IADD3.X R40, R40, UR10, RZ, P1, !PT ;  /* 0x0000000a28287c10 */ /* 0x008fca0008ffe4ff */
[----:B------:R-:W-:Y:S01]  /*752d0*/  IMAD.MOV.U32 R3, RZ, RZ, R40 ;  /* 0x000000ffff037224 */ /* 0x000fe200078e0028 */
[----:B------:R1:W-:Y:S04]  /*752e0*/  STL [R1+0x1448], R40 ;  /* 0x0014482801007387 */ /* 0x0003e80000100800 */
[----:B------:R-:W-:Y:S01]  /*752f0*/  STL [R1+0x148c], R7 ;  /* 0x00148c0701007387 */ /* 0x000fe20000100800 */
[----:B------:R-:W-:-:S03]  /*75300*/  IADD3.X R41, R41, UR10, RZ, P2, !PT ;  /* 0x0000000a29297c10 */ /* 0x000fc600097fe4ff */
[----:B------:R3:W-:Y:S04]  /*75310*/  LDGSTS.E [R0+0x3e800], [R2.64], P0 ;  /* 0x3e80000002007fae */ /* 0x0007e8000812184c */
[----:B-1----:R-:W5:Y:S01]  /*75320*/  LDL.LU R40, [R1+0x5b8] ;  /* 0x0005b80001287983 */ /* 0x002f620000300800 */
[----:B--2---:R-:W-:-:S03]  /*75330*/  IADD3 R6, P1, R6, UR11, RZ ;  /* 0x0000000b06067c10 */ /* 0x004fc6000ff3e0ff */
[----:B------:R1:W-:Y:S04]  /*75340*/  STL [R1+0x1488], R41 ;  /* 0x0014882901007387 */ /* 0x0003e80000100800 */
[----:B------:R-:W2:Y:S01]  /*75350*/  LDL.LU R5, [R1+0x5f8] ;  /* 0x0005f80001057983 */ /* 0x000ea20000300800 */
[----:B---3--:R-:W-:Y:S02]  /*75360*/  IMAD.MOV.U32 R2, RZ, RZ, R7 ;  /* 0x000000ffff027224 */ /* 0x008fe400078e0007 */
[----:B------:R-:W-:Y:S02]  /*75370*/  IMAD.MOV.U32 R3, RZ, RZ, R41 ;  /* 0x000000ffff037224 */ /* 0x000fe400078e0029 */
[----:B-1----:R-:W3:Y:S01]  /*75380*/  LDL.LU R41, [R1+0x5b4] ;  /* 0x0005b40001297983 */ /* 0x002ee20000300800 */
[----:B----4-:R-:W-:-:S03]  /*75390*/  IADD3 R39, P2, R39, UR11, RZ ;  /* 0x0000000b27277c10 */ /* 0x010fc6000ff5e0ff */
[----:B------:R-:W4:Y:S04]  /*753a0*/  LDL.LU R7, [R1+0x5f4] ;  /* 0x0005f40001077983 */ /* 0x000f280000300800 */
[----:B------:R1:W-:Y:S04]  /*753b0*/  LDGSTS.E [R0+0x3f800], [R2.64], P0 ;  /* 0x3f80000002007fae */ /* 0x0003e8000812184c */
[----:B------:R-:W-:Y:S01]  /*753c0*/  STL [R1+0x4b8], R6 ;  /* 0x0004b80601007387 */ /* 0x000fe20000100800 */
[----:B-1----:R-:W-:Y:S01]  /*753d0*/  IMAD.U32 R0, RZ, RZ, UR8 ;  /* 0x00000008ff007e24 */ /* 0x002fe2000f8e00ff */
[----:B------:R-:W-:-:S02]  /*753e0*/  MOV R2, R6 ;  /* 0x0000000600027202 */ /* 0x000fc40000000f00 */
[----:B------:R-:W-:Y:S01]  /*753f0*/  STL [R1+0x4f8], R39 ;  /* 0x0004f82701007387 */ /* 0x000fe20000100800 */
[----:B------:R-:W-:Y:S01]  /*75400*/  IMAD R0, R0, 0x40000, R74 ;  /* 0x0004000000007824 */ /* 0x000fe200078e024a */
[----:B------:R-:W-:Y:S02]  /*75410*/  IADD3.X R37, R37, UR10, RZ, P1, !PT ;  /* 0x0000000a25257c10 */ /* 0x000fe40008ffe4ff */
[----:B------:R-:W-:-:S03]  /*75420*/  IADD3.X R42, R42, UR10, RZ, P2, !PT ;  /* 0x0000000a2a2a7c10 */ /* 0x000fc600097fe4ff */
[----:B------:R-:W-:Y:S01]  /*75430*/  IMAD.MOV.U32 R3, RZ, RZ, R37 ;  /* 0x000000ffff037224 */ /* 0x000fe200078e0025 */
[----:B------:R1:W-:Y:S04]  /*75440*/  STL [R1+0x4b4], R37 ;  /* 0x0004b42501007387 */ /* 0x0003e80000100800 */
[----:B------:R1:W-:Y:S04]  /*75450*/  LDGSTS.E [R0+0xa00], [R2.64], P0 ;  /* 0x00a0000002007fae */ /* 0x0003e8000812184c */
[----:B-1----:R-:W4:Y:S04]  /*75460*/  LDL.LU R37, [R1+0x638] ;  /* 0x0006380001257983 */ /* 0x002f280000300800 */
[----:B------:R-:W4:Y:S01]  /*75470*/  LDL.LU R6, [R1+0x678] ;  /* 0x0006780001067983 */ /* 0x000f220000300800 */
[----:B------:R-:W-:-:S03]  /*75480*/  IMAD.MOV.U32 R3, RZ, RZ, R42 ;  /* 0x000000ffff037224 */ /* 0x000fc600078e002a */
[----:B------:R1:W-:Y:S01]  /*75490*/  STL [R1+0x4f4], R42 ;  /* 0x0004f42a01007387 */ /* 0x0003e20000100800 */
[----:B------:R-:W-:-:S05]  /*754a0*/  IMAD.MOV.U32 R2, RZ, RZ, R39 ;  /* 0x000000ffff027224 */ /* 0x000fca00078e0027 */
[----:B------:R1:W-:Y:S04]  /*754b0*/  LDGSTS.E [R0+0x1a00], [R2.64], P0 ;  /* 0x01a0000002007fae */ /* 0x0003e8000812184c */
[----:B-1----:R-:W4:Y:S04]  /*754c0*/  LDL.LU R42, [R1+0x634] ;  /* 0x00063400012a7983 */ /* 0x002f280000300800 */
[----:B------:R-:W4:Y:S01]  /*754d0*/  LDL.LU R39, [R1+0x674] ;  /* 0x0006740001277983 */ /* 0x000f220000300800 */
[----:B------:R-:W-:-:S05]  /*754e0*/  IADD3 R4, P1, R4, UR11, RZ ;  /* 0x0000000b04047c10 */ /* 0x000fca000ff3e0ff */
[----:B------:R-:W-:Y:S01]  /*754f0*/  STL [R1+0x538], R4 ;  /* 0x0005380401007387 */ /* 0x000fe20000100800 */
[----:B------:R-:W-:Y:S01]  /*75500*/  IMAD.MOV.U32 R2, RZ, RZ, R4 ;  /* 0x000000ffff027224 */ /* 0x000fe200078e0004 */
[----:B------:R-:W-:Y:S02]  /*75510*/  IADD3 R36, P2, R36, UR11, RZ ;  /* 0x0000000b24247c10 */ /* 0x000fe4000ff5e0ff */
[----:B------:R-:W-:Y:S02]  /*75520*/  IADD3.X R38, R38, UR10, RZ, P1, !PT ;  /* 0x0000000a26267c10 */ /* 0x000fe40008ffe4ff */
[----:B------:R-:W-:-:S03]  /*75530*/  IADD3.X R43, R43, UR10, RZ, P2, !PT ;  /* 0x0000000a2b2b7c10 */ /* 0x000fc600097fe4ff */
[----:B------:R-:W-:Y:S01]  /*75540*/  IMAD.MOV.U32 R3, RZ, RZ, R38 ;  /* 0x000000ffff037224 */ /* 0x000fe200078e0026 */
[----:B------:R1:W-:Y:S04]  /*75550*/  STL [R1+0x534], R38 ;  /* 0x0005342601007387 */ /* 0x0003e80000100800 */
[----:B------:R-:W-:Y:S04]  /*75560*/  STL [R1+0x578], R36 ;  /* 0x0005782401007387 */ /* 0x000fe80000100800 */
[----:B------:R1:W-:Y:S04]  /*75570*/  LDGSTS.E [R0+0x2a00], [R2.64], P0 ;  /* 0x02a0000002007fae */ /* 0x0003e8000812184c */
[----:B-1----:R-:W4:Y:S04]  /*75580*/  LDL.LU R38, [R1+0x6b8] ;  /* 0x0006b80001267983 */ /* 0x002f280000300800 */
[----:B------:R1:W-:Y:S04]  /*75590*/  STL [R1+0x574], R43 ;  /* 0x0005742b01007387 */ /* 0x0003e80000100800 */
[----:B------:R-:W4:Y:S01]  /*755a0*/  LDL.LU R4, [R1+0x6f8] ;  /* 0x0006f80001047983 */ /* 0x000f220000300800 */
[----:B------:R-:W-:-:S03]  /*755b0*/  MOV R3, R43 ;  /* 0x0000002b00037202 */ /* 0x000fc60000000f00 */
[----:B-1----:R-:W4:Y:S01]  /*755c0*/  LDL.LU R43, [R1+0x6b4] ;  /* 0x0006b400012b7983 */ /* 0x002f220000300800 */
[----:B------:R-:W-:-:S03]  /*755d0*/  IMAD.MOV.U32 R2, RZ, RZ, R36 ;  /* 0x000000ffff027224 */ /* 0x000fc600078e0024 */
[----:B------:R-:W4:Y:S04]  /*755e0*/  LDL.LU R36, [R1+0x6f4] ;  /* 0x0006f40001247983 */ /* 0x000f280000300800 */
[----:B------:R1:W-:Y:S01]  /*755f0*/  LDGSTS.E [R0+0x3a00], [R2.64], P0 ;  /* 0x03a0000002007fae */ /* 0x0003e2000812184c */
[----:B-----5:R-:W-:Y:S02]  /*75600*/  IADD3 R40, P1, R40, UR11, RZ ;  /* 0x0000000b28287c10 */ /* 0x020fe4000ff3e0ff */
[----:B--2---:R-:W-:-:S03]  /*75610*/  IADD3 R5, P2, R5, UR11, RZ ;  /* 0x0000000b05057c10 */ /* 0x004fc6000ff5e0ff */
[----:B------:R2:W-:Y:S01]  /*75620*/  STL [R1+0x5b8], R40 ;  /* 0x0005b82801007387 */ /* 0x0005e20000100800 */
[----:B---3--:R-:W-:Y:S01]  /*75630*/  IADD3.X R41, R41, UR10, RZ, P1, !PT ;  /* 0x0000000a29297c10 */ /* 0x008fe20008ffe4ff */
[----:B-1----:R-:W-:Y:S01]  /*75640*/  IMAD.MOV.U32 R2, RZ, RZ, R40 ;  /* 0x000000ffff027224 */ /* 0x002fe200078e0028 */
[----:B----4-:R-:W-:-:S03]  /*75650*/  IADD3.X R7, R7, UR10, RZ, P2, !PT ;  /* 0x0000000a07077c10 */ /* 0x010fc600097fe4ff */
[----:B------:R1:W-:Y:S04]  /*75660*/  STL [R1+0x5b4], R41 ;  /* 0x0005b42901007387 */ /* 0x0003e80000100800 */
[----:B------:R3:W-:Y:S01]  /*75670*/  STL [R1+0x5f8], R5 ;  /* 0x0005f80501007387 */ /* 0x0007e20000100800 */
[----:B------:R-:W-:-:S03]  /*75680*/  IMAD.MOV.U32 R3, RZ, RZ, R41 ;  /* 0x000000ffff037224 */ /* 0x000fc600078e0029 */
[----:B--2---:R-:W2:Y:S04]  /*75690*/  LDL.LU R40, [R1+0x738] ;  /* 0x0007380001287983 */ /* 0x004ea80000300800 */
[----:B------:R4:W-:Y:S04]  /*756a0*/  STL [R1+0x5f4], R7 ;  /* 0x0005f40701007387 */ /* 0x0009e80000100800 */
[----:B------:R-:W5:Y:S04]  /*756b0*/  LDL.LU R74, [R1+0x778] ;  /* 0x00077800014a7983 */ /* 0x000f680000300800 */
[----:B-1----:R-:W5:Y:S04]  /*756c0*/  LDL.LU R41, [R1+0x734] ;  /* 0x0007340001297983 */ /* 0x002f680000300800 */
[----:B------:R1:W-:Y:S04]  /*756d0*/  LDGSTS.E [R0+0x4a00], [R2.64], P0 ;  /* 0x04a0000002007fae */ /* 0x0003e8000812184c */
[----:B------:R-:W5:Y:S01]  /*756e0*/  LDL.LU R75, [R1+0x774] ;  /* 0x00077400014b7983 */ /* 0x000f620000300800 */
[----:B-1----:R-:W-:-:S02]  /*756f0*/  IMAD.MOV.U32 R2, RZ, RZ, R5 ;  /* 0x000000ffff027224 */ /* 0x002fc400078e0005 */
[----:B------:R-:W-:Y:S01]  /*75700*/  IMAD.MOV.U32 R3, RZ, RZ, R7 ;  /* 0x000000ffff037224 */ /* 0x000fe200078e0007 */
[----:B---3--:R-:W3:Y:S04]  /*75710*/  LDL.LU R5, [R1+0x7b8] ;  /* 0x0007b80001057983 */ /* 0x008ee80000300800 */
[----:B----4-:R-:W4:Y:S04]  /*75720*/  LDL.LU R7, [R1+0x7f8] ;  /* 0x0007f80001077983 */ /* 0x010f280000300800 */
[----:B------:R1:W-:Y:S01]  /*75730*/  LDGSTS.E [R0+0x5a00], [R2.64], P0 ;  /* 0x05a0000002007fae */ /* 0x0003e2000812184c */
[----:B------:R-:W-:-:S02]  /*75740*/  IADD3 R37, P1, R37, UR11, RZ ;  /* 0x0000000b25257c10 */ /* 0x000fc4000ff3e0ff */
[----:B------:R-:W-:-:S03]  /*75750*/  IADD3 R6, P2, R6, UR11, RZ ;  /* 0x0000000b06067c10 */ /* 0x000fc6000ff5e0ff */
[----:B------:R1:W-:Y:S02]  /*75760*/  STL [R1+0x638], R37 ;  /* 0x0006382501007387 */ /* 0x0003e40000100800 */
[----:B-1----:R-:W-:Y:S01]  /*75770*/  IMAD.MOV.U32 R2, RZ, RZ, R37 ;  /* 0x000000ffff027224 */ /* 0x002fe200078e0025 */
[----:B------:R-:W-:Y:S02]  /*75780*/  IADD3.X R42, R42, UR10, RZ, P1, !PT ;  /* 0x0000000a2a2a7c10 */ /* 0x000fe40008ffe4ff */
[----:B------:R-:W-:-:S03]  /*75790*/  IADD3.X R39, R39, UR10, RZ, P2, !PT ;  /* 0x0000000a27277c10 */ /* 0x000fc600097fe4ff */
[----:B------:R1:W-:Y:S04]  /*757a0*/  STL [R1+0x634], R42 ;  /* 0x0006342a01007387 */ /* 0x0003e80000100800 */
[----:B------:R1:W-:Y:S04]  /*757b0*/  STL [R1+0x678], R6 ;  /* 0x0006780601007387 */ /* 0x0003e80000100800 */
[----:B------:R-:W4:Y:S01]  /*757c0*/  LDL.LU R37, [R1+0x7b4] ;  /* 0x0007b40001257983 */ /* 0x000f220000300800 */
[----:B------:R-:W-:-:S03]  /*757d0*/  IMAD.MOV.U32 R3, RZ, RZ, R42 ;  /* 0x000000ffff037224 */ /* 0x000fc600078e002a */
[----:B------:R1:W-:Y:S04]  /*757e0*/  STL [R1+0x674], R39 ;  /* 0x0006742701007387 */ /* 0x0003e80000100800 */
[----:B-1----:R-:W4:Y:S04]  /*757f0*/  LDL.LU R42, [R1+0x7f4] ;  /* 0x0007f400012a7983 */ /* 0x002f280000300800 */
[----:B------:R1:W-:Y:S02]  /*75800*/  LDGSTS.E [R0+0x6a00], [R2.64], P0 ;  /* 0x06a0000002007fae */ /* 0x0003e4000812184c */
[----:B-1----:R-:W-:Y:S01]  /*75810*/  MOV R2, R6 ;  /* 0x0000000600027202 */ /* 0x002fe20000000f00 */
[----:B------:R-:W-:Y:S01]  /*75820*/  IMAD.MOV.U32 R3, RZ, RZ, R39 ;  /* 0x000000ffff037224 */ /* 0x000fe200078e0027 */
[----:B------:R-:W4:Y:S04]  /*75830*/  LDL.LU R6, [R1+0x838] ;  /* 0x0008380001067983 */ /* 0x000f280000300800 */
[----:B------:R-:W4:Y:S04]  /*75840*/  LDL.LU R39, [R1+0x878] ;  /* 0x0008780001277983 */ /* 0x000f280000300800 */
        /* <DEDUP_REMOVED lines=8> */
[----:B------:R-:W-:Y:S04]  /*758d0*/  STL [R1+0x6f8], R4 ;  /* 0x0006f80401007387 */ /* 0x000fe80000100800 */
[----:B------:R-:W4:Y:S01]  /*758e0*/  LDL.LU R38, [R1+0x834] ;  /* 0x0008340001267983 */ /* 0x000f220000300800 */
[----:B------:R-:W-:-:S03]  /*758f0*/  IMAD.MOV.U32 R3, RZ, RZ, R43 ;  /* 0x000000ffff037224 */ /* 0x000fc600078e002b */
[----:B------:R1:W-:Y:S04]  /*75900*/  STL [R1+0x6f4], R36 ;  /* 0x0006f42401007387 */ /* 0x0003e80000100800 */
[----:B-1----:R-:W4:Y:S04]  /*75910*/  LDL.LU R43, [R1+0x874] ;  /* 0x00087400012b7983 */ /* 0x002f280000300800 */
[----:B------:R1:W-:Y:S02]  /*75920*/  LDGSTS.E [R0+0x8a00], [R2.64], P0 ;  /* 0x08a0000002007fae */ /* 0x0003e4000812184c */
[----:B-1----:R-:W-:-:S02]  /*75930*/  IMAD.MOV.U32 R2, RZ, RZ, R4 ;  /* 0x000000ffff027224 */ /* 0x002fc400078e0004 */
[----:B------:R-:W-:Y:S02]  /*75940*/  IMAD.MOV.U32 R3, RZ, RZ, R36 ;  /* 0x000000ffff037224 */ /* 0x000fe400078e0024 */
[----:B------:R-:W4:Y:S04]  /*75950*/  LDL.LU R36, [R1+0x8b8] ;  /* 0x0008b80001247983 */ /* 0x000f280000300800 */
[----:B------:R-:W4:Y:S04]  /*75960*/  LDL.LU R4, [R1+0x914] ;  /* 0x0009140001047983 */ /* 0x000f280000300800 */
[----:B------:R1:W-:Y:S01]  /*75970*/  LDGSTS.E [R0+0x9a00], [R2.64], P0 ;  /* 0x09a0000002007fae */ /* 0x0003e2000812184c */
[----:B--2---:R-:W-:-:S05]  /*75980*/  IADD3 R40, P1, R40, UR11, RZ ;  /* 0x0000000b28287c10 */ /* 0x004fca000ff3e0ff */
[----:B------:R-:W-:Y:S01]  /*75990*/  STL [R1+0x738], R40 ;  /* 0x0007382801007387 */ /* 0x000fe20000100800 */
[----:B-----5:R-:W-:Y:S02]  /*759a0*/  IADD3 R74, P2, R74, UR11, RZ ;  /* 0x0000000b4a4a7c10 */ /* 0x020fe4000ff5e0ff */
[----:B------:R-:W-:Y:S01]  /*759b0*/  IADD3.X R41, R41, UR10, RZ, P1, !PT ;  /* 0x0000000a29297c10 */ /* 0x000fe20008ffe4ff */
[----:B-1----:R-:W-:-:S03]  /*759c0*/  IMAD.MOV.U32 R2, RZ, RZ, R40 ;  /* 0x000000ffff027224 */ /* 0x002fc600078e0028 */
[----:B------:R-:W-:Y:S01]  /*759d0*/  MOV R3, R41 ;  /* 0x0000002900037202 */ /* 0x000fe20000000f00 */
[----:B------:R1:W-:Y:S01]  /*759e0*/  STL [R1+0x734], R41 ;  /* 0x0007342901007387 */ /* 0x0003e20000100800 */
[----:B------:R-:W-:-:S03]  /*759f0*/  IADD3.X R75, R75, UR10, RZ, P2, !PT ;  /* 0x0000000a4b4b7c10 */ /* 0x000fc600097fe4ff */
[----:B------:R-:W-:Y:S04]  /*75a00*/  STL [R1+0x778], R74 ;  /* 0x0007784a01007387 */ /* 0x000fe80000100800 */
[----:B------:R2:W-:Y:S04]  /*75a10*/  LDGSTS.E [R0+0xaa00], [R2.64], P0 ;  /* 0x0aa0000002007fae */ /* 0x0005e8000812184c */
[----:B-1----:R-:W5:Y:S01]  /*75a20*/  LDL.LU R41, [R1+0x8b4] ;  /* 0x0008b40001297983 */ /* 0x002f620000300800 */
[----:B---3--:R-:W-:-:S03]  /*75a30*/  IADD3 R5, P1, R5, UR11, RZ ;  /* 0x0000000b05057c10 */ /* 0x008fc6000ff3e0ff */
[----:B------:R-:W-:Y:S01]  /*75a40*/  STL [R1+0x774], R75 ;  /* 0x0007744b01007387 */ /* 0x000fe20000100800 */
[----:B----4-:R-:W-:-:S03]  /*75a50*/  IADD3 R7, P2, R7, UR11, RZ ;  /* 0x0000000b07077c10 */ /* 0x010fc6000ff5e0ff */
[----:B------:R-:W3:Y:S01]  /*75a60*/  LDL.LU R40, [R1+0x910] ;  /* 0x0009100001287983 */ /* 0x000ee20000300800 */
[----:B--2---:R-:W-:Y:S02]  /*75a70*/  IMAD.MOV.U32 R2, RZ, RZ, R74 ;  /* 0x000000ffff027224 */ /* 0x004fe400078e004a */
[----:B------:R-:W-:Y:S01]  /*75a80*/  IMAD.MOV.U32 R3, RZ, RZ, R75 ;  /* 0x000000ffff037224 */ /* 0x000fe200078e004b */
        /* <DEDUP_REMOVED lines=13> */
[----:B------:R-:W-:-:S02]  /*75b60*/  IADD3 R6, P1, R6, UR11, RZ ;  /* 0x0000000b06067c10 */ /* 0x000fc4000ff3e0ff */
[----:B-1----:R-:W2:Y:S01]  /*75b70*/  LDL.LU R42, [R1+0x950] ;  /* 0x00095000012a7983 */ /* 0x002ea20000300800 */
[----:B------:R-:W-:-:S03]  /*75b80*/  IMAD.MOV.U32 R2, RZ, RZ, R7 ;  /* 0x000000ffff027224 */ /* 0x000fc600078e0007 */
[----:B------:R-:W2:Y:S01]  /*75b90*/  LDL.LU R7, [R1+0x990] ;  /* 0x0009900001077983 */ /* 0x000ea20000300800 */
[----:B------:R-:W-:-:S03]  /*75ba0*/  IADD3 R39, P2, R39, UR11, RZ ;  /* 0x0000000b27277c10 */ /* 0x000fc6000ff5e0ff */
[----:B------:R1:W-:Y:S04]  /*75bb0*/  LDGSTS.E [R0+0xda00], [R2.64], P0 ;  /* 0x0da0000002007fae */ /* 0x0003e8000812184c */
[----:B------:R-:W-:Y:S01]  /*75bc0*/  STL [R1+0x838], R6 ;  /* 0x0008380601007387 */ /* 0x000fe20000100800 */
[----:B-1----:R-:W-:Y:S02]  /*75bd0*/  MOV R2, R6 ;  /* 0x0000000600027202 */ /* 0x002fe40000000f00 */
        /* <DEDUP_REMOVED lines=18> */
[----:B-----5:R-:W-:-:S05]  /*75d00*/  IADD3.X R41, R41, UR10, RZ, P1, !PT ;  /* 0x0000000a29297c10 */ /* 0x020fca0008ffe4ff */
[----:B------:R1:W-:Y:S01]  /*75d10*/  STL [R1+0x8b4], R41 ;  /* 0x0008b42901007387 */ /* 0x0003e20000100800 */
[----:B---3--:R-:W-:-:S03]  /*75d20*/  IADD3.X R40, R40, UR10, RZ, P2, !PT ;  /* 0x0000000a28287c10 */ /* 0x008fc600097fe4ff */
[----:B------:R3:W-:Y:S01]  /*75d30*/  STL [R1+0x914], R4 ;  /* 0x0009140401007387 */ /* 0x0007e20000100800 */
[----:B------:R-:W-:-:S03]  /*75d40*/  IMAD.MOV.U32 R3, RZ, RZ, R41 ;  /* 0x000000ffff037224 */ /* 0x000fc600078e0029 */
[----:B------:R-:W5:Y:S04]  /*75d50*/  LDL.LU R36, [R1+0xa54] ;  /* 0x000a540001247983 */ /* 0x000f680000300800 */
[----:B------:R3:W-:Y:S04]  /*75d60*/  STL [R1+0x910], R40 ;  /* 0x0009102801007387 */ /* 0x0007e80000100800 */
[----:B------:R-:W5:Y:S04]  /*75d70*/  LDL.LU R74, [R1+0xa94] ;  /* 0x000a9400014a7983 */ /* 0x000f680000300800 */
[----:B-1----:R-:W5:Y:S04]  /*75d80*/  LDL.LU R41, [R1+0xa50] ;  /* 0x000a500001297983 */ /* 0x002f680000300800 */
[----:B------:R1:W-:Y:S04]  /*75d90*/  LDGSTS.E [R0+0x10a00], [R2.64], P0 ;  /* 0x10a0000002007fae */ /* 0x0003e8000812184c */
[----:B------:R-:W5:Y:S01]  /*75da0*/  LDL.LU R75, [R1+0xa90] ;  /* 0x000a9000014b7983 */ /* 0x000f620000300800 */
[----:B-1----:R-:W-:Y:S01]  /*75db0*/  IMAD.MOV.U32 R2, RZ, RZ, R4 ;  /* 0x000000ffff027224 */ /* 0x002fe200078e0004 */
[----:B------:R-:W-:-:S02]  /*75dc0*/  MOV R3, R40 ;  /* 0x0000002800037202 */ /* 0x000fc40000000f00 */
[----:B---3--:R-:W3:Y:S04]  /*75dd0*/  LDL.LU R4, [R1+0xad4] ;  /* 0x000ad40001047983 */ /* 0x008ee80000300800 */
[----:B------:R-:W3:Y:S04]  /*75de0*/  LDL.LU R40, [R1+0xb14] ;  /* 0x000b140001287983 */ /* 0x000ee80000300800 */
[----:B------:R1:W-:Y:S01]  /*75df0*/  LDGSTS.E [R0+0x11a00], [R2.64], P0 ;  /* 0x11a0000002007fae */ /* 0x0003e2000812184c */
[----:B----4-:R-:W-:-:S05]  /*75e00*/  IADD3 R37, P1, R37, UR11, RZ ;  /* 0x0000000b25257c10 */ /* 0x010fca000ff3e0ff */
[----:B------:R4:W-:Y:S01]  /*75e10*/  STL [R1+0x954], R37 ;  /* 0x0009542501007387 */ /* 0x0009e20000100800 */
[----:B------:R-:W-:Y:S02]  /*75e20*/  IADD3 R5, P2, R5, UR11, RZ ;  /* 0x0000000b05057c10 */ /* 0x000fe4000ff5e0ff */
[----:B--2---:R-:W-:Y:S01]  /*75e30*/  IADD3.X R42, R42, UR10, RZ, P1, !PT ;  /* 0x0000000a2a2a7c10 */ /* 0x004fe20008ffe4ff */
[----:B-1----:R-:W-:Y:S01]  /*75e40*/  IMAD.MOV.U32 R2, RZ, RZ, R37 ;  /* 0x000000ffff027224 */ /* 0x002fe200078e0025 */
[----:B------:R-:W-:-:S03]  /*75e50*/  IADD3.X R7, R7, UR10, RZ, P2, !PT ;  /* 0x0000000a07077c10 */ /* 0x000fc600097fe4ff */
[----:B------:R1:W-:Y:S04]  /*75e60*/  STL [R1+0x950], R42 ;  /* 0x0009502a01007387 */ /* 0x0003e80000100800 */
[----:B------:R2:W-:Y:S01]  /*75e70*/  STL [R1+0x994], R5 ;  /* 0x0009940501007387 */ /* 0x0005e20000100800 */
[----:B------:R-:W-:-:S03]  /*75e80*/  IMAD.MOV.U32 R3, RZ, RZ, R42 ;  /* 0x000000ffff037224 */ /* 0x000fc600078e002a */
[----:B----4-:R-:W4:Y:S04]  /*75e90*/  LDL.LU R37, [R1+0xad0] ;  /* 0x000ad00001257983 */ /* 0x010f280000300800 */
[----:B------:R2:W-:Y:S04]  /*75ea0*/  STL [R1+0x990], R7 ;  /* 0x0009900701007387 */ /* 0x0005e80000100800 */
[----:B-1----:R-:W4:Y:S04]  /*75eb0*/  LDL.LU R42, [R1+0xb10] ;  /* 0x000b1000012a7983 */ /* 0x002f280000300800 */
[----:B------:R1:W-:Y:S02]  /*75ec0*/  LDGSTS.E [R0+0x12a00], [R2.64], P0 ;  /* 0x12a0000002007fae */ /* 0x0003e4000812184c */
[----:B-1----:R-:W-:-:S02]  /*75ed0*/  IMAD.MOV.U32 R2, RZ, RZ, R5 ;  /* 0x000000ffff027224 */ /* 0x002fc400078e0005 */
[----:B------:R-:W-:Y:S01]  /*75ee0*/  IMAD.MOV.U32 R3, RZ, RZ, R7 ;  /* 0x000000ffff037224 */ /* 0x000fe200078e0007 */
[----:B--2---:R-:W4:Y:S04]  /*75ef0*/  LDL.LU R5, [R1+0xb54] ;  /* 0x000b540001057983 */ /* 0x004f280000300800 */
        /* <DEDUP_REMOVED lines=15> */
[----:B-1----:R-:W-:Y:S01]  /*75ff0*/  MOV R2, R6 ;  /* 0x0000000600027202 */ /* 0x002fe20000000f00 */
[----:B------:R-:W-:-:S02]  /*76000*/  IMAD.MOV.U32 R3, RZ, RZ, R39 ;  /* 0x000000ffff037224 */ /* 0x000fc400078e0027 */
[----:B------:R-:W4:Y:S04]  /*76010*/  LDL.LU R39, [R1+0xbd4] ;  /* 0x000bd40001277983 */ /* 0x000f280000300800 */
[----:B------:R-:W4:Y:S04]  /*76020*/  LDL.LU R6, [R1+0xc14] ;  /* 0x000c140001067983 */ /* 0x000f280000300800 */
[----:B------:R1:W-:Y:S01]  /*76030*/  LDGSTS.E [R0+0x15a00], [R2.64], P0 ;  /* 0x15a0000002007fae */ /* 0x0003e2000812184c */
[----:B-----5:R-:W-:-:S05]  /*76040*/  IADD3 R36, P1, R36, UR11, RZ ;  /* 0x0000000b24247c10 */ /* 0x020fca000ff3e0ff */
[----:B------:R-:W-:Y:S01]  /*76050*/  STL [R1+0xa54], R36 ;  /* 0x000a542401007387 */ /* 0x000fe20000100800 */
[----:B------:R-:W-:Y:S02]  /*76060*/  IADD3 R74, P2, R74, UR11, RZ ;  /* 0x0000000b4a4a7c10 */ /* 0x000fe4000ff5e0ff */
[----:B------:R-:W-:Y:S01]  /*76070*/  IADD3.X R41, R41, UR10, RZ, P1, !PT ;  /* 0x0000000a29297c10 */ /* 0x000fe20008ffe4ff */
[----:B-1----:R-:W-:-:S04]  /*76080*/  IMAD.MOV.U32 R2, RZ, RZ, R36 ;  /* 0x000000ffff027224 */ /* 0x002fc800078e0024 */
[----:B------:R-:W-:Y:S01]  /*76090*/  IMAD.MOV.U32 R3, RZ, RZ, R41 ;  /* 0x000000ffff037224 */ /* 0x000fe200078e0029 */
[----:B------:R1:W-:Y:S01]  /*760a0*/  STL [R1+0xa50], R41 ;  /* 0x000a502901007387 */ /* 0x0003e20000100800 */
[----:B------:R-:W-:-:S03]  /*760b0*/  IADD3.X R75, R75, UR10, RZ, P2, !PT ;  /* 0x0000000a4b4b7c10 */ /* 0x000fc600097fe4ff */
[----:B------:R-:W-:Y:S04]  /*760c0*/  STL [R1+0xa94], R74 ;  /* 0x000a944a01007387 */ /* 0x000fe80000100800 */
[----:B------:R5:W-:Y:S04]  /*760d0*/  LDGSTS.E [R0+0x16a00], [R2.64], P0 ;  /* 0x16a0000002007fae */ /* 0x000be8000812184c */
[----:B-1----:R-:W2:Y:S01]  /*760e0*/  LDL.LU R41, [R1+0xbd0] ;  /* 0x000bd00001297983 */ /* 0x002ea20000300800 */
[----:B---3--:R-:W-:-:S03]  /*760f0*/  IADD3 R4, P1, R4, UR11, RZ ;  /* 0x0000000b04047c10 */ /* 0x008fc6000ff3e0ff */
[----:B------:R-:W-:Y:S01]  /*76100*/  STL [R1+0xa90], R75 ;  /* 0x000a904b01007387 */ /* 0x000fe20000100800 */
[----:B------:R-:W-:Y:S01]  /*76110*/  IADD3 R40, P2, R40, UR11, RZ ;  /* 0x0000000b28287c10 */ /* 0x000fe2000ff5e0ff */
[----:B-----5:R-:W-:Y:S02]  /*76120*/  IMAD.MOV.U32 R2, RZ, RZ, R74 ;  /* 0x000000ffff027224 */ /* 0x020fe400078e004a */
[----:B------:R-:W3:Y:S01]  /*76130*/  LDL.LU R36, [R1+0xc10] ;  /* 0x000c100001247983 */ /* 0x000ee20000300800 */
[----:B------:R-:W-:-:S03]  /*76140*/  IMAD.MOV.U32 R3, RZ, RZ, R75 ;  /* 0x000000ffff037224 */ /* 0x000fc600078e004b */
[----:B------:R-:W-:Y:S04]  /*76150*/  STL [R1+0xad4], R4 ;  /* 0x000ad40401007387 */ /* 0x000fe80000100800 */
        /* <DEDUP_REMOVED lines=14> */
[----:B------:R-:W-:-:S03]  /*76240*/  IMAD.MOV.U32 R2, RZ, RZ, R40 ;  /* 0x000000ffff027224 */ /* 0x000fc600078e0028 */
[----:B------:R-:W4:Y:S01]  /*76250*/  LDL.LU R40, [R1+0xc90] ;  /* 0x000c900001287983 */ /* 0x000f220000300800 */
[----:B------:R-:W-:-:S03]  /*76260*/  IADD3 R7, P2, R7, UR11, RZ ;  /* 0x0000000b07077c10 */ /* 0x000fc6000ff5e0ff */
        /* <DEDUP_REMOVED lines=20> */
[----:B-1----:R-:W-:Y:S02]  /*763b0*/  MOV R2, R39 ;  /* 0x0000002700027202 */ /* 0x002fe40000000f00 */
[----:B--2---:R-:W-:-:S05]  /*763c0*/  IADD3.X R41, R41, UR10, RZ, P1, !PT ;  /* 0x0000000a29297c10 */ /* 0x004fca0008ffe4ff */
[----:B------:R1:W-:Y:S01]  /*763d0*/  STL [R1+0xbd0], R41 ;  /* 0x000bd02901007387 */ /* 0x0003e20000100800 */
[----:B---3--:R-:W-:-:S03]  /*763e0*/  IADD3.X R36, R36, UR10, RZ, P2, !PT ;  /* 0x0000000a24247c10 */ /* 0x008fc600097fe4ff */
[----:B------:R2:W-:Y:S01]  /*763f0*/  STL [R1+0xc14], R6 ;  /* 0x000c140601007387 */ /* 0x0005e20000100800 */
[----:B------:R-:W-:-:S03]  /*76400*/  IMAD.MOV.U32 R3, RZ, RZ, R41 ;  /* 0x000000ffff037224 */ /* 0x000fc600078e0029 */
[----:B------:R-:W3:Y:S04]  /*76410*/  LDL.LU R39, [R1+0xd54] ;  /* 0x000d540001277983 */ /* 0x000ee80000300800 */
        /* <DEDUP_REMOVED lines=23> */
[----:B-1----:R-:W-:Y:S01]  /*76590*/  IMAD.MOV.U32 R2, RZ, RZ, R4 ;  /* 0x000000ffff027224 */ /* 0x002fe200078e0004 */
[----:B------:R-:W-:Y:S01]  /*765a0*/  MOV R3, R40 ;  /* 0x0000002800037202 */ /* 0x000fe20000000f00 */
[----:B----4-:R-:W5:Y:S04]  /*765b0*/  LDL.LU R4, [R1+0xe54] ;  /* 0x000e540001047983 */ /* 0x010f680000300800 */
        /* <DEDUP_REMOVED lines=32> */
[----:B------:R-:W-:Y:S01]  /*767c0*/  STL [R1+0xd90], R75 ;  /* 0x000d904b01007387 */ /* 0x000fe20000100800 */
[----:B------:R-:W-:-:S03]  /*767d0*/  IADD3 R36, P2, R36, UR11, RZ ;  /* 0x0000000b24247c10 */ /* 0x000fc6000ff5e0ff */
[----:B------:R-:W2:Y:S01]  /*767e0*/  LDL.LU R39, [R1+0xf10] ;  /* 0x000f100001277983 */ /* 0x000ea20000300800 */
[----:B---3--:R-:W-:Y:S01]  /*767f0*/  MOV R2, R74 ;  /* 0x0000004a00027202 */ /* 0x008fe20000000f00 */
[----:B------:R-:W-:Y:S02]  /*76800*/  IMAD.MOV.U32 R3, RZ, RZ, R75 ;  /* 0x000000ffff037224 */ /* 0x000fe400078e004b */
        /* <DEDUP_REMOVED lines=48> */
[----:B------:R1:W-:Y:S04]  /*76b10*/  LDGSTS.E [R0+0x28a00], [R2.64], P0 ;  /* 0x28a0000002007fae */ /* 0x0003e8000812184c */
[----:B------:R-:W4:Y:S01]  /*76b20*/  LDL.LU R75, [R1+0x1090] ;  /* 0x00109000014b7983 */ /* 0x000f220000300800 */
        /* <DEDUP_REMOVED lines=51> */
[----:B-1----:R-:W3:Y:S01]  /*76e60*/  LDL.LU R41, [R1+0x11d0] ;  /* 0x0011d00001297983 */ /* 0x002ee20000300800 */
[----:B--2---:R-:W-:-:S03]  /*76e70*/  IADD3 R5, P1, R5, UR11, RZ ;  /* 0x0000000b05057c10 */ /* 0x004fc6000ff3e0ff */
[----:B------:R-:W-:Y:S04]  /*76e80*/  STL [R1+0x1090], R75 ;  /* 0x0010904b01007387 */ /* 0x000fe80000100800 */
        /* <DEDUP_REMOVED lines=19> */
[----:B------:R-:W-:-:S03]  /*76fc0*/  MOV R2, R39 ;  /* 0x0000002700027202 */ /* 0x000fc60000000f00 */
        /* <DEDUP_REMOVED lines=26> */
[----:B------:R2:W-:Y:S04]  /*77170*/  STL [R1+0x1214], R4 ;  /* 0x0012140401007387 */ /* 0x0005e80000100800 */
[----:B------:R-:W3:Y:S01]  /*77180*/  LDL.LU R74, [R1+0x1354] ;  /* 0x00135400014a7983 */ /* 0x000ee20000300800 */
[----:B------:R-:W-:-:S03]  /*77190*/  MOV R3, R41 ;  /* 0x0000002900037202 */ /* 0x000fc60000000f00 */
[----:B------:R1:W-:Y:S04]  /*771a0*/  STL [R1+0x1210], R7 ;  /* 0x0012100701007387 */ /* 0x0003e80000100800 */
[----:B------:R-:W3:Y:S04]  /*771b0*/  LDL.LU R40, [R1+0x1394] ;  /* 0x0013940001287983 */ /* 0x000ee80000300800 */
[----:B------:R-:W3:Y:S04]  /*771c0*/  LDL.LU R75, [R1+0x1350] ;  /* 0x00135000014b7983 */ /* 0x000ee80000300800 */
[----:B------:R2:W-:Y:S04]  /*771d0*/  LDGSTS.E [R0+0x34a00], [R2.64], P0 ;  /* 0x34a0000002007fae */ /* 0x0005e8000812184c */
[----:B-1----:R-:W3:Y:S01]  /*771e0*/  LDL.LU R41, [R1+0x1390] ;  /* 0x0013900001297983 */ /* 0x002ee20000300800 */
[----:B--2---:R-:W-:-:S02]  /*771f0*/  IMAD.MOV.U32 R2, RZ, RZ, R4 ;  /* 0x000000ffff027224 */ /* 0x004fc400078e0004 */
[----:B------:R-:W-:Y:S01]  /*77200*/  IMAD.MOV.U32 R3, RZ, RZ, R7 ;  /* 0x000000ffff037224 */ /* 0x000fe200078e0007 */
[----:B------:R-:W2:Y:S04]  /*77210*/  LDL.LU R4, [R1+0x13d4] ;  /* 0x0013d40001047983 */ /* 0x000ea80000300800 */
        /* <DEDUP_REMOVED lines=17> */
[----:B----4-:R-:W4:Y:S04]  /*77330*/  LDL.LU R5, [R1+0x1454] ;  /* 0x0014540001057983 */ /* 0x010f280000300800 */
[----:B------:R-:W4:Y:S04]  /*77340*/  LDL.LU R39, [R1+0x1494] ;  /* 0x0014940001277983 */ /* 0x000f280000300800 */
[----:B------:R1:W-:Y:S01]  /*77350*/  LDGSTS.E [R0+0x37a00], [R2.64], P0 ;  /* 0x37a0000002007fae */ /* 0x0003e2000812184c */
[----:B------:R-:W-:-:S05]  /*77360*/  IADD3 R38, P1, R38, UR11, RZ ;  /* 0x0000000b26267c10 */ /* 0x000fca000ff3e0ff */
[----:B------:R1:W-:Y:S01]  /*77370*/  STL [R1+0x12d4], R38 ;  /* 0x0012d42601007387 */ /* 0x0003e20000100800 */
[----:B------:R-:W-:Y:S02]  /*77380*/  IADD3 R6, P2, R6, UR11, RZ ;  /* 0x0000000b06067c10 */ /* 0x000fe4000ff5e0ff */
[----:B------:R-:W-:Y:S02]  /*77390*/  IADD3.X R43, R43, UR10, RZ, P1, !PT ;  /* 0x0000000a2b2b7c10 */ /* 0x000fe40008ffe4ff */
[----:B-1----:R-:W-:Y:S02]  /*773a0*/  MOV R2, R38 ;  /* 0x0000002600027202 */ /* 0x002fe40000000f00 */
[----:B------:R-:W-:Y:S01]  /*773b0*/  IADD3.X R36, R36, UR10, RZ, P2, !PT ;  /* 0x0000000a24247c10 */ /* 0x000fe200097fe4ff */
[----:B------:R1:W-:Y:S04]  /*773c0*/  STL [R1+0x12d0], R43 ;  /* 0x0012d02b01007387 */ /* 0x0003e80000100800 */
[----:B------:R1:W-:Y:S04]  /*773d0*/  STL [R1+0x1314], R6 ;  /* 0x0013140601007387 */ /* 0x0003e80000100800 */
[----:B------:R-:W4:Y:S01]  /*773e0*/  LDL.LU R38, [R1+0x1450] ;  /* 0x0014500001267983 */ /* 0x000f220000300800 */
[----:B------:R-:W-:-:S03]  /*773f0*/  IMAD.MOV.U32 R3, RZ, RZ, R43 ;  /* 0x000000ffff037224 */ /* 0x000fc600078e002b */
[----:B------:R1:W-:Y:S04]  /*77400*/  STL [R1+0x1310], R36 ;  /* 0x0013102401007387 */ /* 0x0003e80000100800 */
[----:B-1----:R-:W4:Y:S04]  /*77410*/  LDL.LU R43, [R1+0x1490] ;  /* 0x00149000012b7983 */ /* 0x002f280000300800 */
[----:B------:R1:W-:Y:S02]  /*77420*/  LDGSTS.E [R0+0x38a00], [R2.64], P0 ;  /* 0x38a0000002007fae */ /* 0x0003e4000812184c */
[----:B-1----:R-:W-:-:S02]  /*77430*/  IMAD.MOV.U32 R2, RZ, RZ, R6 ;  /* 0x000000ffff027224 */ /* 0x002fc400078e0006 */
[----:B------:R-:W-:Y:S01]  /*77440*/  IMAD.MOV.U32 R3, RZ, RZ, R36 ;  /* 0x000000ffff037224 */ /* 0x000fe200078e0024 */
[----:B------:R-:W4:Y:S04]  /*77450*/  LDL.LU R6, [R1+0x4c0] ;  /* 0x0004c00001067983 */ /* 0x000f280000300800 */
[----:B------:R1:W-:Y:S04]  /*77460*/  LDGSTS.E [R0+0x39a00], [R2.64], P0 ;  /* 0x39a0000002007fae */ /* 0x0003e8000812184c */
[----:B------:R-:W4:Y:S01]  /*77470*/  LDL.LU R36, [R1+0x500] ;  /* 0x0005000001247983 */ /* 0x000f220000300800 */
[----:B---3--:R-:W-:-:S05]  /*77480*/  IADD3 R74, P1, R74, UR11, RZ ;  /* 0x0000000b4a4a7c10 */ /* 0x008fca000ff3e0ff */
[----:B-1----:R-:W-:Y:S01]  /*77490*/  IMAD.MOV.U32 R2, RZ, RZ, R74 ;  /* 0x000000ffff027224 */ /* 0x002fe200078e004a */
[----:B------:R-:W-:Y:S02]  /*774a0*/  IADD3 R40, P2, R40, UR11, RZ ;  /* 0x0000000b28287c10 */ /* 0x000fe4000ff5e0ff */
[----:B------:R-:W-:Y:S01]  /*774b0*/  IADD3.X R75, R75, UR10, RZ, P1, !PT ;  /* 0x0000000a4b4b7c10 */ /* 0x000fe20008ffe4ff */
[----:B------:R-:W-:Y:S04]  /*774c0*/  STL [R1+0x1354], R74 ;  /* 0x0013544a01007387 */ /* 0x000fe80000100800 */
[----:B------:R-:W-:Y:S01]  /*774d0*/  IMAD.MOV.U32 R3, RZ, RZ, R75 ;  /* 0x000000ffff037224 */ /* 0x000fe200078e004b */
[----:B------:R-:W-:Y:S01]  /*774e0*/  IADD3.X R41, R41, UR10, RZ, P2, !PT ;  /* 0x0000000a29297c10 */ /* 0x000fe200097fe4ff */
[----:B------:R-:W-:Y:S04]  /*774f0*/  STL [R1+0x1350], R75 ;  /* 0x0013504b01007387 */ /* 0x000fe80000100800 */
[----:B------:R1:W-:Y:S04]  /*77500*/  STL [R1+0x1394], R40 ;  /* 0x0013942801007387 */ /* 0x0003e80000100800 */
[----:B------:R3:W-:Y:S01]  /*77510*/  LDGSTS.E [R0+0x3aa00], [R2.64], P0 ;  /* 0x3aa0000002007fae */ /* 0x0007e2000812184c */
[----:B--2---:R-:W-:-:S03]  /*77520*/  IADD3 R4, P1, R4, UR11, RZ ;  /* 0x0000000b04047c10 */ /* 0x004fc6000ff3e0ff */
[----:B------:R2:W-:Y:S01]  /*77530*/  STL [R1+0x1390], R41 ;  /* 0x0013902901007387 */ /* 0x0005e20000100800 */
[----:B------:R-:W-:Y:S01]  /*77540*/  IADD3 R7, P2, R7, UR11, RZ ;  /* 0x0000000b07077c10 */ /* 0x000fe2000ff5e0ff */
[----:B---3--:R-:W-:Y:S01]  /*77550*/  IMAD.MOV.U32 R2, RZ, RZ, R40 ;  /* 0x000000ffff027224 */ /* 0x008fe200078e0028 */
[----:B------:R-:W-:Y:S01]  /*77560*/  MOV R3, R41 ;  /* 0x0000002900037202 */ /* 0x000fe20000000f00 */
[----:B-1----:R-:W3:Y:S04]  /*77570*/  LDL.LU R40, [R1+0x4bc] ;  /* 0x0004bc0001287983 */ /* 0x002ee80000300800 */
[----:B--2---:R-:W2:Y:S04]  /*77580*/  LDL.LU R41, [R1+0x4fc] ;  /* 0x0004fc0001297983 */ /* 0x004ea80000300800 */
[----:B------:R1:W-:Y:S04]  /*77590*/  LDGSTS.E [R0+0x3ba00], [R2.64], P0 ;  /* 0x3ba0000002007fae */ /* 0x0003e8000812184c */
[----:B------:R5:W-:Y:S01]  /*775a0*/  STL [R1+0x13d4], R4 ;  /* 0x0013d40401007387 */ /* 0x000be20000100800 */
[----:B-1----:R-:W-:Y:S01]  /*775b0*/  IMAD.MOV.U32 R2, RZ, RZ, R4 ;  /* 0x000000ffff027224 */ /* 0x002fe200078e0004 */
[----:B-----5:R-:W-:-:S05]  /*775c0*/  IADD3.X R37, R37, UR10, RZ, P1, !PT ;  /* 0x0000000a25257c10 */ /* 0x020fca0008ffe4ff */
[----:B------:R-:W-:Y:S01]  /*775d0*/  IMAD.MOV.U32 R3, RZ, RZ, R37 ;  /* 0x000000ffff037224 */ /* 0x000fe200078e0025 */
[----:B------:R1:W-:Y:S01]  /*775e0*/  STL [R1+0x13d0], R37 ;  /* 0x0013d02501007387 */ /* 0x0003e20000100800 */
[----:B------:R-:W-:-:S03]  /*775f0*/  IADD3.X R42, R42, UR10, RZ, P2, !PT ;  /* 0x0000000a2a2a7c10 */ /* 0x000fc600097fe4ff */
[----:B------:R5:W-:Y:S04]  /*77600*/  STL [R1+0x1414], R7 ;  /* 0x0014140701007387 */ /* 0x000be80000100800 */
[----:B------:R-:W2:Y:S04]  /*77610*/  LDL.LU R4, [R1+0x540] ;  /* 0x0005400001047983 */ /* 0x000ea80000300800 */
[----:B------:R4:W-:Y:S04]  /*77620*/  STL [R1+0x1410], R42 ;  /* 0x0014102a01007387 */ /* 0x0009e80000100800 */
[----:B------:R4:W-:Y:S04]  /*77630*/  LDGSTS.E [R0+0x3ca00], [R2.64], P0 ;  /* 0x3ca0000002007fae */ /* 0x0009e8000812184c */
[----:B-1----:R-:W2:Y:S01]  /*77640*/  LDL.LU R37, [R1+0x580] ;  /* 0x0005800001257983 */ /* 0x002ea20000300800 */
[----:B----4-:R-:W-:Y:S01]  /*77650*/  IADD3 R5, P1, R5, UR11, RZ ;  /* 0x0000000b05057c10 */ /* 0x010fe2000ff3e0ff */
[----:B------:R-:W-:-:S02]  /*77660*/  IMAD.MOV.U32 R2, RZ, RZ, R7 ;  /* 0x000000ffff027224 */ /* 0x000fc400078e0007 */
[----:B-----5:R-:W4:Y:S01]  /*77670*/  LDL.LU R7, [R1+0x53c] ;  /* 0x00053c0001077983 */ /* 0x020f220000300800 */
[----:B------:R-:W-:-:S03]  /*77680*/  IMAD.MOV.U32 R3, RZ, RZ, R42 ;  /* 0x000000ffff037224 */ /* 0x000fc600078e002a */
[----:B------:R-:W5:Y:S01]  /*77690*/  LDL.LU R42, [R1+0x57c] ;  /* 0x00057c00012a7983 */ /* 0x000f620000300800 */
        /* <DEDUP_REMOVED lines=13> */
[----:B------:R-:W-:Y:S01]  /*77770*/  IMAD.MOV.U32 R3, RZ, RZ, R43 ;  /* 0x000000ffff037224 */ /* 0x000fe200078e002b */
[----:B------:R-:W-:-:S02]  /*77780*/  MOV R2, R39 ;  /* 0x0000002700027202 */ /* 0x000fc40000000f00 */
[----:B-1----:R-:W5:Y:S04]  /*77790*/  LDL.LU R43, [R1+0x5bc] ;  /* 0x0005bc00012b7983 */ /* 0x002f680000300800 */
[----:B------:R-:W5:Y:S01]  /*777a0*/  LDL.LU R39, [R1+0x5fc] ;  /* 0x0005fc0001277983 */ /* 0x000f620000300800 */
[----:B------:R-:W-:Y:S01]  /*777b0*/  IMAD.SHL.U32 R77, R73, 0x4, RZ ;  /* 0x00000004494d7824 */ /* 0x000fe200078e00ff */
[----:B------:R-:W-:Y:S02]  /*777c0*/  IADD3 R6, P1, R6, UR11, RZ ;  /* 0x0000000b06067c10 */ /* 0x000fe4000ff3e0ff */
[----:B------:R1:W-:Y:S01]  /*777d0*/  LDGSTS.E [R0+0x3fa00], [R2.64], P0 ;  /* 0x3fa0000002007fae */ /* 0x0003e2000812184c */
[----:B------:R-:W-:Y:S02]  /*777e0*/  IADD3 R36, P2, R36, UR11, RZ ;  /* 0x0000000b24247c10 */ /* 0x000fe4000ff5e0ff */
[----:B------:R-:W-:Y:S01]  /*777f0*/  LOP3.LUT R73, R77, 0x60, RZ, 0x3c, !PT ;  /* 0x000000604d497812 */ /* 0x000fe200078e3cff */
[----:B------:R-:W-:Y:S01]  /*77800*/  STL [R1+0x4c0], R6 ;  /* 0x0004c00601007387 */ /* 0x000fe20000100800 */
[----:B-1----:R-:W-:-:S03]  /*77810*/  IMAD.U32 R0, RZ, RZ, UR8 ;  /* 0x00000008ff007e24 */ /* 0x002fc6000f8e00ff */
[----:B------:R-:W-:Y:S01]  /*77820*/  STL [R1+0x500], R36 ;  /* 0x0005002401007387 */ /* 0x000fe20000100800 */
[----:B------:R-:W-:Y:S02]  /*77830*/  IMAD.MOV.U32 R2, RZ, RZ, R6 ;  /* 0x000000ffff027224 */ /* 0x000fe400078e0006 */
[----:B------:R-:W-:Y:S01]  /*77840*/  IMAD R0, R0, 0x40000, R73 ;  /* 0x0004000000007824 */ /* 0x000fe200078e0249 */
[----:B---3--:R-:W-:Y:S02]  /*77850*/  IADD3.X R40, R40, UR10, RZ, P1, !PT ;  /* 0x0000000a28287c10 */ /* 0x008fe40008ffe4ff */
[----:B--2---:R-:W-:-:S03]  /*77860*/  IADD3.X R41, R41, UR10, RZ, P2, !PT ;  /* 0x0000000a29297c10 */ /* 0x004fc600097fe4ff */
[----:B------:R-:W-:Y:S01]  /*77870*/  IMAD.MOV.U32 R3, RZ, RZ, R40 ;  /* 0x000000ffff037224 */ /* 0x000fe200078e0028 */
[----:B------:R1:W-:Y:S04]  /*77880*/  STL [R1+0x4bc], R40 ;  /* 0x0004bc2801007387 */ /* 0x0003e80000100800 */
[----:B------:R2:W-:Y:S04]  /*77890*/  LDGSTS.E [R0+0xc00], [R2.64], P0 ;  /* 0x00c0000002007fae */ /* 0x0005e8000812184c */
[----:B-1----:R-:W3:Y:S04]  /*778a0*/  LDL.LU R40, [R1+0x640] ;  /* 0x0006400001287983 */ /* 0x002ee80000300800 */
[----:B------:R-:W3:Y:S01]  /*778b0*/  LDL.LU R6, [R1+0x680] ;  /* 0x0006800001067983 */ /* 0x000ee20000300800 */
[----:B--2---:R-:W-:-:S03]  /*778c0*/  IMAD.MOV.U32 R3, RZ, RZ, R41 ;  /* 0x000000ffff037224 */ /* 0x004fc600078e0029 */
[----:B------:R1:W-:Y:S01]  /*778d0*/  STL [R1+0x4fc], R41 ;  /* 0x0004fc2901007387 */ /* 0x0003e20000100800 */
[----:B------:R-:W-:-:S05]  /*778e0*/  MOV R2, R36 ;  /* 0x0000002400027202 */ /* 0x000fca0000000f00 */
[----:B------:R2:W-:Y:S04]  /*778f0*/  LDGSTS.E [R0+0x1c00], [R2.64], P0 ;  /* 0x01c0000002007fae */ /* 0x0005e8000812184c */
[----:B-1----:R-:W3:Y:S04]  /*77900*/  LDL.LU R41, [R1+0x63c] ;  /* 0x00063c0001297983 */ /* 0x002ee80000300800 */
[----:B------:R-:W3:Y:S01]  /*77910*/  LDL.LU R36, [R1+0x67c] ;  /* 0x00067c0001247983 */ /* 0x000ee20000300800 */
[----:B------:R-:W-:-:S05]  /*77920*/  IADD3 R4, P1, R4, UR11, RZ ;  /* 0x0000000b04047c10 */ /* 0x000fca000ff3e0ff */
[----:B------:R-:W-:Y:S01]  /*77930*/  STL [R1+0x540], R4 ;  /* 0x0005400401007387 */ /* 0x000fe20000100800 */
[----:B--2---:R-:W-:Y:S01]  /*77940*/  IMAD.MOV.U32 R2, RZ, RZ, R4 ;  /* 0x000000ffff027224 */ /* 0x004fe200078e0004 */
[----:B------:R-:W-:Y:S02]  /*77950*/  IADD3 R37, P2, R37, UR11, RZ ;  /* 0x0000000b25257c10 */ /* 0x000fe4000ff5e0ff */
[----:B----4-:R-:W-:Y:S02]  /*77960*/  IADD3.X R7, R7, UR10, RZ, P1, !PT ;  /* 0x0000000a07077c10 */ /* 0x010fe40008ffe4ff */
[----:B-----5:R-:W-:-:S03]  /*77970*/  IADD3.X R42, R42, UR10, RZ, P2, !PT ;  /* 0x0000000a2a2a7c10 */ /* 0x020fc600097fe4ff */
[----:B------:R-:W-:Y:S01]  /*77980*/  IMAD.MOV.U32 R3, RZ, RZ, R7 ;  /* 0x000000ffff037224 */ /* 0x000fe200078e0007 */
[----:B------:R1:W-:Y:S04]  /*77990*/  STL [R1+0x53c], R7 ;  /* 0x00053c0701007387 */ /* 0x0003e80000100800 */
[----:B------:R-:W-:Y:S04]  /*779a0*/  STL [R1+0x580], R37 ;  /* 0x0005802501007387 */ /* 0x000fe80000100800 */
[----:B------:R2:W-:Y:S04]  /*779b0*/  LDGSTS.E [R0+0x2c00], [R2.64], P0 ;  /* 0x02c0000002007fae */ /* 0x0005e8000812184c */
[----:B-1----:R-:W4:Y:S04]  /*779c0*/  LDL.LU R7, [R1+0x6c0] ;  /* 0x0006c00001077983 */ /* 0x002f280000300800 */
        /* <DEDUP_REMOVED lines=15> */
[----:B------:R-:W-:-:S03]  /*77ac0*/  MOV R3, R43 ;  /* 0x0000002b00037202 */ /* 0x000fc60000000f00 */
        /* <DEDUP_REMOVED lines=11> */
[----:B---3--:R-:W-:-:S02]  /*77b80*/  IADD3 R40, P1, R40, UR11, RZ ;  /* 0x0000000b28287c10 */ /* 0x008fc4000ff3e0ff */
[----:B------:R-:W-:-:S03]  /*77b90*/  IADD3 R6, P2, R6, UR11, RZ ;  /* 0x0000000b06067c10 */ /* 0x000fc6000ff5e0ff */
[----:B------:R3:W-:Y:S01]  /*77ba0*/  STL [R1+0x640], R40 ;  /* 0x0006402801007387 */ /* 0x0007e20000100800 */
[----:B-1----:R-:W-:Y:S01]  /*77bb0*/  IMAD.MOV.U32 R2, RZ, RZ, R40 ;  /* 0x000000ffff027224 */ /* 0x002fe200078e0028 */
[----:B------:R-:W-:Y:S02]  /*77bc0*/  IADD3.X R41, R41, UR10, RZ, P1, !PT ;  /* 0x0000000a29297c10 */ /* 0x000fe40008ffe4ff */
[----:B------:R-:W-:-:S03]  /*77bd0*/  IADD3.X R36, R36, UR10, RZ, P2, !PT ;  /* 0x0000000a24247c10 */ /* 0x000fc600097fe4ff */
[----:B------:R1:W-:Y:S01]  /*77be0*/  STL [R1+0x63c], R41 ;  /* 0x00063c2901007387 */ /* 0x0003e20000100800 */
[----:B------:R-:W-:-:S03]  /*77bf0*/  IMAD.MOV.U32 R3, RZ, RZ, R41 ;  /* 0x000000ffff037224 */ /* 0x000fc600078e0029 */
[----:B------:R1:W-:Y:S04]  /*77c00*/  STL [R1+0x680], R6 ;  /* 0x0006800601007387 */ /* 0x0003e80000100800 */
[----:B---3--:R-:W3:Y:S04]  /*77c10*/  LDL.LU R40, [R1+0x7bc] ;  /* 0x0007bc0001287983 */ /* 0x008ee80000300800 */
[----:B------:R1:W-:Y:S04]  /*77c20*/  STL [R1+0x67c], R36 ;  /* 0x00067c2401007387 */ /* 0x0003e80000100800 */
[----:B-1----:R-:W3:Y:S04]  /*77c30*/  LDL.LU R41, [R1+0x7fc] ;  /* 0x0007fc0001297983 */ /* 0x002ee80000300800 */
[----:B------:R1:W-:Y:S02]  /*77c40*/  LDGSTS.E [R0+0x6c00], [R2.64], P0 ;  /* 0x06c0000002007fae */ /* 0x0003e4000812184c */
[----:B-1----:R-:W-:-:S02]  /*77c50*/  IMAD.MOV.U32 R2, RZ, RZ, R6 ;  /* 0x000000ffff027224 */ /* 0x002fc400078e0006 */
[----:B------:R-:W-:Y:S01]  /*77c60*/  IMAD.MOV.U32 R3, RZ, RZ, R36 ;  /* 0x000000ffff037224 */ /* 0x000fe200078e0024 */
[----:B------:R-:W3:Y:S04]  /*77c70*/  LDL.LU R6, [R1+0x840] ;  /* 0x0008400001067983 */ /* 0x000ee80000300800 */
[----:B------:R-:W3:Y:S04]  /*77c80*/  LDL.LU R36, [R1+0x880] ;  /* 0x0008800001247983 */ /* 0x000ee80000300800 */
[----:B------:R1:W-:Y:S01]  /*77c90*/  LDGSTS.E [R0+0x7c00], [R2.64], P0 ;  /* 0x07c0000002007fae */ /* 0x0003e2000812184c */
[----:B----4-:R-:W-:-:S05]  /*77ca0*/  IADD3 R7, P1, R7, UR11, RZ ;  /* 0x0000000b07077c10 */ /* 0x010fca000ff3e0ff */
[----:B------:R4:W-:Y:S01]  /*77cb0*/  STL [R1+0x6c0], R7 ;  /* 0x0006c00701007387 */ /* 0x0009e20000100800 */
[----:B-----5:R-:W-:Y:S02]  /*77cc0*/  IADD3 R4, P2, R4, UR11, RZ ;  /* 0x0000000b04047c10 */ /* 0x020fe4000ff5e0ff */
[----:B--2---:R-:W-:Y:S02]  /*77cd0*/  IADD3.X R42, R42, UR10, RZ, P1, !PT ;  /* 0x0000000a2a2a7c10 */ /* 0x004fe40008ffe4ff */
[----:B-1----:R-:W-:Y:S02]  /*77ce0*/  MOV R2, R7 ;  /* 0x0000000700027202 */ /* 0x002fe40000000f00 */
[----:B------:R-:W-:Y:S01]  /*77cf0*/  IADD3.X R37, R37, UR10, RZ, P2, !PT ;  /* 0x0000000a25257c10 */ /* 0x000fe200097fe4ff */
[----:B------:R1:W-:Y:S04]  /*77d00*/  STL [R1+0x6bc], R42 ;  /* 0x0006bc2a01007387 */ /* 0x0003e80000100800 */
[----:B------:R-:W-:Y:S04]  /*77d10*/  STL [R1+0x700], R4 ;  /* 0x0007000401007387 */ /* 0x000fe80000100800 */
[----:B----4-:R-:W2:Y:S01]  /*77d20*/  LDL.LU R7, [R1+0x83c] ;  /* 0x00083c0001077983 */ /* 0x010ea20000300800 */
[----:B------:R-:W-:-:S03]  /*77d30*/  IMAD.MOV.U32 R3, RZ, RZ, R42 ;  /* 0x000000ffff037224 */ /* 0x000fc600078e002a */
[----:B------:R4:W-:Y:S04]  /*77d40*/  STL [R1+0x6fc], R37 ;  /* 0x0006fc2501007387 */ /* 0x0009e80000100800 */
[----:B-1----:R-:W5:Y:S04]  /*77d50*/  LDL.LU R42, [R1+0x87c] ;  /* 0x00087c00012a7983 */ /* 0x002f680000300800 */
[----:B------:R1:W-:Y:S02]  /*77d60*/  LDGSTS.E [R0+0x8c00], [R2.64], P0 ;  /* 0x08c0000002007fae */ /* 0x0003e4000812184c */
[----:B-1----:R-:W-:-:S02]  /*77d70*/  IMAD.MOV.U32 R2, RZ, RZ, R4 ;  /* 0x000000ffff027224 */ /* 0x002fc400078e0004 */
[----:B------:R-:W-:Y:S02]  /*77d80*/  IMAD.MOV.U32 R3, RZ, RZ, R37 ;  /* 0x000000ffff037224 */ /* 0x000fe400078e0025 */
[----:B----4-:R-:W5:Y:S04]  /*77d90*/  LDL.LU R37, [R1+0x8c0] ;  /* 0x0008c00001257983 */ /* 0x010f680000300800 */
[----:B------:R-:W5:Y:S01]  /*77da0*/  LDL.LU R4, [R1+0x91c] ;  /* 0x00091c0001047983 */ /* 0x000f620000300800 */
        /* <DEDUP_REMOVED lines=9> */
[----:B------:R-:W-:-:S03]  /*77e40*/  IMAD.MOV.U32 R2, RZ, RZ, R38 ;  /* 0x000000ffff027224 */ /* 0x000fc600078e0026 */
[----:B------:R-:W5:Y:S04]  /*77e50*/  LDL.LU R43, [R1+0x8bc] ;  /* 0x0008bc00012b7983 */ /* 0x000f680000300800 */
[----:B------:R-:W-:Y:S04]  /*77e60*/  STL [R1+0x77c], R74 ;  /* 0x00077c4a01007387 */ /* 0x000fe80000100800 */
[----:B------:R-:W5:Y:S01]  /*77e70*/  LDL.LU R38, [R1+0x918] ;  /* 0x0009180001267983 */ /* 0x000f620000300800 */
        /* <DEDUP_REMOVED lines=18> */
[----:B---3--:R-:W-:-:S02]  /*77fa0*/  IMAD.MOV.U32 R3, RZ, RZ, R41 ;  /* 0x000000ffff037224 */ /* 0x008fc400078e0029 */
[----:B------:R-:W-:Y:S01]  /*77fb0*/  IMAD.MOV.U32 R2, RZ, RZ, R39 ;  /* 0x000000ffff027224 */ /* 0x000fe200078e0027 */
[----:B-1----:R-:W3:Y:S01]  /*77fc0*/  LDL.LU R41, [R1+0x958] ;  /* 0x0009580001297983 */ /* 0x002ee20000300800 */
[----:B------:R-:W-:-:S03]  /*77fd0*/  IADD3 R36, P2, R36, UR11, RZ ;  /* 0x0000000b24247c10 */ /* 0x000fc6000ff5e0ff */
[----:B------:R-:W3:Y:S04]  /*77fe0*/  LDL.LU R39, [R1+0x998] ;  /* 0x0009980001277983 */ /* 0x000ee80000300800 */
        /* <DEDUP_REMOVED lines=12> */
[----:B--2---:R-:W-:Y:S01]  /*780b0*/  IMAD.MOV.U32 R3, RZ, RZ, R42 ;  /* 0x000000ffff037224 */ /* 0x004fe200078e002a */
[----:B------:R-:W-:-:S02]  /*780c0*/  IADD3 R37, P1, R37, UR11, RZ ;  /* 0x0000000b25257c10 */ /* 0x000fc4000ff3e0ff */
[----:B-1----:R-:W2:Y:S01]  /*780d0*/  LDL.LU R42, [R1+0x9d8] ;  /* 0x0009d800012a7983 */ /* 0x002ea20000300800 */
[----:B------:R-:W-:Y:S02]  /*780e0*/  MOV R2, R36 ;  /* 0x0000002400027202 */ /* 0x000fe40000000f00 */
[----:B------:R-:W-:Y:S01]  /*780f0*/  IADD3 R4, P2, R4, UR11, RZ ;  /* 0x0000000b04047c10 */ /* 0x000fe2000ff5e0ff */
[----:B------:R-:W2:Y:S04]  /*78100*/  LDL.LU R36, [R1+0xa18] ;  /* 0x000a180001247983 */ /* 0x000ea80000300800 */
        /* <DEDUP_REMOVED lines=19> */
[----:B----4-:R-:W-:-:S05]  /*78240*/  IADD3 R40, P1, R40, UR11, RZ ;  /* 0x0000000b28287c10 */ /* 0x010fca000ff3e0ff */
[----:B------:R4:W-:Y:S01]  /*78250*/  STL [R1+0x95c], R40 ;  /* 0x00095c2801007387 */ /* 0x0009e20000100800 */
[----:B------:R-:W-:Y:S02]  /*78260*/  IADD3 R5, P2, R5, UR11, RZ ;  /* 0x0000000b05057c10 */ /* 0x000fe4000ff5e0ff */
[----:B---3--:R-:W-:Y:S01]  /*78270*/  IADD3.X R41, R41, UR10, RZ, P1, !PT ;  /* 0x0000000a29297c10 */ /* 0x008fe20008ffe4ff */
[----:B-1----:R-:W-:Y:S01]  /*78280*/  IMAD.MOV.U32 R2, RZ, RZ, R40 ;  /* 0x000000ffff027224 */ /* 0x002fe200078e0028 */
[----:B------:R-:W-:-:S03]  /*78290*/  IADD3.X R39, R39, UR10, RZ, P2, !PT ;  /* 0x0000000a27277c10 */ /* 0x000fc600097fe4ff */
[----:B------:R1:W-:Y:S01]  /*782a0*/  STL [R1+0x958], R41 ;  /* 0x0009582901007387 */ /* 0x0003e20000100800 */
[----:B------:R-:W-:-:S03]  /*782b0*/  MOV R3, R41 ;  /* 0x0000002900037202 */ /* 0x000fc60000000f00 */
[----:B------:R3:W-:Y:S04]  /*782c0*/  STL [R1+0x99c], R5 ;  /* 0x00099c0501007387 */ /* 0x0007e80000100800 */
[----:B----4-:R-:W4:Y:S04]  /*782d0*/  LDL.LU R40, [R1+0xad8] ;  /* 0x000ad80001287983 */ /* 0x010f280000300800 */
[----:B------:R3:W-:Y:S04]  /*782e0*/  STL [R1+0x998], R39 ;  /* 0x0009982701007387 */ /* 0x0007e80000100800 */
[----:B-1----:R-:W4:Y:S04]  /*782f0*/  LDL.LU R41, [R1+0xb18] ;  /* 0x000b180001297983 */ /* 0x002f280000300800 */
[----:B------:R1:W-:Y:S02]  /*78300*/  LDGSTS.E [R0+0x12c00], [R2.64], P0 ;  /* 0x12c0000002007fae */ /* 0x0003e4000812184c */
[----:B-1----:R-:W-:-:S02]  /*78310*/  IMAD.MOV.U32 R2, RZ, RZ, R5 ;  /* 0x000000ffff027224 */ /* 0x002fc400078e0005 */
[----:B------:R-:W-:Y:S01]  /*78320*/  IMAD.MOV.U32 R3, RZ, RZ, R39 ;  /* 0x000000ffff037224 */ /* 0x000fe200078e0027 */
[----:B---3--:R-:W3:Y:S04]  /*78330*/  LDL.LU R5, [R1+0xb5c] ;  /* 0x000b5c0001057983 */ /* 0x008ee80000300800 */
[----:B------:R-:W3:Y:S04]  /*78340*/  LDL.LU R39, [R1+0xb9c] ;  /* 0x000b9c0001277983 */ /* 0x000ee80000300800 */
        /* <DEDUP_REMOVED lines=8> */
[----:B------:R-:W-:Y:S04]  /*783d0*/  STL [R1+0xa1c], R6 ;  /* 0x000a1c0601007387 */ /* 0x000fe80000100800 */
[----:B-----5:R-:W2:Y:S01]  /*783e0*/  LDL.LU R7, [R1+0xb58] ;  /* 0x000b580001077983 */ /* 0x020ea20000300800 */
[----:B------:R-:W-:-:S03]  /*783f0*/  IMAD.MOV.U32 R3, RZ, RZ, R42 ;  /* 0x000000ffff037224 */ /* 0x000fc600078e002a */
[----:B------:R5:W-:Y:S04]  /*78400*/  STL [R1+0xa18], R36 ;  /* 0x000a182401007387 */ /* 0x000be80000100800 */
[----:B-1----:R-:W2:Y:S04]  /*78410*/  LDL.LU R42, [R1+0xb98] ;  /* 0x000b9800012a7983 */ /* 0x002ea80000300800 */
[----:B------:R1:W-:Y:S02]  /*78420*/  LDGSTS.E [R0+0x14c00], [R2.64], P0 ;  /* 0x14c0000002007fae */ /* 0x0003e4000812184c */
[----:B-1----:R-:W-:-:S02]  /*78430*/  IMAD.MOV.U32 R2, RZ, RZ, R6 ;  /* 0x000000ffff027224 */ /* 0x002fc400078e0006 */
[----:B------:R-:W-:Y:S02]  /*78440*/  IMAD.MOV.U32 R3, RZ, RZ, R36 ;  /* 0x000000ffff037224 */ /* 0x000fe400078e0024 */
[----:B-----5:R-:W2:Y:S01]  /*78450*/  LDL.LU R36, [R1+0xbdc] ;  /* 0x000bdc0001247983 */ /* 0x020ea20000300800 */
[----:B------:R-:W-:-:S03]  /*78460*/  IADD3 R37, P1, R37, UR11, RZ ;  /* 0x0000000b25257c10 */ /* 0x000fc6000ff3e0ff */
[----:B------:R-:W2:Y:S04]  /*78470*/  LDL.LU R6, [R1+0xc1c] ;  /* 0x000c1c0001067983 */ /* 0x000ea80000300800 */
        /* <DEDUP_REMOVED lines=8> */
[----:B------:R-:W-:-:S03]  /*78500*/  MOV R2, R37 ;  /* 0x0000002500027202 */ /* 0x000fc60000000f00 */
[----:B------:R-:W2:Y:S04]  /*78510*/  LDL.LU R43, [R1+0xbd8] ;  /* 0x000bd800012b7983 */ /* 0x000ea80000300800 */
        /* <DEDUP_REMOVED lines=10> */
[----:B----4-:R-:W-:-:S05]  /*785c0*/  IADD3.X R40, R40, UR10, RZ, P1, !PT ;  /* 0x0000000a28287c10 */ /* 0x010fca0008ffe4ff */
        /* <DEDUP_REMOVED lines=8> */
[----:B---3--:R-:W-:-:S02]  /*78650*/  IADD3 R5, P1, R5, UR11, RZ ;  /* 0x0000000b05057c10 */ /* 0x008fc4000ff3e0ff */
[----:B----4-:R-:W-:Y:S01]  /*78660*/  MOV R3, R41 ;  /* 0x0000002900037202 */ /* 0x010fe20000000f00 */
[----:B------:R-:W-:Y:S01]  /*78670*/  IMAD.MOV.U32 R2, RZ, RZ, R38 ;  /* 0x000000ffff027224 */ /* 0x000fe200078e0026 */
[----:B-1----:R-:W3:Y:S01]  /*78680*/  LDL.LU R41, [R1+0xc58] ;  /* 0x000c580001297983 */ /* 0x002ee20000300800 */
[----:B------:R-:W-:-:S03]  /*78690*/  IADD3 R39, P2, R39, UR11, RZ ;  /* 0x0000000b27277c10 */ /* 0x000fc6000ff5e0ff */
[----:B------:R-:W4:Y:S04]  /*786a0*/  LDL.LU R38, [R1+0xc98] ;  /* 0x000c980001267983 */ /* 0x000f280000300800 */
[----:B------:R1:W-:Y:S04]  /*786b0*/  LDGSTS.E [R0+0x19c00], [R2.64], P0 ;  /* 0x19c0000002007fae */ /* 0x0003e8000812184c */
[----:B------:R-:W-:Y:S01]  /*786c0*/  STL [R1+0xb5c], R5 ;  /* 0x000b5c0501007387 */ /* 0x000fe20000100800 */
[----:B-1----:R-:W-:Y:S01]  /*786d0*/  IMAD.MOV.U32 R2, RZ, RZ, R5 ;  /* 0x000000ffff027224 */ /* 0x002fe200078e0005 */
        /* <DEDUP_REMOVED lines=40> */
[----:B------:R1:W-:Y:S01]  /*78960*/  STL [R1+0xc58], R41 ;  /* 0x000c582901007387 */ /* 0x0003e20000100800 */
[----:B------:R-:W-:-:S03]  /*78970*/  IMAD.MOV.U32 R3, RZ, RZ, R41 ;  /* 0x000000ffff037224 */ /* 0x000fc600078e0029 */
[----:B------:R3:W-:Y:S04]  /*78980*/  STL [R1+0xc9c], R4 ;  /* 0x000c9c0401007387 */ /* 0x0007e80000100800 */
        /* <DEDUP_REMOVED lines=15> */
[----:B------:R1:W-:Y:S04]  /*78a80*/  STL [R1+0xcd8], R42 ;  /* 0x000cd82a01007387 */ /* 0x0003e80000100800 */
[----:B------:R-:W-:Y:S01]  /*78a90*/  STL [R1+0xd1c], R5 ;  /* 0x000d1c0501007387 */ /* 0x000fe20000100800 */
[----:B------:R-:W-:-:S03]  /*78aa0*/  MOV R3, R42 ;  /* 0x0000002a00037202 */ /* 0x000fc60000000f00 */
[----:B------:R-:W5:Y:S04]  /*78ab0*/  LDL.LU R7, [R1+0xe58] ;  /* 0x000e580001077983 */ /* 0x000f680000300800 */
[----:B------:R1:W-:Y:S04]  /*78ac0*/  STL [R1+0xd18], R39 ;  /* 0x000d182701007387 */ /* 0x0003e80000100800 */
[----:B-1----:R-:W5:Y:S04]  /*78ad0*/  LDL.LU R42, [R1+0xe98] ;  /* 0x000e9800012a7983 */ /* 0x002f680000300800 */
[----:B------:R1:W-:Y:S01]  /*78ae0*/  LDGSTS.E [R0+0x20c00], [R2.64], P0 ;  /* 0x20c0000002007fae */ /* 0x0003e2000812184c */
[----:B------:R-:W-:Y:S01]  /*78af0*/  IADD3 R36, P1, R36, UR11, RZ ;  /* 0x0000000b24247c10 */ /* 0x000fe2000ff3e0ff */
[----:B-1----:R-:W-:-:S02]  /*78b00*/  IMAD.MOV.U32 R2, RZ, RZ, R5 ;  /* 0x000000ffff027224 */ /* 0x002fc400078e0005 */
        /* <DEDUP_REMOVED lines=32> */
[----:B---3--:R-:W-:Y:S01]  /*78d10*/  IADD3 R4, P1, R4, UR11, RZ ;  /* 0x0000000b04047c10 */ /* 0x008fe2000ff3e0ff */
[----:B----4-:R-:W-:-:S02]  /*78d20*/  IMAD.MOV.U32 R3, RZ, RZ, R41 ;  /* 0x000000ffff037224 */ /* 0x010fc400078e0029 */
[----:B------:R-:W-:Y:S01]  /*78d30*/  IMAD.MOV.U32 R2, RZ, RZ, R37 ;  /* 0x000000ffff027224 */ /* 0x000fe200078e0025 */
[----:B-1----:R-:W3:Y:S01]  /*78d40*/  LDL.LU R41, [R1+0xf58] ;  /* 0x000f580001297983 */ /* 0x002ee20000300800 */
[----:B-----5:R-:W-:-:S03]  /*78d50*/  IADD3 R38, P2, R38, UR11, RZ ;  /* 0x0000000b26267c10 */ /* 0x020fc6000ff5e0ff */
        /* <DEDUP_REMOVED lines=13> */
[----:B-----5:R-:W-:-:S02]  /*78e30*/  MOV R3, R42 ;  /* 0x0000002a00037202 */ /* 0x020fc40000000f00 */
[----:B------:R-:W-:Y:S01]  /*78e40*/  IADD3 R39, P1, R39, UR11, RZ ;  /* 0x0000000b27277c10 */ /* 0x000fe2000ff3e0ff */
[----:B-1----:R-:W5:Y:S01]  /*78e50*/  LDL.LU R42, [R1+0xfd8] ;  /* 0x000fd800012a7983 */ /* 0x002f620000300800 */
[----:B------:R-:W-:Y:S01]  /*78e60*/  IMAD.MOV.U32 R2, RZ, RZ, R38 ;  /* 0x000000ffff027224 */ /* 0x000fe200078e0026 */
[----:B------:R-:W-:Y:S02]  /*78e70*/  IADD3 R5, P2, R5, UR11, RZ ;  /* 0x0000000b05057c10 */ /* 0x000fe4000ff5e0ff */
        /* <DEDUP_REMOVED lines=29> */
[----:B--2---:R-:W2:Y:S04]  /*79050*/  LDL.LU R40, [R1+0x10d8] ;  /* 0x0010d80001287983 */ /* 0x004ea80000300800 */
[----:B------:R4:W-:Y:S04]  /*79060*/  STL [R1+0xf98], R37 ;  /* 0x000f982501007387 */ /* 0x0009e80000100800 */
[----:B-1----:R-:W2:Y:S04]  /*79070*/  LDL.LU R41, [R1+0x1118] ;  /* 0x0011180001297983 */ /* 0x002ea80000300800 */
[----:B------:R1:W-:Y:S02]  /*79080*/  LDGSTS.E [R0+0x2ac00], [R2.64], P0 ;  /* 0x2ac0000002007fae */ /* 0x0003e4000812184c */
[----:B-1----:R-:W-:Y:S01]  /*79090*/  MOV R2, R6 ;  /* 0x0000000600027202 */ /* 0x002fe20000000f00 */
[----:B------:R-:W-:Y:S01]  /*790a0*/  IMAD.MOV.U32 R3, RZ, RZ, R37 ;  /* 0x000000ffff037224 */ /* 0x000fe200078e0025 */
        /* <DEDUP_REMOVED lines=28> */
[----:B-1----:R-:W-:-:S03]  /*79270*/  MOV R3, R43 ;  /* 0x0000002b00037202 */ /* 0x002fc60000000f00 */
        /* <DEDUP_REMOVED lines=19> */
[----:B------:R1:W-:Y:S01]  /*793b0*/  STL [R1+0x1118], R41 ;  /* 0x0011182901007387 */ /* 0x0003e20000100800 */
[----:B---3--:R-:W-:-:S03]  /*793c0*/  IADD3 R6, P1, R6, UR11, RZ ;  /* 0x0000000b06067c10 */ /* 0x008fc6000ff3e0ff */
[----:B------:R-:W3:Y:S01]  /*793d0*/  LDL.LU R5, [R1+0x129c] ;  /* 0x00129c0001057983 */ /* 0x000ee20000300800 */
[----:B--2---:R-:W-:Y:S02]  /*793e0*/  IMAD.MOV.U32 R3, RZ, RZ, R41 ;  /* 0x000000ffff037224 */ /* 0x004fe400078e0029 */
[----:B------:R-:W-:Y:S01]  /*793f0*/  IMAD.MOV.U32 R2, RZ, RZ, R36 ;  /* 0x000000ffff027224 */ /* 0x000fe200078e0024 */
[----:B-1----:R-:W2:Y:S01]  /*79400*/  LDL.LU R41, [R1+0x1258] ;  /* 0x0012580001297983 */ /* 0x002ea20000300800 */
[----:B----4-:R-:W-:-:S03]  /*79410*/  IADD3 R37, P2, R37, UR11, RZ ;  /* 0x0000000b25257c10 */ /* 0x010fc6000ff5e0ff */
[----:B------:R-:W4:Y:S04]  /*79420*/  LDL.LU R36, [R1+0x1298] ;  /* 0x0012980001247983 */ /* 0x000f280000300800 */
[----:B------:R1:W-:Y:S04]  /*79430*/  LDGSTS.E [R0+0x31c00], [R2.64], P0 ;  /* 0x31c0000002007fae */ /* 0x0003e8000812184c */
[----:B------:R1:W-:Y:S02]  /*79440*/  STL [R1+0x115c], R6 ;  /* 0x00115c0601007387 */ /* 0x0003e40000100800 */
[----:B-1----:R-:W-:-:S02]  /*79450*/  MOV R2, R6 ;  /* 0x0000000600027202 */ /* 0x002fc40000000f00 */
[----:B------:R-:W-:-:S05]  /*79460*/  IADD3.X R7, R7, UR10, RZ, P1, !PT ;  /* 0x0000000a07077c10 */ /* 0x000fca0008ffe4ff */
[----:B------:R-:W-:Y:S01]  /*79470*/  IMAD.MOV.U32 R3, RZ, RZ, R7 ;  /* 0x000000ffff037224 */ /* 0x000fe200078e0007 */
[----:B------:R1:W-:Y:S01]  /*79480*/  STL [R1+0x1158], R7 ;  /* 0x0011580701007387 */ /* 0x0003e20000100800 */
[----:B------:R-:W-:-:S03]  /*79490*/  IADD3.X R42, R42, UR10, RZ, P2, !PT ;  /* 0x0000000a2a2a7c10 */ /* 0x000fc600097fe4ff */
[----:B------:R-:W-:Y:S04]  /*794a0*/  STL [R1+0x119c], R37 ;  /* 0x00119c2501007387 */ /* 0x000fe80000100800 */
[----:B------:R-:W4:Y:S04]  /*794b0*/  LDL.LU R6, [R1+0x12dc] ;  /* 0x0012dc0001067983 */ /* 0x000f280000300800 */
[----:B------:R1:W-:Y:S04]  /*794c0*/  STL [R1+0x1198], R42 ;  /* 0x0011982a01007387 */ /* 0x0003e80000100800 */
[----:B------:R1:W-:Y:S04]  /*794d0*/  LDGSTS.E [R0+0x32c00], [R2.64], P0 ;  /* 0x32c0000002007fae */ /* 0x0003e8000812184c */
[----:B-1----:R-:W4:Y:S01]  /*794e0*/  LDL.LU R7, [R1+0x131c] ;  /* 0x00131c0001077983 */ /* 0x002f220000300800 */
[----:B------:R-:W-:Y:S01]  /*794f0*/  IADD3 R38, P1, R38, UR11, RZ ;  /* 0x0000000b26267c10 */ /* 0x000fe2000ff3e0ff */
[----:B------:R-:W-:-:S02]  /*79500*/  IMAD.MOV.U32 R3, RZ, RZ, R42 ;  /* 0x000000ffff037224 */ /* 0x000fc400078e002a */
[----:B------:R-:W4:Y:S01]  /*79510*/  LDL.LU R42, [R1+0x12d8] ;  /* 0x0012d800012a7983 */ /* 0x000f220000300800 */
[----:B------:R-:W-:Y:S01]  /*79520*/  IMAD.MOV.U32 R2, RZ, RZ, R37 ;  /* 0x000000ffff027224 */ /* 0x000fe200078e0025 */
[----:B------:R-:W-:Y:S02]  /*79530*/  IADD3 R4, P2, R4, UR11, RZ ;  /* 0x0000000b04047c10 */ /* 0x000fe4000ff5e0ff */
        /* <DEDUP_REMOVED lines=15> */
[----:B-1----:R-:W-:Y:S01]  /*79630*/  IMAD.MOV.U32 R2, RZ, RZ, R4 ;  /* 0x000000ffff027224 */ /* 0x002fe200078e0004 */
[----:B------:R-:W-:Y:S01]  /*79640*/  MOV R3, R39 ;  /* 0x0000002700037202 */ /* 0x000fe20000000f00 */
[----:B------:R-:W4:Y:S04]  /*79650*/  LDL.LU R4, [R1+0x13dc] ;  /* 0x0013dc0001047983 */ /* 0x000f280000300800 */
[----:B------:R-:W4:Y:S04]  /*79660*/  LDL.LU R39, [R1+0x141c] ;  /* 0x00141c0001277983 */ /* 0x000f280000300800 */
[----:B------:R1:W-:Y:S01]  /*79670*/  LDGSTS.E [R0+0x35c00], [R2.64], P0 ;  /* 0x35c0000002007fae */ /* 0x0003e2000812184c */
[----:B-----5:R-:W-:-:S05]  /*79680*/  IADD3 R40, P1, R40, UR11, RZ ;  /* 0x0000000b28287c10 */ /* 0x020fca000ff3e0ff */
[----:B------:R5:W-:Y:S01]  /*79690*/  STL [R1+0x125c], R40 ;  /* 0x00125c2801007387 */ /* 0x000be20000100800 */
[----:B---3--:R-:W-:Y:S02]  /*796a0*/  IADD3 R5, P2, R5, UR11, RZ ;  /* 0x0000000b05057c10 */ /* 0x008fe4000ff5e0ff */
[----:B--2---:R-:W-:Y:S01]  /*796b0*/  IADD3.X R41, R41, UR10, RZ, P1, !PT ;  /* 0x0000000a29297c10 */ /* 0x004fe20008ffe4ff */
[----:B-1----:R-:W-:Y:S01]  /*796c0*/  IMAD.MOV.U32 R2, RZ, RZ, R40 ;  /* 0x000000ffff027224 */ /* 0x002fe200078e0028 */
[----:B----4-:R-:W-:-:S03]  /*796d0*/  IADD3.X R36, R36, UR10, RZ, P2, !PT ;  /* 0x0000000a24247c10 */ /* 0x010fc600097fe4ff */
[----:B------:R1:W-:Y:S01]  /*796e0*/  STL [R1+0x1258], R41 ;  /* 0x0012582901007387 */ /* 0x0003e20000100800 */
[----:B------:R-:W-:-:S03]  /*796f0*/  IMAD.MOV.U32 R3, RZ, RZ, R41 ;  /* 0x000000ffff037224 */ /* 0x000fc600078e0029 */
[----:B------:R-:W-:Y:S04]  /*79700*/  STL [R1+0x129c], R5 ;  /* 0x00129c0501007387 */ /* 0x000fe80000100800 */
[----:B-----5:R-:W2:Y:S04]  /*79710*/  LDL.LU R40, [R1+0x13d8] ;  /* 0x0013d80001287983 */ /* 0x020ea80000300800 */
[----:B------:R3:W-:Y:S04]  /*79720*/  STL [R1+0x1298], R36 ;  /* 0x0012982401007387 */ /* 0x0007e80000100800 */
[----:B-1----:R-:W4:Y:S04]  /*79730*/  LDL.LU R41, [R1+0x1418] ;  /* 0x0014180001297983 */ /* 0x002f280000300800 */
[----:B------:R1:W-:Y:S02]  /*79740*/  LDGSTS.E [R0+0x36c00], [R2.64], P0 ;  /* 0x36c0000002007fae */ /* 0x0003e4000812184c */
[----:B-1----:R-:W-:-:S02]  /*79750*/  IMAD.MOV.U32 R2, RZ, RZ, R5 ;  /* 0x000000ffff027224 */ /* 0x002fc400078e0005 */
[----:B------:R-:W-:Y:S02]  /*79760*/  IMAD.MOV.U32 R3, RZ, RZ, R36 ;  /* 0x000000ffff037224 */ /* 0x000fe400078e0024 */
[----:B---3--:R-:W3:Y:S04]  /*79770*/  LDL.LU R36, [R1+0x145c] ;  /* 0x00145c0001247983 */ /* 0x008ee80000300800 */
[----:B------:R-:W5:Y:S04]  /*79780*/  LDL.LU R5, [R1+0x149c] ;  /* 0x00149c0001057983 */ /* 0x000f680000300800 */
[----:B------:R1:W-:Y:S01]  /*79790*/  LDGSTS.E [R0+0x37c00], [R2.64], P0 ;  /* 0x37c0000002007fae */ /* 0x0003e2000812184c */
[----:B------:R-:W-:-:S05]  /*797a0*/  IADD3 R6, P1, R6, UR11, RZ ;  /* 0x0000000b06067c10 */ /* 0x000fca000ff3e0ff */
[----:B------:R-:W-:Y:S01]  /*797b0*/  STL [R1+0x12dc], R6 ;  /* 0x0012dc0601007387 */ /* 0x000fe20000100800 */
[----:B------:R-:W-:Y:S01]  /*797c0*/  IADD3 R7, P2, R7, UR11, RZ ;  /* 0x0000000b07077c10 */ /* 0x000fe2000ff5e0ff */
[----:B-1----:R-:W-:Y:S01]  /*797d0*/  IMAD.MOV.U32 R2, RZ, RZ, R6 ;  /* 0x000000ffff027224 */ /* 0x002fe200078e0006 */
[----:B------:R-:W-:Y:S02]  /*797e0*/  IADD3.X R42, R42, UR10, RZ, P1, !PT ;  /* 0x0000000a2a2a7c10 */ /* 0x000fe40008ffe4ff */
[----:B------:R-:W-:-:S03]  /*797f0*/  IADD3.X R37, R37, UR10, RZ, P2, !PT ;  /* 0x0000000a25257c10 */ /* 0x000fc600097fe4ff */
[----:B------:R1:W-:Y:S01]  /*79800*/  STL [R1+0x12d8], R42 ;  /* 0x0012d82a01007387 */ /* 0x0003e20000100800 */
[----:B------:R-:W-:-:S03]  /*79810*/  IMAD.MOV.U32 R3, RZ, RZ, R42 ;  /* 0x000000ffff037224 */ /* 0x000fc600078e002a */
[----:B------:R1:W-:Y:S04]  /*79820*/  STL [R1+0x131c], R7 ;  /* 0x00131c0701007387 */ /* 0x0003e80000100800 */
[----:B------:R1:W-:Y:S04]  /*79830*/  LDGSTS.E [R0+0x38c00], [R2.64], P0 ;  /* 0x38c0000002007fae */ /* 0x0003e8000812184c */
[----:B-1----:R-:W5:Y:S04]  /*79840*/  LDL.LU R42, [R1+0x1458] ;  /* 0x00145800012a7983 */ /* 0x002f680000300800 */
[----:B------:R1:W-:Y:S04]  /*79850*/  STL [R1+0x1318], R37 ;  /* 0x0013182501007387 */ /* 0x0003e80000100800 */
[----:B------:R-:W5:Y:S01]  /*79860*/  LDL.LU R6, [R1+0x1498] ;  /* 0x0014980001067983 */ /* 0x000f620000300800 */
[----:B------:R-:W-:Y:S01]  /*79870*/  MOV R2, R7 ;  /* 0x0000000700027202 */ /* 0x000fe20000000f00 */
[----:B------:R-:W-:-:S02]  /*79880*/  IMAD.MOV.U32 R3, RZ, RZ, R37 ;  /* 0x000000ffff037224 */ /* 0x000fc400078e0025 */
[----:B------:R-:W5:Y:S01]  /*79890*/  LDL.LU R7, [R1+0x4c8] ;  /* 0x0004c80001077983 */ /* 0x000f620000300800 */
[----:B------:R-:W-:-:S03]  /*798a0*/  IADD3 R73, P1, R73, UR11, RZ ;  /* 0x0000000b49497c10 */ /* 0x000fc6000ff3e0ff */
[----:B------:R1:W-:Y:S04]  /*798b0*/  LDGSTS.E [R0+0x39c00], [R2.64], P0 ;  /* 0x39c0000002007fae */ /* 0x0003e8000812184c */
[----:B-1----:R-:W5:Y:S01]  /*798c0*/  LDL.LU R37, [R1+0x508] ;  /* 0x0005080001257983 */ /* 0x002f620000300800 */
[----:B------:R-:W-:Y:S02]  /*798d0*/  IADD3 R38, P2, R38, UR11, RZ ;  /* 0x0000000b26267c10 */ /* 0x000fe4000ff5e0ff */
[----:B------:R-:W-:Y:S01]  /*798e0*/  IADD3.X R74, R74, UR10, RZ, P1, !PT ;  /* 0x0000000a4a4a7c10 */ /* 0x000fe20008ffe4ff */
[----:B------:R-:W-:Y:S01]  /*798f0*/  IMAD.MOV.U32 R2, RZ, RZ, R73 ;  /* 0x000000ffff027224 */ /* 0x000fe200078e0049 */
[----:B------:R-:W-:Y:S01]  /*79900*/  STL [R1+0x135c], R73 ;  /* 0x00135c4901007387 */ /* 0x000fe20000100800 */
[----:B------:R-:W-:-:S02]  /*79910*/  IADD3.X R43, R43, UR10, RZ, P2, !PT ;  /* 0x0000000a2b2b7c10 */ /* 0x000fc400097fe4ff */
[----:B------:R-:W-:Y:S01]  /*79920*/  IMAD.MOV.U32 R3, RZ, RZ, R74 ;  /* 0x000000ffff037224 */ /* 0x000fe200078e004a */
        /* <DEDUP_REMOVED lines=10> */
[----:B------:R1:W-:Y:S04]  /*799d0*/  LDGSTS.E [R0+0x3bc00], [R2.64], P0 ;  /* 0x3bc0000002007fae */ /* 0x0003e8000812184c */
[----:B------:R-:W-:Y:S01]  /*799e0*/  STL [R1+0x13dc], R4 ;  /* 0x0013dc0401007387 */ /* 0x000fe20000100800 */
[----:B-1----:R-:W-:Y:S01]  /*799f0*/  IMAD.MOV.U32 R2, RZ, RZ, R4 ;  /* 0x000000ffff027224 */ /* 0x002fe200078e0004 */
[----:B------:R-:W-:-:S02]  /*79a00*/  LOP3.LUT R72, R72, 0x70, RZ, 0x3c, !PT ;  /* 0x0000007048487812 */ /* 0x000fc400078e3cff */
[----:B--2---:R-:W-:-:S04]  /*79a10*/  IADD3.X R40, R40, UR10, RZ, P1, !PT ;  /* 0x0000000a28287c10 */ /* 0x004fc80008ffe4ff */
[----:B------:R-:W-:Y:S01]  /*79a20*/  MOV R3, R40 ;  /* 0x0000002800037202 */ /* 0x000fe20000000f00 */
        /* <DEDUP_REMOVED lines=10> */
[----:B-----5:R-:W-:Y:S01]  /*79ad0*/  IADD3 R5, P2, R5, UR11, RZ ;  /* 0x0000000b05057c10 */ /* 0x020fe2000ff5e0ff */
[----:B------:R-:W-:Y:S02]  /*79ae0*/  IMAD.MOV.U32 R2, RZ, RZ, R39 ;  /* 0x000000ffff027224 */ /* 0x000fe400078e0027 */
[----:B------:R-:W3:Y:S04]  /*79af0*/  LDL.LU R39, [R1+0x584] ;  /* 0x0005840001277983 */ /* 0x000ee80000300800 */
[----:B------:R-:W-:Y:S04]  /*79b00*/  STL [R1+0x145c], R36 ;  /* 0x00145c2401007387 */ /* 0x000fe80000100800 */
[----:B------:R1:W-:Y:S02]  /*79b10*/  LDGSTS.E [R0+0x3dc00], [R2.64], P0 ;  /* 0x3dc0000002007fae */ /* 0x0003e4000812184c */
[----:B-1----:R-:W-:Y:S01]  /*79b20*/  IMAD.MOV.U32 R2, RZ, RZ, R36 ;  /* 0x000000ffff027224 */ /* 0x002fe200078e0024 */
[----:B------:R-:W-:-:S05]  /*79b30*/  IADD3.X R42, R42, UR10, RZ, P1, !PT ;  /* 0x0000000a2a2a7c10 */ /* 0x000fca0008ffe4ff */
[----:B------:R1:W-:Y:S01]  /*79b40*/  STL [R1+0x1458], R42 ;  /* 0x0014582a01007387 */ /* 0x0003e20000100800 */
[----:B------:R-:W-:Y:S01]  /*79b50*/  IADD3.X R6, R6, UR10, RZ, P2, !PT ;  /* 0x0000000a06067c10 */ /* 0x000fe200097fe4ff */
[----:B------:R-:W-:Y:S02]  /*79b60*/  IMAD.MOV.U32 R3, RZ, RZ, R42 ;  /* 0x000000ffff037224 */ /* 0x000fe400078e002a */
[----:B------:R-:W-:Y:S04]  /*79b70*/  STL [R1+0x149c], R5 ;  /* 0x00149c0501007387 */ /* 0x000fe80000100800 */
[----:B------:R5:W-:Y:S04]  /*79b80*/  STL [R1+0x1498], R6 ;  /* 0x0014980601007387 */ /* 0x000be80000100800 */
[----:B-1----:R-:W3:Y:S04]  /*79b90*/  LDL.LU R42, [R1+0x5c4] ;  /* 0x0005c400012a7983 */ /* 0x002ee80000300800 */
[----:B------:R-:W3:Y:S04]  /*79ba0*/  LDL.LU R36, [R1+0x5c8] ;  /* 0x0005c80001247983 */ /* 0x000ee80000300800 */
[----:B------:R1:W-:Y:S01]  /*79bb0*/  LDGSTS.E [R0+0x3ec00], [R2.64], P0 ;  /* 0x3ec0000002007fae */ /* 0x0003e2000812184c */
[----:B------:R-:W-:-:S02]  /*79bc0*/  IADD3 R7, P1, R7, UR11, RZ ;  /* 0x0000000b07077c10 */ /* 0x000fc4000ff3e0ff */
[----:B------:R-:W-:Y:S01]  /*79bd0*/  IADD3 R37, P2, R37, UR11, RZ ;  /* 0x0000000b25257c10 */ /* 0x000fe2000ff5e0ff */
[----:B-1----:R-:W-:Y:S02]  /*79be0*/  IMAD.MOV.U32 R3, RZ, RZ, R6 ;  /* 0x000000ffff037224 */ /* 0x002fe400078e0006 */
[----:B------:R-:W-:Y:S01]  /*79bf0*/  IMAD.MOV.U32 R2, RZ, RZ, R5 ;  /* 0x000000ffff027224 */ /* 0x000fe200078e0005 */
[----:B-----5:R-:W5:Y:S04]  /*79c00*/  LDL.LU R6, [R1+0x604] ;  /* 0x0006040001067983 */ /* 0x020f680000300800 */
[----:B------:R-:W5:Y:S04]  /*79c10*/  LDL.LU R5, [R1+0x608] ;  /* 0x0006080001057983 */ /* 0x000f680000300800 */
[----:B------:R1:W-:Y:S01]  /*79c20*/  LDGSTS.E [R0+0x3fc00], [R2.64], P0 ;  /* 0x3fc0000002007fae */ /* 0x0003e2000812184c */
[----:B------:R-:W-:-:S02]  /*79c30*/  IADD3.X R38, R38, UR10, RZ, P1, !PT ;  /* 0x0000000a26267c10 */ /* 0x000fc40008ffe4ff */
[----:B-1----:R-:W-:Y:S01]  /*79c40*/  MOV R0, UR8 ;  /* 0x0000000800007c02 */ /* 0x002fe20008000f00 */
[----:B------:R-:W-:Y:S01]  /*79c50*/  STL [R1+0x4c8], R7 ;  /* 0x0004c80701007387 */ /* 0x000fe20000100800 */
[----:B------:R-:W-:Y:S01]  /*79c60*/  IMAD.MOV.U32 R2, RZ, RZ, R7 ;  /* 0x000000ffff027224 */ /* 0x000fe200078e0007 */
[----:B------:R-:W-:Y:S01]  /*79c70*/  IADD3.X R43, R43, UR10, RZ, P2, !PT ;  /* 0x0000000a2b2b7c10 */ /* 0x000fe200097fe4ff */
[----:B------:R-:W-:Y:S01]  /*79c80*/  IMAD.MOV.U32 R3, RZ, RZ, R38 ;  /* 0x000000ffff037224 */ /* 0x000fe200078e0026 */
[----:B------:R-:W-:Y:S01]  /*79c90*/  STL [R1+0x508], R37 ;  /* 0x0005082501007387 */ /* 0x000fe20000100800 */
[----:B------:R-:W-:-:S03]  /*79ca0*/  IMAD R0, R0, 0x40000, R72 ;  /* 0x0004000000007824 */ /* 0x000fc600078e0248 */
        /* <DEDUP_REMOVED lines=10> */
[----:B----4-:R-:W-:Y:S02]  /*79d50*/  IADD3 R40, P1, R40, UR11, RZ ;  /* 0x0000000b28287c10 */ /* 0x010fe4000ff3e0ff */
[----:B------:R-:W-:-:S03]  /*79d60*/  IADD3 R4, P2, R4, UR11, RZ ;  /* 0x0000000b04047c10 */ /* 0x000fc6000ff5e0ff */
[----:B------:R1:W-:Y:S01]  /*79d70*/  STL [R1+0x548], R40 ;  /* 0x0005482801007387 */ /* 0x0003e20000100800 */
[----:B--2---:R-:W-:Y:S01]  /*79d80*/  IADD3.X R41, R41, UR10, RZ, P1, !PT ;  /* 0x0000000a29297c10 */ /* 0x004fe20008ffe4ff */
[----:B------:R-:W-:Y:S01]  /*79d90*/  IMAD.MOV.U32 R2, RZ, RZ, R40 ;  /* 0x000000ffff027224 */ /* 0x000fe200078e0028 */
[----:B---3--:R-:W-:-:S03]  /*79da0*/  IADD3.X R39, R39, UR10, RZ, P2, !PT ;  /* 0x0000000a27277c10 */ /* 0x008fc600097fe4ff */
[----:B------:R2:W-:Y:S04]  /*79db0*/  STL [R1+0x544], R41 ;  /* 0x0005442901007387 */ /* 0x0005e80000100800 */
[----:B------:R3:W-:Y:S01]  /*79dc0*/  STL [R1+0x588], R4 ;  /* 0x0005880401007387 */ /* 0x0007e20000100800 */
[----:B------:R-:W-:-:S03]  /*79dd0*/  MOV R3, R41 ;  /* 0x0000002900037202 */ /* 0x000fc60000000f00 */
[----:B-1----:R-:W4:Y:S04]  /*79de0*/  LDL.LU R40, [R1+0x6c8] ;  /* 0x0006c80001287983 */ /* 0x002f280000300800 */
[----:B------:R1:W-:Y:S04]  /*79df0*/  STL [R1+0x584], R39 ;  /* 0x0005842701007387 */ /* 0x0003e80000100800 */
[----:B------:R-:W4:Y:S04]  /*79e00*/  LDL.LU R72, [R1+0x708] ;  /* 0x0007080001487983 */ /* 0x000f280000300800 */
[----:B--2---:R-:W2:Y:S04]  /*79e10*/  LDL.LU R41, [R1+0x6c4] ;  /* 0x0006c40001297983 */ /* 0x004ea80000300800 */
[----:B------:R1:W-:Y:S04]  /*79e20*/  LDGSTS.E [R0+0x2e00], [R2.64], P0 ;  /* 0x02e0000002007fae */ /* 0x0003e8000812184c */
[----:B------:R-:W2:Y:S01]  /*79e30*/  LDL.LU R73, [R1+0x704] ;  /* 0x0007040001497983 */ /* 0x000ea20000300800 */
[----:B-1----:R-:W-:-:S02]  /*79e40*/  IMAD.MOV.U32 R2, RZ, RZ, R4 ;  /* 0x000000ffff027224 */ /* 0x002fc400078e0004 */
[----:B------:R-:W-:Y:S01]  /*79e50*/  IMAD.MOV.U32 R3, RZ, RZ, R39 ;  /* 0x000000ffff037224 */ /* 0x000fe200078e0027 */
[----:B---3--:R-:W3:Y:S04]  /*79e60*/  LDL.LU R4, [R1+0x748] ;  /* 0x0007480001047983 */ /* 0x008ee80000300800 */
[----:B------:R-:W3:Y:S04]  /*79e70*/  LDL.LU R39, [R1+0x788] ;  /* 0x0007880001277983 */ /* 0x000ee80000300800 */
[----:B------:R1:W-:Y:S01]  /*79e80*/  LDGSTS.E [R0+0x3e00], [R2.64], P0 ;  /* 0x03e0000002007fae */ /* 0x0003e2000812184c */
[----:B------:R-:W-:-:S04]  /*79e90*/  IADD3 R36, P1, R36, UR11, RZ ;  /* 0x0000000b24247c10 */ /* 0x000fc8000ff3e0ff */
[----:B------:R-:W-:Y:S01]  /*79ea0*/  IADD3.X R42, R42, UR10, RZ, P1, !PT ;  /* 0x0000000a2a2a7c10 */ /* 0x000fe20008ffe4ff */
[----:B------:R5:W-:Y:S01]  /*79eb0*/  STL [R1+0x5c8], R36 ;  /* 0x0005c82401007387 */ /* 0x000be20000100800 */
[----:B-1----:R-:W-:-:S03]  /*79ec0*/  IMAD.MOV.U32 R2, RZ, RZ, R36 ;  /* 0x000000ffff027224 */ /* 0x002fc600078e0024 */
[----:B------:R1:W-:Y:S01]  /*79ed0*/  STL [R1+0x5c4], R42 ;  /* 0x0005c42a01007387 */ /* 0x0003e20000100800 */
[----:B------:R-:W-:-:S05]  /*79ee0*/  IMAD.MOV.U32 R3, RZ, RZ, R42 ;  /* 0x000000ffff037224 */ /* 0x000fca00078e002a */
[----:B------:R1:W-:Y:S01]  /*79ef0*/  LDGSTS.E [R0+0x4e00], [R2.64], P0 ;  /* 0x04e0000002007fae */ /* 0x0003e2000812184c */
[----:B-----5:R-:W-:-:S04]  /*79f00*/  IADD3 R5, P2, R5, UR11, RZ ;  /* 0x0000000b05057c10 */ /* 0x020fc8000ff5e0ff */
[----:B------:R-:W-:Y:S01]  /*79f10*/  IADD3.X R6, R6, UR10, RZ, P2, !PT ;  /* 0x0000000a06067c10 */ /* 0x000fe200097fe4ff */
[----:B------:R5:W-:Y:S04]  /*79f20*/  STL [R1+0x608], R5 ;  /* 0x0006080501007387 */ /* 0x000be80000100800 */
[----:B------:R-:W3:Y:S04]  /*79f30*/  LDL.LU R36, [R1+0x744] ;  /* 0x0007440001247983 */ /* 0x000ee80000300800 */
[----:B------:R5:W-:Y:S04]  /*79f40*/  STL [R1+0x604], R6 ;  /* 0x0006040601007387 */ /* 0x000be80000100800 */
[----:B-1----:R-:W3:Y:S01]  /*79f50*/  LDL.LU R42, [R1+0x784] ;  /* 0x00078400012a7983 */ /* 0x002ee20000300800 */
[----:B------:R-:W-:-:S02]  /*79f60*/  IMAD.MOV.U32 R2, RZ, RZ, R5 ;  /* 0x000000ffff027224 */ /* 0x000fc400078e0005 */
[----:B------:R-:W-:Y:S01]  /*79f70*/  IMAD.MOV.U32 R3, RZ, RZ, R6 ;  /* 0x000000ffff037224 */ /* 0x000fe200078e0006 */
[----:B-----5:R-:W5:Y:S04]  /*79f80*/  LDL.LU R5, [R1+0x7c8] ;  /* 0x0007c80001057983 */ /* 0x020f680000300800 */
[----:B------:R-:W5:Y:S04]  /*79f90*/  LDL.LU R6, [R1+0x808] ;  /* 0x0008080001067983 */ /* 0x000f680000300800 */
[----:B------:R1:W-:Y:S01]  /*79fa0*/  LDGSTS.E [R0+0x5e00], [R2.64], P0 ;  /* 0x05e0000002007fae */ /* 0x0003e2000812184c */
[----:B------:R-:W-:-:S02]  /*79fb0*/  IADD3 R38, P1, R38, UR11, RZ ;  /* 0x0000000b26267c10 */ /* 0x000fc4000ff3e0ff */
[----:B------:R-:W-:-:S03]  /*79fc0*/  IADD3 R7, P2, R7, UR11, RZ ;  /* 0x0000000b07077c10 */ /* 0x000fc6000ff5e0ff */
[----:B------:R1:W-:Y:S02]  /*79fd0*/  STL [R1+0x648], R38 ;  /* 0x0006482601007387 */ /* 0x0003e40000100800 */
[----:B-1----:R-:W-:Y:S02]  /*79fe0*/  MOV R2, R38 ;  /* 0x0000002600027202 */ /* 0x002fe40000000f00 */
[----:B------:R-:W-:Y:S02]  /*79ff0*/  IADD3.X R43, R43, UR10, RZ, P1, !PT ;  /* 0x0000000a2b2b7c10 */ /* 0x000fe40008ffe4ff */
        /* <DEDUP_REMOVED lines=13> */
[----:B----4-:R-:W-:-:S05]  /*7a0d0*/  IADD3 R40, P1, R40, UR11, RZ ;  /* 0x0000000b28287c10 */ /* 0x010fca000ff3e0ff */
[----:B------:R-:W-:Y:S01]  /*7a0e0*/  STL [R1+0x6c8], R40 ;  /* 0x0006c82801007387 */ /* 0x000fe20000100800 */
[----:B------:R-:W-:Y:S02]  /*7a0f0*/  IADD3 R72, P2, R72, UR11, RZ ;  /* 0x0000000b48487c10 */ /* 0x000fe4000ff5e0ff */
[----:B--2---:R-:W-:Y:S01]  /*7a100*/  IADD3.X R41, R41, UR10, RZ, P1, !PT ;  /* 0x0000000a29297c10 */ /* 0x004fe20008ffe4ff */
[----:B-1----:R-:W-:-:S04]  /*7a110*/  IMAD.MOV.U32 R2, RZ, RZ, R40 ;  /* 0x000000ffff027224 */ /* 0x002fc800078e0028 */
[----:B------:R-:W-:Y:S01]  /*7a120*/  IMAD.MOV.U32 R3, RZ, RZ, R41 ;  /* 0x000000ffff037224 */ /* 0x000fe200078e0029 */
[----:B------:R1:W-:Y:S01]  /*7a130*/  STL [R1+0x6c4], R41 ;  /* 0x0006c42901007387 */ /* 0x0003e20000100800 */
[----:B------:R-:W-:-:S03]  /*7a140*/  IADD3.X R73, R73, UR10, RZ, P2, !PT ;  /* 0x0000000a49497c10 */ /* 0x000fc600097fe4ff */
[----:B------:R-:W-:Y:S04]  /*7a150*/  STL [R1+0x708], R72 ;  /* 0x0007084801007387 */ /* 0x000fe80000100800 */
[----:B------:R2:W-:Y:S04]  /*7a160*/  LDGSTS.E [R0+0x8e00], [R2.64], P0 ;  /* 0x08e0000002007fae */ /* 0x0005e8000812184c */
[----:B-1----:R-:W4:Y:S01]  /*7a170*/  LDL.LU R41, [R1+0x844] ;  /* 0x0008440001297983 */ /* 0x002f220000300800 */
[----:B---3--:R-:W-:-:S03]  /*7a180*/  IADD3 R4, P1, R4, UR11, RZ ;  /* 0x0000000b04047c10 */ /* 0x008fc6000ff3e0ff */
[----:B------:R-:W-:Y:S01]  /*7a190*/  STL [R1+0x704], R73 ;  /* 0x0007044901007387 */ /* 0x000fe20000100800 */
[----:B------:R-:W-:Y:S01]  /*7a1a0*/  IADD3 R39, P2, R39, UR11, RZ ;  /* 0x0000000b27277c10 */ /* 0x000fe2000ff5e0ff */
[----:B--2---:R-:W-:Y:S01]  /*7a1b0*/  IMAD.MOV.U32 R2, RZ, RZ, R72 ;  /* 0x000000ffff027224 */ /* 0x004fe200078e0048 */
[----:B------:R-:W-:Y:S01]  /*7a1c0*/  MOV R3, R73 ;  /* 0x0000004900037202 */ /* 0x000fe20000000f00 */
        /* <DEDUP_REMOVED lines=11> */
[----:B------:R1:W-:Y:S01]  /*7a280*/  STL [R1+0x784], R42 ;  /* 0x0007842a01007387 */ /* 0x0003e20000100800 */
[----:B-----5:R-:W-:-:S03]  /*7a290*/  IADD3 R5, P1, R5, UR11, RZ ;  /* 0x0000000b05057c10 */ /* 0x020fc6000ff3e0ff */
[----:B------:R-:W5:Y:S01]  /*7a2a0*/  LDL.LU R4, [R1+0x924] ;  /* 0x0009240001047983 */ /* 0x000f620000300800 */
[----:B---3--:R-:W-:-:S03]  /*7a2b0*/  IMAD.MOV.U32 R3, RZ, RZ, R42 ;  /* 0x000000ffff037224 */ /* 0x008fc600078e002a */
        /* <DEDUP_REMOVED lines=41> */
[----:B------:R-:W-:-:S05]  /*7a550*/  IADD3 R36, P1, R36, UR11, RZ ;  /* 0x0000000b24247c10 */ /* 0x000fca000ff3e0ff */
[----:B------:R1:W-:Y:S01]  /*7a560*/  STL [R1+0x8e4], R36 ;  /* 0x0008e42401007387 */ /* 0x0003e20000100800 */
[----:B-----5:R-:W-:Y:S02]  /*7a570*/  IADD3 R4, P2, R4, UR11, RZ ;  /* 0x0000000b04047c10 */ /* 0x020fe4000ff5e0ff */
[----:B---3--:R-:W-:Y:S01]  /*7a580*/  IADD3.X R42, R42, UR10, RZ, P1, !PT ;  /* 0x0000000a2a2a7c10 */ /* 0x008fe20008ffe4ff */
        /* <DEDUP_REMOVED lines=11> */
[----:B---3--:R-:W5:Y:S01]  /*7a640*/  LDL.LU R4, [R1+0xae4] ;  /* 0x000ae40001047983 */ /* 0x008f620000300800 */
[----:B------:R-:W-:-:S03]  /*7a650*/  IADD3 R38, P1, R38, UR11, RZ ;  /* 0x0000000b26267c10 */ /* 0x000fc6000ff3e0ff */
[----:B------:R-:W5:Y:S04]  /*7a660*/  LDL.LU R39, [R1+0xb24] ;  /* 0x000b240001277983 */ /* 0x000f680000300800 */
[----:B------:R1:W-:Y:S01]  /*7a670*/  STL [R1+0x964], R38 ;  /* 0x0009642601007387 */ /* 0x0003e20000100800 */
[----:B------:R-:W-:-:S03]  /*7a680*/  IADD3 R5, P2, R5, UR11, RZ ;  /* 0x0000000b05057c10 */ /* 0x000fc6000ff5e0ff */
[----:B------:R1:W-:Y:S01]  /*7a690*/  LDGSTS.E [R0+0x11e00], [R2.64], P0 ;  /* 0x11e0000002007fae */ /* 0x0003e2000812184c */
[----:B------:R-:W-:Y:S02]  /*7a6a0*/  IADD3.X R43, R43, UR10, RZ, P1, !PT ;  /* 0x0000000a2b2b7c10 */ /* 0x000fe40008ffe4ff */
[----:B------:R-:W-:-:S03]  /*7a6b0*/  IADD3.X R6, R6, UR10, RZ, P2, !PT ;  /* 0x0000000a06067c10 */ /* 0x000fc600097fe4ff */
[----:B------:R1:W-:Y:S02]  /*7a6c0*/  STL [R1+0x960], R43 ;  /* 0x0009602b01007387 */ /* 0x0003e40000100800 */
[----:B-1----:R-:W-:Y:S02]  /*7a6d0*/  IMAD.MOV.U32 R2, RZ, RZ, R38 ;  /* 0x000000ffff027224 */ /* 0x002fe400078e0026 */
[----:B------:R-:W-:Y:S04]  /*7a6e0*/  STL [R1+0x9a4], R5 ;  /* 0x0009a40501007387 */ /* 0x000fe80000100800 */
[----:B------:R-:W5:Y:S01]  /*7a6f0*/  LDL.LU R38, [R1+0xae0] ;  /* 0x000ae00001267983 */ /* 0x000f620000300800 */
[----:B------:R-:W-:-:S03]  /*7a700*/  IMAD.MOV.U32 R3, RZ, RZ, R43 ;  /* 0x000000ffff037224 */ /* 0x000fc600078e002b */
[----:B------:R1:W-:Y:S04]  /*7a710*/  STL [R1+0x9a0], R6 ;  /* 0x0009a00601007387 */ /* 0x0003e80000100800 */
[----:B------:R-:W5:Y:S04]  /*7a720*/  LDL.LU R43, [R1+0xb20] ;  /* 0x000b2000012b7983 */ /* 0x000f680000300800 */
[----:B------:R1:W-:Y:S02]  /*7a730*/  LDGSTS.E [R0+0x12e00], [R2.64], P0 ;  /* 0x12e0000002007fae */ /* 0x0003e4000812184c */
[----:B-1----:R-:W-:-:S02]  /*7a740*/  IMAD.MOV.U32 R2, RZ, RZ, R5 ;  /* 0x000000ffff027224 */ /* 0x002fc400078e0005 */
[----:B------:R-:W-:Y:S02]  /*7a750*/  IMAD.MOV.U32 R3, RZ, RZ, R6 ;  /* 0x000000ffff037224 */ /* 0x000fe400078e0006 */
[----:B------:R-:W5:Y:S04]  /*7a760*/  LDL.LU R6, [R1+0xb64] ;  /* 0x000b640001067983 */ /* 0x000f680000300800 */
[----:B------:R-:W5:Y:S04]  /*7a770*/  LDL.LU R5, [R1+0xba4] ;  /* 0x000ba40001057983 */ /* 0x000f680000300800 */
[----:B------:R1:W-:Y:S01]  /*7a780*/  LDGSTS.E [R0+0x13e00], [R2.64], P0 ;  /* 0x13e0000002007fae */ /* 0x0003e2000812184c */
[----:B----4-:R-:W-:-:S04]  /*7a790*/  IADD3 R37, P1, R37, UR11, RZ ;  /* 0x0000000b25257c10 */ /* 0x010fc8000ff3e0ff */
[----:B-1----:R-:W-:Y:S01]  /*7a7a0*/  MOV R2, R37 ;  /* 0x0000002500027202 */ /* 0x002fe20000000f00 */
[----:B------:R-:W-:Y:S01]  /*7a7b0*/  STL [R1+0x9e4], R37 ;  /* 0x0009e42501007387 */ /* 0x000fe20000100800 */
[----:B------:R-:W-:Y:S02]  /*7a7c0*/  IADD3 R72, P2, R72, UR11, RZ ;  /* 0x0000000b48487c10 */ /* 0x000fe4000ff5e0ff */
[----:B------:R-:W-:-:S05]  /*7a7d0*/  IADD3.X R41, R41, UR10, RZ, P1, !PT ;  /* 0x0000000a29297c10 */ /* 0x000fca0008ffe4ff */
[----:B------:R1:W-:Y:S01]  /*7a7e0*/  STL [R1+0x9e0], R41 ;  /* 0x0009e02901007387 */ /* 0x0003e20000100800 */
[----:B------:R-:W-:Y:S01]  /*7a7f0*/  IMAD.MOV.U32 R3, RZ, RZ, R41 ;  /* 0x000000ffff037224 */ /* 0x000fe200078e0029 */
[----:B------:R-:W-:Y:S02]  /*7a800*/  IADD3.X R73, R73, UR10, RZ, P2, !PT ;  /* 0x0000000a49497c10 */ /* 0x000fe400097fe4ff */
[----:B------:R-:W-:Y:S04]  /*7a810*/  STL [R1+0xa24], R72 ;  /* 0x000a244801007387 */ /* 0x000fe80000100800 */
[----:B------:R4:W-:Y:S04]  /*7a820*/  LDGSTS.E [R0+0x14e00], [R2.64], P0 ;  /* 0x14e0000002007fae */ /* 0x0009e8000812184c */
[----:B-1----:R-:W3:Y:S01]  /*7a830*/  LDL.LU R41, [R1+0xb60] ;  /* 0x000b600001297983 */ /* 0x002ee20000300800 */
[----:B--2---:R-:W-:-:S03]  /*7a840*/  IADD3 R7, P1, R7, UR11, RZ ;  /* 0x0000000b07077c10 */ /* 0x004fc6000ff3e0ff */
[----:B------:R-:W-:Y:S01]  /*7a850*/  STL [R1+0xa20], R73 ;  /* 0x000a204901007387 */ /* 0x000fe20000100800 */
[----:B------:R-:W-:-:S03]  /*7a860*/  IADD3 R40, P2, R40, UR11, RZ ;  /* 0x0000000b28287c10 */ /* 0x000fc6000ff5e0ff */
[----:B------:R-:W2:Y:S01]  /*7a870*/  LDL.LU R37, [R1+0xba0] ;  /* 0x000ba00001257983 */ /* 0x000ea20000300800 */
[----:B----4-:R-:W-:Y:S02]  /*7a880*/  IMAD.MOV.U32 R2, RZ, RZ, R72 ;  /* 0x000000ffff027224 */ /* 0x010fe400078e0048 */
[----:B------:R-:W-:Y:S01]  /*7a890*/  IMAD.MOV.U32 R3, RZ, RZ, R73 ;  /* 0x000000ffff037224 */ /* 0x000fe200078e0049 */
        /* <DEDUP_REMOVED lines=12> */
[----:B----4-:R-:W-:-:S02]  /*7a960*/  MOV R3, R42 ;  /* 0x0000002a00037202 */ /* 0x010fc40000000f00 */
[----:B------:R-:W-:Y:S01]  /*7a970*/  IADD3 R4, P1, R4, UR11, RZ ;  /* 0x0000000b04047c10 */ /* 0x000fe2000ff3e0ff */
[----:B-1----:R-:W4:Y:S01]  /*7a980*/  LDL.LU R42, [R1+0xbe0] ;  /* 0x000be000012a7983 */ /* 0x002f220000300800 */
[----:B------:R-:W-:Y:S01]  /*7a990*/  IMAD.MOV.U32 R2, RZ, RZ, R40 ;  /* 0x000000ffff027224 */ /* 0x000fe200078e0028 */
[----:B------:R-:W-:Y:S02]  /*7a9a0*/  IADD3 R39, P2, R39, UR11, RZ ;  /* 0x0000000b27277c10 */ /* 0x000fe4000ff5e0ff */
        /* <DEDUP_REMOVED lines=33> */
[----:B-1----:R-:W-:Y:S01]  /*7abc0*/  MOV R2, R5 ;  /* 0x0000000500027202 */ /* 0x002fe20000000f00 */
[----:B------:R-:W-:-:S02]  /*7abd0*/  IMAD.MOV.U32 R3, RZ, RZ, R37 ;  /* 0x000000ffff037224 */ /* 0x000fc400078e0025 */
        /* <DEDUP_REMOVED lines=18> */
[----:B----4-:R-:W5:Y:S01]  /*7ad00*/  LDL.LU R7, [R1+0xde4] ;  /* 0x000de40001077983 */ /* 0x010f620000300800 */
        /* <DEDUP_REMOVED lines=11> */
[----:B------:R-:W-:-:S03]  /*7adc0*/  MOV R3, R43 ;  /* 0x0000002b00037202 */ /* 0x000fc60000000f00 */
        /* <DEDUP_REMOVED lines=23> */
[----:B---3--:R-:W-:Y:S02]  /*7af40*/  IMAD.MOV.U32 R2, RZ, RZ, R72 ;  /* 0x000000ffff027224 */ /* 0x008fe400078e0048 */
[----:B------:R-:W-:Y:S01]  /*7af50*/  IMAD.MOV.U32 R3, RZ, RZ, R73 ;  /* 0x000000ffff037224 */ /* 0x000fe200078e0049 */
[----:B------:R-:W-:Y:S04]  /*7af60*/  STL [R1+0xd64], R5 ;  /* 0x000d640501007387 */ /* 0x000fe80000100800 */
[----:B------:R1:W-:Y:S02]  /*7af70*/  LDGSTS.E [R0+0x21e00], [R2.64], P0 ;  /* 0x21e0000002007fae */ /* 0x0003e4000812184c */
[----:B-1----:R-:W-:-:S02]  /*7af80*/  MOV R2, R5 ;  /* 0x0000000500027202 */ /* 0x002fc40000000f00 */
[----:B-----5:R-:W-:-:S05]  /*7af90*/  IADD3.X R36, R36, UR10, RZ, P1, !PT ;  /* 0x0000000a24247c10 */ /* 0x020fca0008ffe4ff */
[----:B------:R-:W-:Y:S01]  /*7afa0*/  IMAD.MOV.U32 R3, RZ, RZ, R36 ;  /* 0x000000ffff037224 */ /* 0x000fe200078e0024 */
[----:B------:R1:W-:Y:S01]  /*7afb0*/  STL [R1+0xd60], R36 ;  /* 0x000d602401007387 */ /* 0x0003e20000100800 */
[----:B------:R-:W-:-:S03]  /*7afc0*/  IADD3.X R42, R42, UR10, RZ, P2, !PT ;  /* 0x0000000a2a2a7c10 */ /* 0x000fc600097fe4ff */
[----:B------:R3:W-:Y:S04]  /*7afd0*/  STL [R1+0xda4], R37 ;  /* 0x000da42501007387 */ /* 0x0007e80000100800 */
[----:B------:R5:W-:Y:S04]  /*7afe0*/  LDGSTS.E [R0+0x22e00], [R2.64], P0 ;  /* 0x22e0000002007fae */ /* 0x000be8000812184c */
[----:B-1----:R-:W2:Y:S04]  /*7aff0*/  LDL.LU R36, [R1+0xee4] ;  /* 0x000ee40001247983 */ /* 0x002ea80000300800 */
[----:B------:R1:W-:Y:S04]  /*7b000*/  STL [R1+0xda0], R42 ;  /* 0x000da02a01007387 */ /* 0x0003e80000100800 */
[----:B------:R-:W2:Y:S01]  /*7b010*/  LDL.LU R5, [R1+0xf24] ;  /* 0x000f240001057983 */ /* 0x000ea20000300800 */
[----:B-----5:R-:W-:Y:S01]  /*7b020*/  IMAD.MOV.U32 R2, RZ, RZ, R37 ;  /* 0x000000ffff027224 */ /* 0x020fe200078e0025 */
[----:B------:R-:W-:-:S02]  /*7b030*/  IADD3 R7, P1, R7, UR11, RZ ;  /* 0x0000000b07077c10 */ /* 0x000fc4000ff3e0ff */
[----:B---3--:R-:W3:Y:S01]  /*7b040*/  LDL.LU R37, [R1+0xee0] ;  /* 0x000ee00001257983 */ /* 0x008ee20000300800 */
[----:B------:R-:W-:Y:S01]  /*7b050*/  IMAD.MOV.U32 R3, RZ, RZ, R42 ;  /* 0x000000ffff037224 */ /* 0x000fe200078e002a */
[----:B------:R-:W-:Y:S02]  /*7b060*/  IADD3 R40, P2, R40, UR11, RZ ;  /* 0x0000000b28287c10 */ /* 0x000fe4000ff5e0ff */
[----:B-1----:R-:W5:Y:S04]  /*7b070*/  LDL.LU R42, [R1+0xf20] ;  /* 0x000f2000012a7983 */ /* 0x002f680000300800 */
[----:B------:R1:W-:Y:S04]  /*7b080*/  LDGSTS.E [R0+0x23e00], [R2.64], P0 ;  /* 0x23e0000002007fae */ /* 0x0003e8000812184c */
[----:B------:R1:W-:Y:S02]  /*7b090*/  STL [R1+0xde4], R7 ;  /* 0x000de40701007387 */ /* 0x0003e40000100800 */
[----:B-1----:R-:W-:Y:S01]  /*7b0a0*/  IMAD.MOV.U32 R2, RZ, RZ, R7 ;  /* 0x000000ffff027224 */ /* 0x002fe200078e0007 */
[----:B------:R-:W-:-:S05]  /*7b0b0*/  IADD3.X R38, R38, UR10, RZ, P1, !PT ;  /* 0x0000000a26267c10 */ /* 0x000fca0008ffe4ff */
[----:B------:R-:W-:Y:S01]  /*7b0c0*/  IMAD.MOV.U32 R3, RZ, RZ, R38 ;  /* 0x000000ffff037224 */ /* 0x000fe200078e0026 */
[----:B------:R1:W-:Y:S01]  /*7b0d0*/  STL [R1+0xde0], R38 ;  /* 0x000de02601007387 */ /* 0x0003e20000100800 */
[----:B------:R-:W-:-:S03]  /*7b0e0*/  IADD3.X R43, R43, UR10, RZ, P2, !PT ;  /* 0x0000000a2b2b7c10 */ /* 0x000fc600097fe4ff */
[----:B------:R-:W-:Y:S04]  /*7b0f0*/  STL [R1+0xe24], R40 ;  /* 0x000e242801007387 */ /* 0x000fe80000100800 */
[----:B------:R-:W5:Y:S04]  /*7b100*/  LDL.LU R7, [R1+0xf64] ;  /* 0x000f640001077983 */ /* 0x000f680000300800 */
[----:B------:R1:W-:Y:S04]  /*7b110*/  STL [R1+0xe20], R43 ;  /* 0x000e202b01007387 */ /* 0x0003e80000100800 */
[----:B------:R1:W-:Y:S04]  /*7b120*/  LDGSTS.E [R0+0x24e00], [R2.64], P0 ;  /* 0x24e0000002007fae */ /* 0x0003e8000812184c */
[----:B-1----:R-:W5:Y:S01]  /*7b130*/  LDL.LU R38, [R1+0xfa4] ;  /* 0x000fa40001267983 */ /* 0x002f620000300800 */
[----:B------:R-:W-:-:S03]  /*7b140*/  MOV R3, R43 ;  /* 0x0000002b00037202 */ /* 0x000fc60000000f00 */
[----:B------:R-:W5:Y:S01]  /*7b150*/  LDL.LU R43, [R1+0xf60] ;  /* 0x000f6000012b7983 */ /* 0x000f620000300800 */
[----:B------:R-:W-:-:S03]  /*7b160*/  IMAD.MOV.U32 R2, RZ, RZ, R40 ;  /* 0x000000ffff027224 */ /* 0x000fc600078e0028 */
[----:B------:R-:W5:Y:S01]  /*7b170*/  LDL.LU R40, [R1+0xfa0] ;  /* 0x000fa00001287983 */ /* 0x000f620000300800 */
        /* <DEDUP_REMOVED lines=21> */
[----:B------:R-:W-:-:S05]  /*7b2d0*/  IADD3 R36, P1, R36, UR11, RZ ;  /* 0x0000000b24247c10 */ /* 0x000fca000ff3e0ff */
[----:B------:R5:W-:Y:S01]  /*7b2e0*/  STL [R1+0xee4], R36 ;  /* 0x000ee42401007387 */ /* 0x000be20000100800 */
[----:B------:R-:W-:Y:S02]  /*7b2f0*/  IADD3 R5, P2, R5, UR11, RZ ;  /* 0x0000000b05057c10 */ /* 0x000fe4000ff5e0ff */
[----:B---3--:R-:W-:Y:S01]  /*7b300*/  IADD3.X R37, R37, UR10, RZ, P1, !PT ;  /* 0x0000000a25257c10 */ /* 0x008fe20008ffe4ff */
[----:B-1----:R-:W-:Y:S01]  /*7b310*/  IMAD.MOV.U32 R2, RZ, RZ, R36 ;  /* 0x000000ffff027224 */ /* 0x002fe200078e0024 */
[----:B-----5:R-:W-:-:S03]  /*7b320*/  IADD3.X R42, R42, UR10, RZ, P2, !PT ;  /* 0x0000000a2a2a7c10 */ /* 0x020fc600097fe4ff */
[----:B------:R1:W-:Y:S04]  /*7b330*/  STL [R1+0xee0], R37 ;  /* 0x000ee02501007387 */ /* 0x0003e80000100800 */
[----:B------:R-:W-:Y:S04]  /*7b340*/  STL [R1+0xf24], R5 ;  /* 0x000f240501007387 */ /* 0x000fe80000100800 */
[----:B------:R-:W3:Y:S01]  /*7b350*/  LDL.LU R36, [R1+0x1060] ;  /* 0x0010600001247983 */ /* 0x000ee20000300800 */
[----:B------:R-:W-:-:S03]  /*7b360*/  IMAD.MOV.U32 R3, RZ, RZ, R37 ;  /* 0x000000ffff037224 */ /* 0x000fc600078e0025 */
[----:B------:R5:W-:Y:S04]  /*7b370*/  STL [R1+0xf20], R42 ;  /* 0x000f202a01007387 */ /* 0x000be80000100800 */
[----:B-1----:R-:W3:Y:S04]  /*7b380*/  LDL.LU R37, [R1+0x10a0] ;  /* 0x0010a00001257983 */ /* 0x002ee80000300800 */
[----:B------:R1:W-:Y:S02]  /*7b390*/  LDGSTS.E [R0+0x28e00], [R2.64], P0 ;  /* 0x28e0000002007fae */ /* 0x0003e4000812184c */
[----:B-1----:R-:W-:-:S02]  /*7b3a0*/  MOV R2, R5 ;  /* 0x0000000500027202 */ /* 0x002fc40000000f00 */
[----:B------:R-:W-:Y:S01]  /*7b3b0*/  IADD3 R7, P1, R7, UR11, RZ ;  /* 0x0000000b07077c10 */ /* 0x000fe2000ff3e0ff */
[----:B------:R-:W-:Y:S02]  /*7b3c0*/  IMAD.MOV.U32 R3, RZ, RZ, R42 ;  /* 0x000000ffff037224 */ /* 0x000fe400078e002a */
[----:B-----5:R-:W5:Y:S04]  /*7b3d0*/  LDL.LU R42, [R1+0x10e4] ;  /* 0x0010e400012a7983 */ /* 0x020f680000300800 */
[----:B------:R-:W5:Y:S01]  /*7b3e0*/  LDL.LU R5, [R1+0x1124] ;  /* 0x0011240001057983 */ /* 0x000f620000300800 */
[----:B------:R-:W-:-:S03]  /*7b3f0*/  IADD3 R38, P2, R38, UR11, RZ ;  /* 0x0000000b26267c10 */ /* 0x000fc6000ff5e0ff */
[----:B------:R-:W-:Y:S04]  /*7b400*/  STL [R1+0xf64], R7 ;  /* 0x000f640701007387 */ /* 0x000fe80000100800 */
[----:B------:R1:W-:Y:S01]  /*7b410*/  LDGSTS.E [R0+0x29e00], [R2.64], P0 ;  /* 0x29e0000002007fae */ /* 0x0003e2000812184c */
[----:B------:R-:W-:-:S05]  /*7b420*/  IADD3.X R43, R43, UR10, RZ, P1, !PT ;  /* 0x0000000a2b2b7c10 */ /* 0x000fca0008ffe4ff */
[----:B------:R1:W-:Y:S01]  /*7b430*/  STL [R1+0xf60], R43 ;  /* 0x000f602b01007387 */ /* 0x0003e20000100800 */
[----:B------:R-:W-:Y:S01]  /*7b440*/  IADD3.X R40, R40, UR10, RZ, P2, !PT ;  /* 0x0000000a28287c10 */ /* 0x000fe200097fe4ff */
[----:B-1----:R-:W-:Y:S02]  /*7b450*/  IMAD.MOV.U32 R3, RZ, RZ, R43 ;  /* 0x000000ffff037224 */ /* 0x002fe400078e002b */
[----:B------:R-:W-:Y:S01]  /*7b460*/  STL [R1+0xfa4], R38 ;  /* 0x000fa42601007387 */ /* 0x000fe20000100800 */
[----:B------:R-:W-:-:S03]  /*7b470*/  IMAD.MOV.U32 R2, RZ, RZ, R7 ;  /* 0x000000ffff027224 */ /* 0x000fc600078e0007 */
[----:B------:R-:W5:Y:S04]  /*7b480*/  LDL.LU R43, [R1+0x10e0] ;  /* 0x0010e000012b7983 */ /* 0x000f680000300800 */
        /* <DEDUP_REMOVED lines=8> */
[----:B----4-:R-:W-:-:S02]  /*7b510*/  IADD3 R39, P1, R39, UR11, RZ ;  /* 0x0000000b27277c10 */ /* 0x010fc4000ff3e0ff */
[----:B------:R-:W-:Y:S02]  /*7b520*/  IADD3 R72, P2, R72, UR11, RZ ;  /* 0x0000000b48487c10 */ /* 0x000fe4000ff5e0ff */
[----:B------:R-:W-:Y:S01]  /*7b530*/  IADD3.X R41, R41, UR10, RZ, P1, !PT ;  /* 0x0000000a29297c10 */ /* 0x000fe20008ffe4ff */
[----:B------:R-:W-:Y:S01]  /*7b540*/  STL [R1+0xfe4], R39 ;  /* 0x000fe42701007387 */ /* 0x000fe20000100800 */
[----:B------:R-:W-:-:S03]  /*7b550*/  IADD3.X R73, R73, UR10, RZ, P2, !PT ;  /* 0x0000000a49497c10 */ /* 0x000fc600097fe4ff */
[----:B------:R4:W-:Y:S01]  /*7b560*/  STL [R1+0xfe0], R41 ;  /* 0x000fe02901007387 */ /* 0x0009e20000100800 */
[----:B-1----:R-:W-:Y:S01]  /*7b570*/  MOV R3, R41 ;  /* 0x0000002900037202 */ /* 0x002fe20000000f00 */
[----:B------:R-:W-:Y:S02]  /*7b580*/  IMAD.MOV.U32 R2, RZ, RZ, R39 ;  /* 0x000000ffff027224 */ /* 0x000fe400078e0027 */
[----:B------:R-:W-:Y:S04]  /*7b590*/  STL [R1+0x1024], R72 ;  /* 0x0010244801007387 */ /* 0x000fe80000100800 */
[----:B------:R1:W-:Y:S04]  /*7b5a0*/  LDGSTS.E [R0+0x2ce00], [R2.64], P0 ;  /* 0x2ce0000002007fae */ /* 0x0003e8000812184c */
[----:B----4-:R-:W4:Y:S04]  /*7b5b0*/  LDL.LU R41, [R1+0x1160] ;  /* 0x0011600001297983 */ /* 0x010f280000300800 */
[----:B------:R-:W-:Y:S01]  /*7b5c0*/  STL [R1+0x1020], R73 ;  /* 0x0010204901007387 */ /* 0x000fe20000100800 */
[----:B--2---:R-:W-:-:S03]  /*7b5d0*/  IADD3 R4, P1, R4, UR11, RZ ;  /* 0x0000000b04047c10 */ /* 0x004fc6000ff3e0ff */
[----:B------:R-:W2:Y:S01]  /*7b5e0*/  LDL.LU R39, [R1+0x11a0] ;  /* 0x0011a00001277983 */ /* 0x000ea20000300800 */
[----:B-1----:R-:W-:Y:S02]  /*7b5f0*/  IMAD.MOV.U32 R2, RZ, RZ, R72 ;  /* 0x000000ffff027224 */ /* 0x002fe400078e0048 */
[----:B------:R-:W-:Y:S01]  /*7b600*/  IMAD.MOV.U32 R3, RZ, RZ, R73 ;  /* 0x000000ffff037224 */ /* 0x000fe200078e0049 */
[----:B------:R-:W-:Y:S01]  /*7b610*/  IADD3 R6, P2, R6, UR11, RZ ;  /* 0x0000000b06067c10 */ /* 0x000fe2000ff5e0ff */
[----:B------:R-:W-:Y:S04]  /*7b620*/  STL [R1+0x1064], R4 ;  /* 0x0010640401007387 */ /* 0x000fe80000100800 */
        /* <DEDUP_REMOVED lines=11> */
[----:B---3--:R-:W-:-:S03]  /*7b6e0*/  IMAD.MOV.U32 R3, RZ, RZ, R37 ;  /* 0x000000ffff037224 */ /* 0x008fc600078e0025 */
[----:B-1----:R-:W3:Y:S01]  /*7b6f0*/  LDL.LU R37, [R1+0x11e0] ;  /* 0x0011e00001257983 */ /* 0x002ee20000300800 */
[----:B-----5:R-:W-:Y:S01]  /*7b700*/  IADD3 R42, P1, R42, UR11, RZ ;  /* 0x0000000b2a2a7c10 */ /* 0x020fe2000ff3e0ff */
[----:B------:R-:W-:Y:S02]  /*7b710*/  IMAD.MOV.U32 R2, RZ, RZ, R6 ;  /* 0x000000ffff027224 */ /* 0x000fe400078e0006 */
[----:B------:R-:W5:Y:S01]  /*7b720*/  LDL.LU R6, [R1+0x1220] ;  /* 0x0012200001067983 */ /* 0x000f620000300800 */
[----:B------:R-:W-:-:S03]  /*7b730*/  IADD3 R5, P2, R5, UR11, RZ ;  /* 0x0000000b05057c10 */ /* 0x000fc6000ff5e0ff */
[----:B------:R1:W-:Y:S04]  /*7b740*/  LDGSTS.E [R0+0x2fe00], [R2.64], P0 ;  /* 0x2fe0000002007fae */ /* 0x0003e8000812184c */
[----:B------:R-:W-:Y:S01]  /*7b750*/  STL [R1+0x10e4], R42 ;  /* 0x0010e42a01007387 */ /* 0x000fe20000100800 */
[----:B-1----:R-:W-:Y:S02]  /*7b760*/  MOV R2, R42 ;  /* 0x0000002a00027202 */ /* 0x002fe40000000f00 */
[----:B------:R-:W-:-:S05]  /*7b770*/  IADD3.X R43, R43, UR10, RZ, P1, !PT ;  /* 0x0000000a2b2b7c10 */ /* 0x000fca0008ffe4ff */
[----:B------:R-:W-:Y:S01]  /*7b780*/  IMAD.MOV.U32 R3, RZ, RZ, R43 ;  /* 0x000000ffff037224 */ /* 0x000fe200078e002b */
[----:B------:R-:W-:Y:S01]  /*7b790*/  IADD3.X R7, R7, UR10, RZ, P2, !PT ;  /* 0x0000000a07077c10 */ /* 0x000fe200097fe4ff */
[----:B------:R-:W-:Y:S04]  /*7b7a0*/  STL [R1+0x10e0], R43 ;  /* 0x0010e02b01007387 */ /* 0x000fe80000100800 */
[----:B------:R-:W-:Y:S04]  /*7b7b0*/  STL [R1+0x1124], R5 ;  /* 0x0011240501007387 */ /* 0x000fe80000100800 */
[----:B------:R1:W-:Y:S04]  /*7b7c0*/  LDGSTS.E [R0+0x30e00], [R2.64], P0 ;  /* 0x30e0000002007fae */ /* 0x0003e8000812184c */
[----:B------:R1:W-:Y:S02]  /*7b7d0*/  STL [R1+0x1120], R7 ;  /* 0x0011200701007387 */ /* 0x0003e40000100800 */
[----:B-1----:R-:W-:-:S02]  /*7b7e0*/  IMAD.MOV.U32 R3, RZ, RZ, R7 ;  /* 0x000000ffff037224 */ /* 0x002fc400078e0007 */
[----:B------:R-:W-:Y:S01]  /*7b7f0*/  IMAD.MOV.U32 R2, RZ, RZ, R5 ;  /* 0x000000ffff027224 */ /* 0x000fe200078e0005 */
[----:B------:R-:W5:Y:S04]  /*7b800*/  LDL.LU R7, [R1+0x1260] ;  /* 0x0012600001077983 */ /* 0x000f680000300800 */
[----:B------:R-:W5:Y:S04]  /*7b810*/  LDL.LU R5, [R1+0x1264] ;  /* 0x0012640001057983 */ /* 0x000f680000300800 */
[----:B------:R-:W5:Y:S04]  /*7b820*/  LDL.LU R77, [R1+0x12a0] ;  /* 0x0012a000014d7983 */ /* 0x000f680000300800 */
[----:B------:R-:W5:Y:S01]  /*7b830*/  LDL.LU R76, [R1+0x12a4] ;  /* 0x0012a400014c7983 */ /* 0x000f620000300800 */
[----:B------:R-:W-:-:S02]  /*7b840*/  IADD3 R40, P1, R40, UR11, RZ ;  /* 0x0000000b28287c10 */ /* 0x000fc4000ff3e0ff */
[----:B------:R-:W-:Y:S01]  /*7b850*/  IADD3 R38, P2, R38, UR11, RZ ;  /* 0x0000000b26267c10 */ /* 0x000fe2000ff5e0ff */
[----:B------:R1:W-:Y:S04]  /*7b860*/  LDGSTS.E [R0+0x31e00], [R2.64], P0 ;  /* 0x31e0000002007fae */ /* 0x0003e8000812184c */
[----:B------:R2:W-:Y:S01]  /*7b870*/  STL [R1+0x1164], R40 ;  /* 0x0011642801007387 */ /* 0x0005e20000100800 */
[----:B-1----:R-:W-:Y:S01]  /*7b880*/  IMAD.MOV.U32 R2, RZ, RZ, R40 ;  /* 0x000000ffff027224 */ /* 0x002fe200078e0028 */
[----:B----4-:R-:W-:-:S05]  /*7b890*/  IADD3.X R41, R41, UR10, RZ, P1, !PT ;  /* 0x0000000a29297c10 */ /* 0x010fca0008ffe4ff */
[----:B------:R1:W-:Y:S01]  /*7b8a0*/  STL [R1+0x1160], R41 ;  /* 0x0011602901007387 */ /* 0x0003e20000100800 */
[----:B--2---:R-:W-:-:S03]  /*7b8b0*/  IADD3.X R39, R39, UR10, RZ, P2, !PT ;  /* 0x0000000a27277c10 */ /* 0x004fc600097fe4ff */
[----:B------:R-:W-:Y:S04]  /*7b8c0*/  STL [R1+0x11a4], R38 ;  /* 0x0011a42601007387 */ /* 0x000fe80000100800 */
[----:B------:R2:W-:Y:S04]  /*7b8d0*/  STL [R1+0x11a0], R39 ;  /* 0x0011a02701007387 */ /* 0x0005e80000100800 */
[----:B------:R-:W4:Y:S04]  /*7b8e0*/  LDL.LU R75, [R1+0x12e0] ;  /* 0x0012e000014b7983 */ /* 0x000f280000300800 */
[----:B------:R-:W4:Y:S04]  /*7b8f0*/  LDL.LU R74, [R1+0x12e4] ;  /* 0x0012e400014a7983 */ /* 0x000f280000300800 */
[----:B------:R-:W4:Y:S04]  /*7b900*/  LDL.LU R73, [R1+0x1320] ;  /* 0x0013200001497983 */ /* 0x000f280000300800 */
[----:B------:R-:W4:Y:S01]  /*7b910*/  LDL.LU R72, [R1+0x1324] ;  /* 0x0013240001487983 */ /* 0x000f220000300800 */
[----:B------:R-:W-:-:S03]  /*7b920*/  IMAD.MOV.U32 R3, RZ, RZ, R41 ;  /* 0x000000ffff037224 */ /* 0x000fc600078e0029 */
[----:B------:R-:W4:Y:S04]  /*7b930*/  LDL.LU R42, [R1+0x1364] ;  /* 0x00136400012a7983 */ /* 0x000f280000300800 */
[----:B------:R-:W4:Y:S04]  /*7b940*/  LDL.LU R40, [R1+0x13a4] ;  /* 0x0013a40001287983 */ /* 0x000f280000300800 */
[----:B------:R1:W-:Y:S02]  /*7b950*/  LDGSTS.E [R0+0x32e00], [R2.64], P0 ;  /* 0x32e0000002007fae */ /* 0x0003e4000812184c */
[----:B-1----:R-:W-:Y:S01]  /*7b960*/  IMAD.MOV.U32 R2, RZ, RZ, R38 ;  /* 0x000000ffff027224 */ /* 0x002fe200078e0026 */
[----:B------:R-:W-:-:S05]  /*7b970*/  MOV R3, R39 ;  /* 0x0000002700037202 */ /* 0x000fca0000000f00 */
[----:B------:R1:W-:Y:S01]  /*7b980*/  LDGSTS.E [R0+0x33e00], [R2.64], P0 ;  /* 0x33e0000002007fae */ /* 0x0003e2000812184c */
[----:B------:R-:W-:-:S05]  /*7b990*/  IADD3 R36, P1, R36, UR11, RZ ;  /* 0x0000000b24247c10 */ /* 0x000fca000ff3e0ff */
[----:B------:R-:W-:Y:S01]  /*7b9a0*/  STL [R1+0x11e4], R36 ;  /* 0x0011e42401007387 */ /* 0x000fe20000100800 */
[----:B------:R-:W-:Y:S02]  /*7b9b0*/  IADD3 R4, P2, R4, UR11, RZ ;  /* 0x0000000b04047c10 */ /* 0x000fe4000ff5e0ff */
[----:B---3--:R-:W-:Y:S02]  /*7b9c0*/  IADD3.X R37, R37, UR10, RZ, P1, !PT ;  /* 0x0000000a25257c10 */ /* 0x008fe40008ffe4ff */
[----:B-----5:R-:W-:-:S03]  /*7b9d0*/  IADD3.X R6, R6, UR10, RZ, P2, !PT ;  /* 0x0000000a06067c10 */ /* 0x020fc600097fe4ff */
[----:B------:R3:W-:Y:S04]  /*7b9e0*/  STL [R1+0x11e0], R37 ;  /* 0x0011e02501007387 */ /* 0x0007e80000100800 */
[----:B------:R-:W-:Y:S04]  /*7b9f0*/  STL [R1+0x1224], R4 ;  /* 0x0012240401007387 */ /* 0x000fe80000100800 */
[----:B------:R-:W5:Y:S04]  /*7ba00*/  LDL.LU R43, [R1+0x1360] ;  /* 0x00136000012b7983 */ /* 0x000f680000300800 */
[----:B------:R3:W-:Y:S04]  /*7ba10*/  STL [R1+0x1220], R6 ;  /* 0x0012200601007387 */ /* 0x0007e80000100800 */
[----:B------:R-:W5:Y:S04]  /*7ba20*/  LDL.LU R41, [R1+0x13a0] ;  /* 0x0013a00001297983 */ /* 0x000f680000300800 */
[----:B--2---:R-:W2:Y:S01]  /*7ba30*/  LDL.LU R39, [R1+0x13e0] ;  /* 0x0013e00001277983 */ /* 0x004ea20000300800 */
[----:B-1----:R-:W-:-:S03]  /*7ba40*/  IMAD.MOV.U32 R2, RZ, RZ, R36 ;  /* 0x000000ffff027224 */ /* 0x002fc600078e0024 */
[----:B------:R-:W2:Y:S01]  /*7ba50*/  LDL.LU R38, [R1+0x13e4] ;  /* 0x0013e40001267983 */ /* 0x000ea20000300800 */
[----:B------:R-:W-:-:S03]  /*7ba60*/  IMAD.MOV.U32 R3, RZ, RZ, R37 ;  /* 0x000000ffff037224 */ /* 0x000fc600078e0025 */
[----:B---3--:R-:W3:Y:S04]  /*7ba70*/  LDL.LU R37, [R1+0x1420] ;  /* 0x0014200001257983 */ /* 0x008ee80000300800 */
[----:B------:R-:W3:Y:S04]  /*7ba80*/  LDL.LU R36, [R1+0x1424] ;  /* 0x0014240001247983 */ /* 0x000ee80000300800 */
[----:B------:R1:W-:Y:S02]  /*7ba90*/  LDGSTS.E [R0+0x34e00], [R2.64], P0 ;  /* 0x34e0000002007fae */ /* 0x0003e4000812184c */
[----:B-1----:R-:W-:-:S02]  /*7baa0*/  IMAD.MOV.U32 R2, RZ, RZ, R4 ;  /* 0x000000ffff027224 */ /* 0x002fc400078e0004 */
[----:B------:R-:W-:Y:S02]  /*7bab0*/  IMAD.MOV.U32 R3, RZ, RZ, R6 ;  /* 0x000000ffff037224 */ /* 0x000fe400078e0006 */
[----:B------:R-:W3:Y:S04]  /*7bac0*/  LDL.LU R6, [R1+0x1464] ;  /* 0x0014640001067983 */ /* 0x000ee80000300800 */
[----:B------:R-:W3:Y:S04]  /*7bad0*/  LDL.LU R4, [R1+0x14a4] ;  /* 0x0014a40001047983 */ /* 0x000ee80000300800 */
[----:B------:R1:W-:Y:S01]  /*7bae0*/  LDGSTS.E [R0+0x35e00], [R2.64], P0 ;  /* 0x35e0000002007fae */ /* 0x0003e2000812184c */
[----:B------:R-:W-:-:S04]  /*7baf0*/  IADD3 R5, P1, R5, UR11, RZ ;  /* 0x0000000b05057c10 */ /* 0x000fc8000ff3e0ff */
[----:B------:R-:W-:Y:S01]  /*7bb00*/  IADD3.X R7, R7, UR10, RZ, P1, !PT ;  /* 0x0000000a07077c10 */ /* 0x000fe20008ffe4ff */
[----:B------:R-:W-:Y:S01]  /*7bb10*/  STL [R1+0x1264], R5 ;  /* 0x0012640501007387 */ /* 0x000fe20000100800 */
[----:B------:R-:W-:-:S03]  /*7bb20*/  IADD3 R76, P2, R76, UR11, RZ ;  /* 0x0000000b4c4c7c10 */ /* 0x000fc6000ff5e0ff */
[----:B------:R1:W-:Y:S02]  /*7bb30*/  STL [R1+0x1260], R7 ;  /* 0x0012600701007387 */ /* 0x0003e40000100800 */
[----:B-1----:R-:W-:Y:S02]  /*7bb40*/  IMAD.MOV.U32 R3, RZ, RZ, R7 ;  /* 0x000000ffff037224 */ /* 0x002fe400078e0007 */
[----:B------:R-:W-:Y:S04]  /*7bb50*/  STL [R1+0x12a4], R76 ;  /* 0x0012a44c01007387 */ /* 0x000fe80000100800 */
[----:B------:R-:W3:Y:S01]  /*7bb60*/  LDL.LU R7, [R1+0x1460] ;  /* 0x0014600001077983 */ /* 0x000ee20000300800 */
[----:B------:R-:W-:Y:S01]  /*7bb70*/  IADD3.X R77, R77, UR10, RZ, P2, !PT ;  /* 0x0000000a4d4d7c10 */ /* 0x000fe200097fe4ff */
[----:B------:R-:W-:-:S04]  /*7bb80*/  IMAD.MOV.U32 R2, RZ, RZ, R5 ;  /* 0x000000ffff027224 */ /* 0x000fc800078e0005 */
[----:B------:R-:W-:Y:S04]  /*7bb90*/  STL [R1+0x12a0], R77 ;  /* 0x0012a04d01007387 */ /* 0x000fe80000100800 */
[----:B------:R-:W3:Y:S04]  /*7bba0*/  LDL.LU R5, [R1+0x14a0] ;  /* 0x0014a00001057983 */ /* 0x000ee80000300800 */
[----:B------:R1:W-:Y:S02]  /*7bbb0*/  LDGSTS.E [R0+0x36e00], [R2.64], P0 ;  /* 0x36e0000002007fae */ /* 0x0003e4000812184c */
[----:B-1----:R-:W-:Y:S01]  /*7bbc0*/  MOV R2, R76 ;  /* 0x0000004c00027202 */ /* 0x002fe20000000f00 */
[----:B------:R-:W-:-:S05]  /*7bbd0*/  IMAD.MOV.U32 R3, RZ, RZ, R77 ;  /* 0x000000ffff037224 */ /* 0x000fca00078e004d */
[----:B------:R1:W-:Y:S01]  /*7bbe0*/  LDGSTS.E [R0+0x37e00], [R2.64], P0 ;  /* 0x37e0000002007fae */ /* 0x0003e2000812184c */
[----:B------:R-:W-:Y:S01]  /*7bbf0*/  UIADD3 UR4, UR4, 0x1, URZ ;  /* 0x0000000104047890 */ /* 0x000fe2000fffe03f */
        /* <DEDUP_REMOVED lines=14> */
[----:B------:R-:W-:Y:S01]  /*7bce0*/  HMMA.1688.F32.TF32 R220, R56, R78, R196 ;  /* 0x0000004e38dc723c */ /* 0x000fe200000810c4 */
[----:B----4-:R-:W-:-:S04]  /*7bcf0*/  IADD3 R74, P1, R74, UR11, RZ ;  /* 0x0000000b4a4a7c10 */ /* 0x010fc8000ff3e0ff */
[----:B------:R-:W-:Y:S01]  /*7bd00*/  IADD3.X R75, R75, UR10, RZ, P1, !PT ;  /* 0x0000000a4b4b7c10 */ /* 0x000fe20008ffe4ff */
[----:B-1----:R-:W-:Y:S01]  /*7bd10*/  IMAD.MOV.U32 R2, RZ, RZ, R74 ;  /* 0x000000ffff027224 */ /* 0x002fe200078e004a */
[----:B------:R-:W-:-:S03]  /*7bd20*/  IADD3 R72, P2, R72, UR11, RZ ;  /* 0x0000000b48487c10 */ /* 0x000fc6000ff5e0ff */
[----:B------:R-:W-:Y:S01]  /*7bd30*/  IMAD.MOV.U32 R3, RZ, RZ, R75 ;  /* 0x000000ffff037224 */ /* 0x000fe200078e004b */
[----:B------:R-:W-:Y:S02]  /*7bd40*/  IADD3.X R73, R73, UR10, RZ, P2, !PT ;  /* 0x0000000a49497c10 */ /* 0x000fe400097fe4ff */
[----:B------:R-:W-:Y:S02]  /*7bd50*/  IADD3 R42, P1, R42, UR11, RZ ;  /* 0x0000000b2a2a7c10 */ /* 0x000fe4000ff3e0ff */
[----:B------:R1:W-:Y:S01]  /*7bd60*/  LDGSTS.E [R0+0x38e00], [R2.64], P0 ;  /* 0x38e0000002007fae */ /* 0x0003e2000812184c */
[----:B------:R-:W-:Y:S01]  /*7bd70*/  IADD3 R40, P2, R40, UR11, RZ ;  /* 0x0000000b28287c10 */ /* 0x000fe2000ff5e0ff */
[----:B-1----:R-:W-:Y:S02]  /*7bd80*/  IMAD.MOV.U32 R2, RZ, RZ, R72 ;  /* 0x000000ffff027224 */ /* 0x002fe400078e0048 */
[----:B------:R-:W-:-:S05]  /*7bd90*/  IMAD.MOV.U32 R3, RZ, RZ, R73 ;  /* 0x000000ffff037224 */ /* 0x000fca00078e0049 */
[----:B------:R1:W-:Y:S02]  /*7bda0*/  LDGSTS.E [R0+0x39e00], [R2.64], P0 ;  /* 0x39e0000002007fae */ /* 0x0003e4000812184c */
[----:B-1----:R-:W-:Y:S02]  /*7bdb0*/  IMAD.MOV.U32 R2, RZ, RZ, R42 ;  /* 0x000000ffff027224 */ /* 0x002fe400078e002a */
[----:B------:R-:W-:Y:S04]  /*7bdc0*/  STL [R1+0x12e4], R74 ;  /* 0x0012e44a01007387 */ /* 0x000fe80000100800 */
[----:B------:R-:W-:Y:S04]  /*7bdd0*/  STL [R1+0x12e0], R75 ;  /* 0x0012e04b01007387 */ /* 0x000fe80000100800 */
[----:B------:R-:W-:Y:S04]  /*7bde0*/  STL [R1+0x1324], R72 ;  /* 0x0013244801007387 */ /* 0x000fe80000100800 */
[----:B------:R-:W-:Y:S04]  /*7bdf0*/  STL [R1+0x1320], R73 ;  /* 0x0013204901007387 */ /* 0x000fe80000100800 */
[----:B------:R-:W-:Y:S01]  /*7be00*/  STL [R1+0x1364], R42 ;  /* 0x0013642a01007387 */ /* 0x000fe20000100800 */
[----:B-----5:R-:W-:-:S04]  /*7be10*/  IADD3.X R43, R43, UR10, RZ, P1, !PT ;  /* 0x0000000a2b2b7c10 */ /* 0x020fc80008ffe4ff */
[----:B------:R-:W-:Y:S02]  /*7be20*/  MOV R3, R43 ;  /* 0x0000002b00037202 */ /* 0x000fe40000000f00 */
[----:B------:R-:W-:-:S03]  /*7be30*/  IADD3.X R41, R41, UR10, RZ, P2, !PT ;  /* 0x0000000a29297c10 */ /* 0x000fc600097fe4ff */
[----:B------:R1:W-:Y:S01]  /*7be40*/  LDGSTS.E [R0+0x3ae00], [R2.64], P0 ;  /* 0x3ae0000002007fae */ /* 0x0003e2000812184c */
[----:B--2---:R-:W-:-:S04]  /*7be50*/  IADD3 R38, P1, R38, UR11, RZ ;  /* 0x0000000b26267c10 */ /* 0x004fc8000ff3e0ff */
[----:B------:R-:W-:Y:S01]  /*7be60*/  IADD3.X R39, R39, UR10, RZ, P1, !PT ;  /* 0x0000000a27277c10 */ /* 0x000fe20008ffe4ff */
[----:B-1----:R-:W-:Y:S02]  /*7be70*/  IMAD.MOV.U32 R2, RZ, RZ, R40 ;  /* 0x000000ffff027224 */ /* 0x002fe400078e0028 */
[----:B------:R-:W-:Y:S01]  /*7be80*/  IMAD.MOV.U32 R3, RZ, RZ, R41 ;  /* 0x000000ffff037224 */ /* 0x000fe200078e0029 */
[----:B---3--:R-:W-:-:S04]  /*7be90*/  IADD3 R36, P2, R36, UR11, RZ ;  /* 0x0000000b24247c10 */ /* 0x008fc8000ff5e0ff */
[----:B------:R1:W-:Y:S01]  /*7bea0*/  LDGSTS.E [R0+0x3be00], [R2.64], P0 ;  /* 0x3be0000002007fae */ /* 0x0003e2000812184c */
[----:B------:R-:W-:-:S03]  /*7beb0*/  IADD3.X R37, R37, UR10, RZ, P2, !PT ;  /* 0x0000000a25257c10 */ /* 0x000fc600097fe4ff */
[----:B------:R-:W-:Y:S01]  /*7bec0*/  STL [R1+0x1360], R43 ;  /* 0x0013602b01007387 */ /* 0x000fe20000100800 */
[----:B-1----:R-:W-:Y:S02]  /*7bed0*/  IMAD.MOV.U32 R2, RZ, RZ, R38 ;  /* 0x000000ffff027224 */ /* 0x002fe400078e0026 */
[----:B------:R-:W-:Y:S01]  /*7bee0*/  IMAD.MOV.U32 R3, RZ, RZ, R39 ;  /* 0x000000ffff037224 */ /* 0x000fe200078e0027 */
[----:B------:R-:W-:-:S04]  /*7bef0*/  IADD3 R6, P1, R6, UR11, RZ ;  /* 0x0000000b06067c10 */ /* 0x000fc8000ff3e0ff */
[----:B------:R1:W-:Y:S04]  /*7bf00*/  LDGSTS.E [R0+0x3ce00], [R2.64], P0 ;  /* 0x3ce0000002007fae */ /* 0x0003e8000812184c */
[----:B------:R-:W-:Y:S01]  /*7bf10*/  STL [R1+0x13a4], R40 ;  /* 0x0013a42801007387 */ /* 0x000fe20000100800 */
[----:B------:R-:W-:-:S03]  /*7bf20*/  IADD3 R4, P2, R4, UR11, RZ ;  /* 0x0000000b04047c10 */ /* 0x000fc6000ff5e0ff */
[----:B------:R2:W-:Y:S01]  /*7bf30*/  STL [R1+0x13a0], R41 ;  /* 0x0013a02901007387 */ /* 0x0005e20000100800 */
[----:B-1----:R-:W-:Y:S02]  /*7bf40*/  IMAD.MOV.U32 R2, RZ, RZ, R36 ;  /* 0x000000ffff027224 */ /* 0x002fe400078e0024 */
[----:B------:R-:W-:Y:S01]  /*7bf50*/  IMAD.MOV.U32 R3, RZ, RZ, R37 ;  /* 0x000000ffff037224 */ /* 0x000fe200078e0025 */
[----:B------:R-:W-:Y:S01]  /*7bf60*/  STL [R1+0x13e4], R38 ;  /* 0x0013e42601007387 */ /* 0x000fe20000100800 */
[----:B--2---:R-:W-:-:S03]  /*7bf70*/  MOV R41, 0x7f ;  /* 0x0000007f00297802 */ /* 0x004fc60000000f00 */
[----:B------:R1:W-:Y:S01]  /*7bf80*/  LDGSTS.E [R0+0x3de00], [R2.64], P0 ;  /* 0x3de0000002007fae */ /* 0x0003e2000812184c */
[----:B------:R-:W-:-:S03]  /*7bf90*/  IADD3.X R7, R7, UR10, RZ, P1, !PT ;  /* 0x0000000a07077c10 */ /* 0x000fc60008ffe4ff */
[----:B------:R-:W-:Y:S01]  /*7bfa0*/  STL [R1+0x13e0], R39 ;  /* 0x0013e02701007387 */ /* 0x000fe20000100800 */
[----:B-1----:R-:W-:Y:S02]  /*7bfb0*/  IMAD.MOV.U32 R2, RZ, RZ, R6 ;  /* 0x000000ffff027224 */ /* 0x002fe400078e0006 */
[----:B------:R-:W-:Y:S01]  /*7bfc0*/  IMAD.MOV.U32 R3, RZ, RZ, R7 ;  /* 0x000000ffff037224 */ /* 0x000fe200078e0007 */
[----:B------:R-:W-:Y:S01]  /*7bfd0*/  STL [R1+0x1424], R36 ;  /* 0x0014242401007387 */ /* 0x000fe20000100800 */
[----:B------:R-:W-:-:S03]  /*7bfe0*/  IADD3 R41, R41, c[0x0][0x180], RZ ;  /* 0x0000600029297a10 */ /* 0x000fc60007ffe0ff */
[----:B------:R-:W-:Y:S04]  /*7bff0*/  STL [R1+0x1420], R37 ;  /* 0x0014202501007387 */ /* 0x000fe80000100800 */
[----:B------:R-:W-:Y:S01]  /*7c000*/  STL [R1+0x1464], R6 ;  /* 0x0014640601007387 */ /* 0x000fe20000100800 */
[----:B------:R-:W-:-:S03]  /*7c010*/  IADD3.X R5, R5, UR10, RZ, P2, !PT ;  /* 0x0000000a05057c10 */ /* 0x000fc600097fe4ff */
[----:B------:R-:W-:Y:S04]  /*7c020*/  STL [R1+0x1460], R7 ;  /* 0x0014600701007387 */ /* 0x000fe80000100800 */
[----:B------:R1:W-:Y:S04]  /*7c030*/  LDGSTS.E [R0+0x3ee00], [R2.64], P0 ;  /* 0x3ee0000002007fae */ /* 0x0003e8000812184c */
[----:B------:R2:W-:Y:S01]  /*7c040*/  STL [R1+0x14a4], R4 ;  /* 0x0014a40401007387 */ /* 0x0005e20000100800 */
[----:B-1----:R-:W-:Y:S01]  /*7c050*/  IMAD.MOV.U32 R2, RZ, RZ, R4 ;  /* 0x000000ffff027224 */ /* 0x002fe200078e0004 */
[----:B--2---:R-:W-:Y:S01]  /*7c060*/  SHF.R.S32.HI R4, RZ, 0x1f, R41 ;  /* 0x0000001fff047819 */ /* 0x004fe20000011429 */
[----:B------:R-:W-:-:S03]  /*7c070*/  IMAD.MOV.U32 R3, RZ, RZ, R5 ;  /* 0x000000ffff037224 */ /* 0x000fc600078e0005 */
[----:B------:R-:W-:Y:S01]  /*7c080*/  LEA.HI R4, R4, R41, RZ, 0x7 ;  /* 0x0000002904047211 */ /* 0x000fe200078f38ff */
[----:B------:R1:W-:Y:S03]  /*7c090*/  STL [R1+0x14a0], R5 ;  /* 0x0014a00501007387 */ /* 0x0003e60000100800 */
[----:B------:R-:W-:Y:S01]  /*7c0a0*/  SHF.R.S32.HI R4, RZ, 0x7, R4 ;  /* 0x00000007ff047819 */ /* 0x000fe20000011404 */
[----:B------:R1:W-:Y:S03]  /*7c0b0*/  LDGSTS.E [R0+0x3fe00], [R2.64], P0 ;  /* 0x3fe0000002007fae */ /* 0x0003e6000812184c */
[----:B------:R-:W-:Y:S01]  /*7c0c0*/  ISETP.NE.U32.AND P0, PT, R4, UR4, PT ;  /* 0x0000000404007c0c */ /* 0x000fe2000bf05070 */
[C---:B------:R-:W-:Y:S01]  /*7c0d0*/  HMMA.1688.F32.TF32 R232, R56.reuse, R202, R232 ;  /* 0x000000ca38e8723c */ /* 0x040fe200000810e8 */
[----:B------:R-:W0:Y:S07]  /*7c0e0*/  LDGDEPBAR ;  /* 0x00000000000079af */ /* 0x000e2e0000000000 */
        /* <DEDUP_REMOVED lines=9> */
[----:B-1----:R-:W-:Y:S01]  /*7c180*/  @!P0 CALL.REL.NOINC `(.L_x_0) ;  /* 0x0000001000008944 */ /* 0x002fe20003c00000 */
[----:B------:R-:W-:Y:S06]  /*7c190*/  BRA `(.L_x_1) ;  /* 0xfffd146000007947 */ /* 0x000fec000383ffff */
.L_x_0:
[----:B------:R-:W-:-:S06]  /*7c1a0*/  NOP ;  /* 0x0000000000007918 */ /* 0x000fcc0000000000 */
[----:B------:R-:W-:-:S06]  /*7c1b0*/  NOP ;  /* 0x0000000000007918 */ /* 0x000fcc0000000000 */
[----:B------:R-:W2:Y:S01]  /*7c1c0*/  LDL.LU R6, [R1+0x478] ;  /* 0x0004780001067983 */ /* 0x000ea20000300800 */
[----:B------:R-:W-:-:S04]  /*7c1d0*/  DEPBAR.LE SB0, 0x0 ;  /* 0x000080000000791a */ /* 0x000fc80000000000 */
[----:B------:R-:W1:Y:S04]  /*7c1e0*/  S2R R7, SR_TID.X ;  /* 0x0000000000077919 */ /* 0x000e680000002100 */
[----:B------:R-:W-:Y:S01]  /*7c1f0*/  STL [R1+0x1958], R59 ;  /* 0x0019583b01007387 */ /* 0x000fe20000100800 */
[C---:B-1----:R-:W-:Y:S01]  /*7c200*/  IMAD.SHL.U32 R2, R7.reuse, 0x20, RZ ;  /* 0x0000002007027824 */ /* 0x042fe200078e00ff */
[C---:B------:R-:W-:Y:S01]  /*7c210*/  SHF.L.U32 R4, R7.reuse, 0xa, RZ ;  /* 0x0000000a07047819 */ /* 0x040fe200000006ff */
[C---:B------:R-:W-:Y:S01]  /*7c220*/  IMAD.SHL.U32 R0, R7.reuse, 0x4, RZ ;  /* 0x0000000407007824 */ /* 0x040fe200078e00ff */
[C---:B------:R-:W-:Y:S01]  /*7c230*/  LOP3.LUT R36, R7.reuse, 0x7f, RZ, 0xc0, !PT ;  /* 0x0000007f07247812 */ /* 0x040fe200078ec0ff */
[C---:B------:R-:W-:Y:S01]  /*7c240*/  IMAD.SHL.U32 R3, R7.reuse, 0x1000, RZ ;  /* 0x0000100007037824 */ /* 0x040fe200078e00ff */
[----:B------:R-:W-:Y:S01]  /*7c250*/  LOP3.LUT R2, R2, 0x60, RZ, 0xc0, !PT ;  /* 0x0000006002027812 */ /* 0x000fe200078ec0ff */
[----:B------:R-:W-:Y:S01]  /*7c260*/  IMAD.SHL.U32 R5, R7, 0x40, RZ ;  /* 0x0000004007057824 */ /* 0x000fe200078e00ff */
[----:B------:R-:W-:-:S02]  /*7c270*/  SHF.R.U32.HI R7, RZ, 0x6, R7 ;  /* 0x00000006ff077819 */ /* 0x000fc40000011607 */
[----:B------:R-:W-:Y:S02]  /*7c280*/  LOP3.LUT R2, R2, 0x70, R0, 0x78, !PT ;  /* 0x0000007002027812 */ /* 0x000fe400078e7800 */
[----:B------:R-:W-:Y:S02]  /*7c290*/  SGXT.U32 R7, R7, 0x1 ;  /* 0x000000010707781a */ /* 0x000fe40000000000 */
[----:B------:R-:W-:Y:S02]  /*7c2a0*/  LOP3.LUT R0, R3, 0x6000, RZ, 0xc0, !PT ;  /* 0x0000600003007812 */ /* 0x000fe400078ec0ff */
[----:B------:R-:W-:Y:S02]  /*7c2b0*/  LOP3.LUT R4, R4, 0x6000, RZ, 0xc0, !PT ;  /* 0x0000600004047812 */ /* 0x000fe400078ec0ff */
[----:B------:R-:W-:Y:S01]  /*7c2c0*/  LOP3.LUT R3, R5, 0x1800, RZ, 0xc0, !PT ;  /* 0x0000180005037812 */ /* 0x000fe200078ec0ff */
[----:B------:R-:W-:Y:S01]  /*7c2d0*/  IMAD R0, R36, 0x10, R0 ;  /* 0x0000001024007824 */ /* 0x000fe200078e0200 */
[----:B------:R-:W-:Y:S02]  /*7c2e0*/  BAR.SYNC.DEFER_BLOCKING 0x0 ;  /* 0x0000000000007b1d */ /* 0x000fe40000010000 */
[----:B------:R-:W-:-:S02]  /*7c2f0*/  IADD3 R2, R2, R4, R3 ;  /* 0x0000000402027210 */ /* 0x000fc40007ffe003 */
[C-C-:B--2---:R-:W-:Y:S02]  /*7c300*/  LOP3.LUT R5, R6.reuse, 0x6, R7.reuse, 0xfe, !PT ;  /* 0x0000000606057812 */ /* 0x144fe400078efe07 */
[C-C-:B------:R-:W-:Y:S02]  /*7c310*/  LOP3.LUT R4, R6.reuse, 0x8, R7.reuse, 0xfe, !PT ;  /* 0x0000000806047812 */ /* 0x140fe400078efe07 */
[C-C-:B------:R-:W-:Y:S01]  /*7c320*/  LOP3.LUT R36, R6.reuse, 0xa, R7.reuse, 0xfe, !PT ;  /* 0x0000000a06247812 */ /* 0x140fe200078efe07 */
[----:B------:R1:W-:Y:S04]  /*7c330*/  STL [R1+0x30], R5 ;  /* 0x0000300501007387 */ /* 0x0003e80000100800 */
[----:B------:R2:W-:Y:S01]  /*7c340*/  STL [R1+0x34], R4 ;  /* 0x0000340401007387 */ /* 0x0005e20000100800 */
[----:B-1----:R-:W-:-:S03]  /*7c350*/  LOP3.LUT R5, R6, 0xc, R7, 0xfe, !PT ;  /* 0x0000000c06057812 */ /* 0x002fc600078efe07 */
[----:B------:R1:W-:Y:S01]  /*7c360*/  STL [R1+0x38], R36 ;  /* 0x0000382401007387 */ /* 0x0003e20000100800 */
[----:B--2---:R-:W-:-:S03]  /*7c370*/  LOP3.LUT R4, R6, 0xe, R7, 0xfe, !PT ;  /* 0x0000000e06047812 */ /* 0x004fc600078efe07 */
[----:B------:R2:W-:Y:S01]  /*7c380*/  STL [R1+0x3c], R5 ;  /* 0x00003c0501007387 */ /* 0x0005e20000100800 */
[----:B-1----:R-:W-:-:S03]  /*7c390*/  LOP3.LUT R36, R6, 0x10, R7, 0xfe, !PT ;  /* 0x0000001006247812 */ /* 0x002fc600078efe07 */
[----:B------:R1:W-:Y:S01]  /*7c3a0*/  STL [R1+0x40], R4 ;  /* 0x0000400401007387 */ /* 0x0003e20000100800 */
[----:B--2---:R-:W-:-:S03]  /*7c3b0*/  LOP3.LUT R5, R6, 0x12, R7, 0xfe, !PT ;  /* 0x0000001206057812 */ /* 0x004fc600078efe07 */
[----:B------:R2:W-:Y:S04]  /*7c3c0*/  STL [R1+0x44], R36 ;  /* 0x0000442401007387 */ /* 0x0005e80000100800 */
[----:B------:R3:W-:Y:S01]  /*7c3d0*/  STL [R1+0x4c], R5 ;  /* 0x00004c0501007387 */ /* 0x0007e20000100800 */
[C-C-:B-1----:R-:W-:Y:S02]  /*7c3e0*/  LOP3.LUT R4, R6.reuse, 0x14, R7.reuse, 0xfe, !PT ;  /* 0x0000001406047812 */ /* 0x142fe400078efe07 */
[----:B--2---:R-:W-:-:S03]  /*7c3f0*/  LOP3.LUT R36, R6, 0x16, R7, 0xfe, !PT ;  /* 0x0000001606247812 */ /* 0x004fc600078efe07 */
[----:B------:R1:W-:Y:S01]  /*7c400*/  STL [R1+0x50], R4 ;  /* 0x0000500401007387 */ /* 0x0003e20000100800 */
[----:B---3--:R-:W-:-:S03]  /*7c410*/  LOP3.LUT R5, R6, 0x18, R7, 0xfe, !PT ;  /* 0x0000001806057812 */ /* 0x008fc600078efe07 */
        /* <DEDUP_REMOVED lines=485> */
[C-C-:B---3--:R-:W-:Y:S02]  /*7e270*/  LOP3.LUT R5, R6.reuse, 0x1fe, R7.reuse, 0xfe, !PT ;  /* 0x000001fe06057812 */ /* 0x148fe400078efe07 */
[C---:B------:R-:W-:Y:S02]  /*7e280*/  LOP3.LUT R59, R6.reuse, R7, RZ, 0xfc, !PT ;  /* 0x00000007063b7212 */ /* 0x040fe400078efcff */
[C-C-:B------:R-:W-:Y:S01]  /*7e290*/  LOP3.LUT R3, R6.reuse, 0x2, R7.reuse, 0xfe, !PT ;  /* 0x0000000206037812 */ /* 0x140fe200078efe07 */
[----:B-1----:R-:W2:Y:S01]  /*7e2a0*/  LDL.LU R4, [R1+0xc0] ;  /* 0x0000c00001047983 */ /* 0x002ea20000300800 */
[----:B------:R-:W-:-:S03]  /*7e2b0*/  LOP3.LUT R252, R6, 0x4, R7, 0xfe, !PT ;  /* 0x0000000406fc7812 */ /* 0x000fc600078efe07 */
[----:B------:R-:W-:Y:S04]  /*7e2c0*/  STL [R1+0x5fc], R36 ;  /* 0x0005fc2401007387 */ /* 0x000fe80000100800 */
[----:B------:R1:W-:Y:S04]  /*7e2d0*/  STL [R1+0x2dc], R5 ;  /* 0x0002dc0501007387 */ /* 0x0003e80000100800 */
[----:B-1----:R-:W2:Y:S04]  /*7e2e0*/  LDL.LU R5, [R1+0xa0] ;  /* 0x0000a00001057983 */ /* 0x002ea80000300800 */
        /* <DEDUP_REMOVED lines=18> */
[----:B------:R-:W-:Y:S04]  /*7e410*/  STS.128 [R2+0x100], R36 ;  /* 0x0001002402007388 */ /* 0x000fe80000000c00 */
[----:B--2---:R1:W-:Y:S02]  /*7e420*/  STS.128 [R2], R4 ;  /* 0x0000000402007388 */ /* 0x0043e40000000c00 */
[----:B-1----:R-:W-:Y:S02]  /*7e430*/  IMAD.MOV.U32 R4, RZ, RZ, R97 ;  /* 0x000000ffff047224 */ /* 0x002fe400078e0061 */
[----:B------:R-:W-:Y:S02]  /*7e440*/  IMAD.MOV.U32 R5, RZ, RZ, R93 ;  /* 0x000000ffff057224 */ /* 0x000fe400078e005d */
[----:B------:R-:W-:-:S02]  /*7e450*/  IMAD.MOV.U32 R6, RZ, RZ, R89 ;  /* 0x000000ffff067224 */ /* 0x000fc400078e0059 */
[----:B------:R-:W-:-:S05]  /*7e460*/  IMAD.MOV.U32 R7, RZ, RZ, R65 ;  /* 0x000000ffff077224 */ /* 0x000fca00078e0041 */
[----:B------:R1:W-:Y:S04]  /*7e470*/  STS.128 [R2+0x500], R4 ;  /* 0x0005000402007388 */ /* 0x0003e80000000c00 */
[----:B-1----:R-:W2:Y:S04]  /*7e480*/  LDL.LU R6, [R1+0x300] ;  /* 0x0003000001067983 */ /* 0x002ea80000300800 */
[----:B------:R-:W2:Y:S04]  /*7e490*/  LDL.LU R7, [R1+0x2f0] ;  /* 0x0002f00001077983 */ /* 0x000ea80000300800 */
[----:B------:R-:W3:Y:S04]  /*7e4a0*/  LDL.LU R38, [R1+0x304] ;  /* 0x0003040001267983 */ /* 0x000ee80000300800 */
[----:B-----5:R1:W-:Y:S04]  /*7e4b0*/  STS.128 [R2+0x480], R40 ;  /* 0x0004802802007388 */ /* 0x0203e80000000c00 */
[----:B------:R-:W3:Y:S04]  /*7e4c0*/  LDL.LU R39, [R1+0x2f4] ;  /* 0x0002f40001277983 */ /* 0x000ee80000300800 */
[----:B-1----:R-:W5:Y:S04]  /*7e4d0*/  LDL.LU R42, [R1+0x308] ;  /* 0x00030800012a7983 */ /* 0x002f680000300800 */
[----:B------:R-:W5:Y:S01]  /*7e4e0*/  LDL.LU R43, [R1+0x2f8] ;  /* 0x0002f800012b7983 */ /* 0x000f620000300800 */
[----:B------:R-:W-:-:S02]  /*7e4f0*/  IMAD.MOV.U32 R4, RZ, RZ, R52 ;  /* 0x000000ffff047224 */ /* 0x000fc400078e0034 */
[----:B------:R-:W-:Y:S01]  /*7e500*/  IMAD.MOV.U32 R5, RZ, RZ, R48 ;  /* 0x000000ffff057224 */ /* 0x000fe200078e0030 */
[----:B------:R-:W-:Y:S01]  /*7e510*/  MOV R36, R53 ;  /* 0x0000003500247202 */ /* 0x000fe20000000f00 */
[----:B------:R-:W-:Y:S02]  /*7e520*/  IMAD.MOV.U32 R37, RZ, RZ, R49 ;  /* 0x000000ffff257224 */ /* 0x000fe400078e0031 */
[----:B------:R-:W-:Y:S02]  /*7e530*/  IMAD.MOV.U32 R40, RZ, RZ, R54 ;  /* 0x000000ffff287224 */ /* 0x000fe400078e0036 */
[----:B------:R-:W-:Y:S01]  /*7e540*/  IMAD.MOV.U32 R41, RZ, RZ, R50 ;  /* 0x000000ffff297224 */ /* 0x000fe200078e0032 */
[----:B----4-:R1:W-:Y:S01]  /*7e550*/  STS.128 [R2+0x80], R72 ;  /* 0x0000804802007388 */ /* 0x0103e20000000c00 */
[----:B------:R-:W-:Y:S02]  /*7e560*/  IMAD.MOV.U32 R64, RZ, RZ, R99 ;  /* 0x000000ffff407224 */ /* 0x000fe400078e0063 */
[----:B-1----:R-:W-:Y:S01]  /*7e570*/  IMAD.MOV.U32 R72, RZ, RZ, R98 ;  /* 0x000000ffff487224 */ /* 0x002fe200078e0062 */
[----:B--2---:R1:W-:Y:S04]  /*7e580*/  STS.128 [R2+0x200], R4 ;  /* 0x0002000402007388 */ /* 0x0043e80000000c00 */
[----:B---3--:R2:W-:Y:S04]  /*7e590*/  STS.128 [R2+0x600], R36 ;  /* 0x0006002402007388 */ /* 0x0085e80000000c00 */
[----:B-1----:R-:W3:Y:S01]  /*7e5a0*/  LDL.LU R6, [R1+0x30c] ;  /* 0x00030c0001067983 */ /* 0x002ee20000300800 */
[----:B------:R-:W-:-:S03]  /*7e5b0*/  IMAD.MOV.U32 R5, RZ, RZ, R51 ;  /* 0x000000ffff057224 */ /* 0x000fc600078e0033 */
[----:B------:R-:W3:Y:S01]  /*7e5c0*/  LDL.LU R7, [R1+0x2fc] ;  /* 0x0002fc0001077983 */ /* 0x000ee20000300800 */
[----:B------:R-:W-:-:S03]  /*7e5d0*/  IMAD.MOV.U32 R4, RZ, RZ, R55 ;  /* 0x000000ffff047224 */ /* 0x000fc600078e0037 */
[----:B-----5:R1:W-:Y:S04]  /*7e5e0*/  STS.128 [R2+0x280], R40 ;  /* 0x0002802802007388 */ /* 0x0203e80000000c00 */
[----:B--2---:R-:W2:Y:S04]  /*7e5f0*/  LDL.LU R39, [R1+0x150] ;  /* 0x0001500001277983 */ /* 0x004ea80000300800 */
[----:B-1----:R-:W4:Y:S04]  /*7e600*/  LDL.LU R43, [R1+0x154] ;  /* 0x00015400012b7983 */ /* 0x002f280000300800 */
        /* <DEDUP_REMOVED lines=23> */
[----:B------:R-:W-:Y:S04]  /*7e780*/  STS.128 [R2+0x400], R76 ;  /* 0x0004004c02007388 */ /* 0x000fe80000000c00 */
[----:B------:R1:W-:Y:S04]  /*7e790*/  STS.128 [R2+0x180], R72 ;  /* 0x0001804802007388 */ /* 0x0003e80000000c00 */
[----:B------:R-:W-:Y:S01]  /*7e7a0*/  STS.128 [R2+0x580], R64 ;  /* 0x0005804002007388 */ /* 0x000fe20000000c00 */
[----:B------:R-:W-:-:S02]  /*7e7b0*/  LOP3.LUT R148, R0, 0x40, RZ, 0x3c, !PT ;  /* 0x0000004000947812 */ /* 0x000fc400078e3cff */
[C---:B------:R-:W-:Y:S02]  /*7e7c0*/  LOP3.LUT R100, R0.reuse, 0x60, RZ, 0x3c, !PT ;  /* 0x0000006000647812 */ /* 0x040fe400078e3cff */
[----:B-1----:R-:W-:Y:S01]  /*7e7d0*/  LOP3.LUT R72, R0, 0x20, RZ, 0x3c, !PT ;  /* 0x0000002000487812 */ /* 0x002fe200078e3cff */
        /* <DEDUP_REMOVED lines=11> */
[----:B------:R-:W-:Y:S01]  /*7e890*/  MOV R130, R70 ;  /* 0x0000004600827202 */ /* 0x000fe20000000f00 */
[----:B------:R-:W-:-:S02]  /*7e8a0*/  IMAD.MOV.U32 R114, RZ, RZ, R69 ;  /* 0x000000ffff727224 */ /* 0x000fc400078e0045 */
[----:B------:R-:W-:Y:S02]  /*7e8b0*/  IMAD.MOV.U32 R131, RZ, RZ, R22 ;  /* 0x000000ffff837224 */ /* 0x000fe400078e0016 */
[----:B------:R-:W-:Y:S01]  /*7e8c0*/  IMAD.MOV.U32 R22, RZ, RZ, R71 ;  /* 0x000000ffff167224 */ /* 0x000fe200078e0047 */
[----:B---3--:R-:W-:Y:S04]  /*7e8d0*/  STS.128 [R2+0x680], R4 ;  /* 0x0006800402007388 */ /* 0x008fe80000000c00 */
[----:B--2---:R-:W-:Y:S04]  /*7e8e0*/  STS.128 [R2+0x300], R36 ;  /* 0x0003002402007388 */ /* 0x004fe80000000c00 */
[----:B----4-:R-:W-:Y:S04]  /*7e8f0*/  STS.128 [R2+0x700], R40 ;  /* 0x0007002802007388 */ /* 0x010fe80000000c00 */
[----:B-----5:R-:W-:Y:S04]  /*7e900*/  STS.128 [R2+0x380], R48 ;  /* 0x0003803002007388 */ /* 0x020fe80000000c00 */
[----:B------:R-:W-:Y:S04]  /*7e910*/  STS.128 [R2+0x780], R52 ;  /* 0x0007803402007388 */ /* 0x000fe80000000c00 */
[----:B------:R-:W-:Y:S06]  /*7e920*/  BAR.SYNC.DEFER_BLOCKING 0x0 ;  /* 0x0000000000007b1d */ /* 0x000fec0000010000 */
[----:B------:R-:W1:Y:S04]  /*7e930*/  LDS.128 R40, [R0] ;  /* 0x0000000000287984 */ /* 0x000e680000000c00 */
[----:B------:R-:W2:Y:S04]  /*7e940*/  LDS.128 R36, [R0+0x800] ;  /* 0x0008000000247984 */ /* 0x000ea80000000c00 */
[----:B------:R-:W3:Y:S04]  /*7e950*/  LDS.128 R4, [R0+0x1000] ;  /* 0x0010000000047984 */ /* 0x000ee80000000c00 */
[----:B------:R-:W4:Y:S04]  /*7e960*/  LDS.128 R228, [R72] ;  /* 0x0000000048e47984 */ /* 0x000f280000000c00 */
[----:B------:R-:W-:Y:S04]  /*7e970*/  LDS.128 R224, [R72+0x800] ;  /* 0x0008000048e07984 */ /* 0x000fe80000000c00 */
[----:B------:R-:W-:Y:S04]  /*7e980*/  LDS.128 R64, [R72+0x1000] ;  /* 0x0010000048407984 */ /* 0x000fe80000000c00 */
[----:B------:R-:W-:Y:S04]  /*7e990*/  LDS.128 R248, [R0+0x1800] ;  /* 0x0018000000f87984 */ /* 0x000fe80000000c00 */
[----:B------:R-:W5:Y:S04]  /*7e9a0*/  LDS.128 R92, [R148] ;  /* 0x00000000945c7984 */ /* 0x000f680000000c00 */
[----:B------:R-:W-:Y:S04]  /*7e9b0*/  LDS.128 R76, [R148+0x800] ;  /* 0x00080000944c7984 */ /* 0x000fe80000000c00 */
[----:B------:R-:W-:Y:S04]  /*7e9c0*/  LDS.128 R52, [R148+0x1000] ;  /* 0x0010000094347984 */ /* 0x000fe80000000c00 */
[----:B-1----:R-:W-:Y:S04]  /*7e9d0*/  STL.64 [R1+0x20], R40 ;  /* 0x0000202801007387 */ /* 0x002fe80000100a00 */
[----:B------:R-:W-:Y:S04]  /*7e9e0*/  STL.64 [R1+0x28], R42 ;  /* 0x0000282a01007387 */ /* 0x000fe80000100a00 */
[----:B--2---:R-:W-:Y:S04]  /*7e9f0*/  STL.64 [R1+0x10], R36 ;  /* 0x0000102401007387 */ /* 0x004fe80000100a00 */
[----:B------:R-:W-:Y:S04]  /*7ea00*/  STL.64 [R1+0x18], R38 ;  /* 0x0000182601007387 */ /* 0x000fe80000100a00 */
[----:B---3--:R-:W-:Y:S04]  /*7ea10*/  STL.64 [R1], R4 ;  /* 0x0000000401007387 */ /* 0x008fe80000100a00 */
[----:B------:R-:W-:Y:S04]  /*7ea20*/  STL.64 [R1+0x8], R6 ;  /* 0x0000080601007387 */ /* 0x000fe80000100a00 */
[----:B------:R-:W-:Y:S04]  /*7ea30*/  LDS.128 R40, [R72+0x1800] ;  /* 0x0018000048287984 */ /* 0x000fe80000000c00 */
[----:B------:R-:W-:Y:S04]  /*7ea40*/  LDS.128 R36, [R148+0x1800] ;  /* 0x0018000094247984 */ /* 0x000fe80000000c00 */
[----:B------:R-:W1:Y:S04]  /*7ea50*/  LDS.128 R88, [R100] ;  /* 0x0000000064587984 */ /* 0x000e680000000c00 */
[----:B------:R-:W2:Y:S04]  /*7ea60*/  LDS.128 R72, [R100+0x800] ;  /* 0x0008000064487984 */ /* 0x000ea80000000c00 */
[----:B------:R-:W3:Y:S04]  /*7ea70*/  LDS.128 R48, [R100+0x1000] ;  /* 0x0010000064307984 */ /* 0x000ee80000000c00 */
[----:B------:R-:W1:Y:S04]  /*7ea80*/  LDS.128 R4, [R100+0x1800] ;  /* 0x0018000064047984 */ /* 0x000e680000000c00 */
[----:B------:R-:W-:Y:S06]  /*7ea90*/  BAR.SYNC.DEFER_BLOCKING 0x0 ;  /* 0x0000000000007b1d */ /* 0x000fec0000010000 */
[----:B------:R1:W-:Y:S04]  /*7eaa0*/  STS.128 [R2], R96 ;  /* 0x0000006002007388 */ /* 0x0003e80000000c00 */
[----:B-1----:R-:W2:Y:S04]  /*7eab0*/  LDL.LU R96, [R1+0x1d4] ;  /* 0x0001d40001607983 */ /* 0x002ea80000300800 */
        /* <DEDUP_REMOVED lines=23> */
[----:B------:R1:W-:Y:S02]  /*7ec30*/  STS.128 [R2+0x580], R20 ;  /* 0x0005801402007388 */ /* 0x0003e40000000c00 */
[----:B-1----:R-:W-:-:S02]  /*7ec40*/  IMAD.MOV.U32 R23, RZ, RZ, R237 ;  /* 0x000000ffff177224 */ /* 0x002fc400078e00ed */
[----:B--2---:R1:W-:Y:S04]  /*7ec50*/  STS.128 [R2+0x200], R8 ;  /* 0x0002000802007388 */ /* 0x0043e80000000c00 */
[----:B-1----:R-:W2:Y:S04]  /*7ec60*/  LDL.LU R8, [R1+0x2cc] ;  /* 0x0002cc0001087983 */ /* 0x002ea80000300800 */
[----:B------:R-:W2:Y:S04]  /*7ec70*/  LDL.LU R9, [R1+0x2ac] ;  /* 0x0002ac0001097983 */ /* 0x000ea80000300800 */
[----:B------:R-:W2:Y:S04]  /*7ec80*/  LDL.LU R10, [R1+0x29c] ;  /* 0x00029c00010a7983 */ /* 0x000ea80000300800 */
[----:B---3--:R1:W-:Y:S04]  /*7ec90*/  STS.128 [R2+0x600], R16 ;  /* 0x0006001002007388 */ /* 0x0083e80000000c00 */
[----:B------:R-:W2:Y:S04]  /*7eca0*/  LDL.LU R11, [R1+0x28c] ;  /* 0x00028c00010b7983 */ /* 0x000ea80000300800 */
[----:B----4-:R3:W-:Y:S04]  /*7ecb0*/  STS.128 [R2+0x280], R68 ;  /* 0x0002804402007388 */ /* 0x0107e80000000c00 */
[----:B-1----:R-:W4:Y:S04]  /*7ecc0*/  LDL.LU R16, [R1+0x140] ;  /* 0x0001400001107983 */ /* 0x002f280000300800 */
[----:B------:R-:W4:Y:S01]  /*7ecd0*/  LDL.LU R17, [R1+0xe0] ;  /* 0x0000e00001117983 */ /* 0x000f220000300800 */
[----:B------:R-:W-:-:S03]  /*7ece0*/  IMAD.MOV.U32 R19, RZ, RZ, R236 ;  /* 0x000000ffff137224 */ /* 0x000fc600078e00ec */
        /* <DEDUP_REMOVED lines=8> */
[----:B------:R-:W3:Y:S01]  /*7ed70*/  LDL.LU R182, [R1+0x170] ;  /* 0x0001700001b67983 */ /* 0x000ee20000300800 */
[----:B------:R-:W-:Y:S01]  /*7ed80*/  IMAD.MOV.U32 R71, RZ, RZ, R238 ;  /* 0x000000ffff477224 */ /* 0x000fe200078e00ee */
[----:B------:R-:W-:Y:S01]  /*7ed90*/  MOV R22, R233 ;  /* 0x000000e900167202 */ /* 0x000fe20000000f00 */
[----:B------:R-:W-:-:S02]  /*7eda0*/  IMAD.MOV.U32 R18, RZ, RZ, R232 ;  /* 0x000000ffff127224 */ /* 0x000fc400078e00e8 */
[----:B------:R-:W-:Y:S02]  /*7edb0*/  IMAD.MOV.U32 R70, RZ, RZ, R234 ;  /* 0x000000ffff467224 */ /* 0x000fe400078e00ea */
[----:B------:R-:W-:Y:S01]  /*7edc0*/  IMAD.MOV.U32 R238, RZ, RZ, R235 ;  /* 0x000000ffffee7224 */ /* 0x000fe200078e00eb */
[----:B------:R-:W-:Y:S04]  /*7edd0*/  STS.128 [R2+0x400], R96 ;  /* 0x0004006002007388 */ /* 0x000fe80000000c00 */
[----:B------:R-:W-:Y:S04]  /*7ede0*/  STS.128 [R2+0x80], R100 ;  /* 0x0000806402007388 */ /* 0x000fe80000000c00 */
[----:B------:R-:W-:Y:S04]  /*7edf0*/  STS.128 [R2+0x480], R104 ;  /* 0x0004806802007388 */ /* 0x000fe80000000c00 */
[----:B------:R-:W-:Y:S04]  /*7ee00*/  STS.128 [R2+0x100], R108 ;  /* 0x0001006c02007388 */ /* 0x000fe80000000c00 */
[----:B------:R-:W-:Y:S04]  /*7ee10*/  STS.128 [R2+0x500], R112 ;  /* 0x0005007002007388 */ /* 0x000fe80000000c00 */
[----:B------:R-:W-:Y:S01]  /*7ee20*/  STS.128 [R2+0x180], R128 ;  /* 0x0001808002007388 */ /* 0x000fe20000000c00 */
[----:B------:R-:W-:Y:S01]  /*7ee30*/  IMAD.MOV.U32 R183, RZ, RZ, R140 ;  /* 0x000000ffffb77224 */ /* 0x000fe200078e008c */
[----:B------:R-:W-:-:S02]  /*7ee40*/  MOV R187, R142 ;  /* 0x0000008e00bb7202 */ /* 0x000fc40000000f00 */
[----:B--2---:R-:W-:Y:S04]  /*7ee50*/  STS.128 [R2+0x680], R8 ;  /* 0x0006800802007388 */ /* 0x004fe80000000c00 */
[----:B----4-:R-:W-:Y:S04]  /*7ee60*/  STS.128 [R2+0x300], R16 ;  /* 0x0003001002007388 */ /* 0x010fe80000000c00 */
[----:B-----5:R-:W-:Y:S04]  /*7ee70*/  STS.128 [R2+0x700], R20 ;  /* 0x0007001402007388 */ /* 0x020fe80000000c00 */
[----:B---3--:R-:W-:Y:S04]  /*7ee80*/  STS.128 [R2+0x380], R68 ;  /* 0x0003804402007388 */ /* 0x008fe80000000c00 */
[----:B------:R1:W-:Y:S04]  /*7ee90*/  STS.128 [R2+0x780], R236 ;  /* 0x000780ec02007388 */ /* 0x0003e80000000c00 */
[----:B------:R-:W-:Y:S01]  /*7eea0*/  BAR.SYNC.DEFER_BLOCKING 0x0 ;  /* 0x0000000000007b1d */ /* 0x000fe20000010000 */
[----:B-1----:R-:W-:-:S02]  /*7eeb0*/  LOP3.LUT R239, R0, 0x20, RZ, 0x3c, !PT ;  /* 0x0000002000ef7812 */ /* 0x002fc400078e3cff */
[----:B------:R-:W-:-:S03]  /*7eec0*/  LOP3.LUT R236, R0, 0x60, RZ, 0x3c, !PT ;  /* 0x0000006000ec7812 */ /* 0x000fc600078e3cff */
[----:B------:R-:W-:Y:S04]  /*7eed0*/  LDS.128 R152, [R148] ;  /* 0x0000000094987984 */ /* 0x000fe80000000c00 */
[----:B------:R-:W-:Y:S04]  /*7eee0*/  LDS.128 R132, [R148+0x800] ;  /* 0x0008000094847984 */ /* 0x000fe80000000c00 */
[----:B------:R-:W-:Y:S04]  /*7eef0*/  LDS.128 R104, [R148+0x1000] ;  /* 0x0010000094687984 */ /* 0x000fe80000000c00 */
[----:B------:R-:W-:Y:S04]  /*7ef00*/  LDS.128 R20, [R148+0x1800] ;  /* 0x0018000094147984 */ /* 0x000fe80000000c00 */
[----:B------:R-:W1:Y:S04]  /*7ef10*/  LDS.128 R156, [R0] ;  /* 0x00000000009c7984 */ /* 0x000e680000000c00 */
[----:B------:R-:W-:Y:S04]  /*7ef20*/  LDS.128 R144, [R0+0x800] ;  /* 0x0008000000907984 */ /* 0x000fe80000000c00 */
[----:B------:R-:W-:Y:S04]  /*7ef30*/  LDS.128 R112, [R0+0x1000] ;  /* 0x0010000000707984 */ /* 0x000fe80000000c00 */
[----:B------:R-:W-:Y:S04]  /*7ef40*/  LDS.128 R96, [R0+0x1800] ;  /* 0x0018000000607984 */ /* 0x000fe80000000c00 */
[----:B------:R-:W2:Y:S04]  /*7ef50*/  LDS.128 R8, [R239] ;  /* 0x00000000ef087984 */ /* 0x000ea80000000c00 */
[----:B------:R-:W-:Y:S04]  /*7ef60*/  LDS.128 R136, [R239+0x800] ;  /* 0x00080000ef887984 */ /* 0x000fe80000000c00 */
[----:B------:R-:W-:Y:S04]  /*7ef70*/  LDS.128 R108, [R239+0x1000] ;  /* 0x00100000ef6c7984 */ /* 0x000fe80000000c00 */
[----:B------:R-:W-:Y:S04]  /*7ef80*/  LDS.128 R68, [R239+0x1800] ;  /* 0x00180000ef447984 */ /* 0x000fe80000000c00 */
[----:B------:R-:W3:Y:S04]  /*7ef90*/  LDS.128 R148, [R236] ;  /* 0x00000000ec947984 */ /* 0x000ee80000000c00 */
[----:B------:R-:W4:Y:S04]  /*7efa0*/  LDS.128 R128, [R236+0x800] ;  /* 0x00080000ec807984 */ /* 0x000f280000000c00 */
[----:B------:R-:W5:Y:S04]  /*7efb0*/  LDS.128 R100, [R236+0x1000] ;  /* 0x00100000ec647984 */ /* 0x000f680000000c00 */
[----:B------:R-:W1:Y:S04]  /*7efc0*/  LDS.128 R16, [R236+0x1800] ;  /* 0x00180000ec107984 */ /* 0x000e680000000c00 */
[----:B------:R-:W-:Y:S06]  /*7efd0*/  BAR.SYNC.DEFER_BLOCKING 0x0 ;  /* 0x0000000000007b1d */ /* 0x000fec0000010000 */
[----:B------:R1:W-:Y:S04]  /*7efe0*/  STS.128 [R2], R180 ;  /* 0x000000b402007388 */ /* 0x0003e80000000c00 */
[----:B-1----:R-:W2:Y:S04]  /*7eff0*/  LDL.LU R180, [R1+0x194] ;  /* 0x0001940001b47983 */ /* 0x002ea80000300800 */
[----:B------:R-:W2:Y:S04]  /*7f000*/  LDL.LU R181, [R1+0x184] ;  /* 0x0001840001b57983 */ /* 0x000ea80000300800 */
        /* <DEDUP_REMOVED lines=8> */
[----:B------:R-:W-:-:S02]  /*7f090*/  IMAD.MOV.U32 R189, RZ, RZ, R44 ;  /* 0x000000ffffbd7224 */ /* 0x000fc400078e002c */
[----:B------:R-:W-:Y:S01]  /*7f0a0*/  IMAD.MOV.U32 R193, RZ, RZ, R45 ;  /* 0x000000ffffc17224 */ /* 0x000fe200078e002d */
[----:B------:R-:W3:Y:S01]  /*7f0b0*/  LDL.LU R44, [R1+0x270] ;  /* 0x00027000012c7983 */ /* 0x000ee20000300800 */
[----:B------:R-:W-:Y:S01]  /*7f0c0*/  IMAD.MOV.U32 R195, RZ, RZ, R61 ;  /* 0x000000ffffc37224 */ /* 0x000fe200078e003d */
[----:B------:R-:W-:Y:S01]  /*7f0d0*/  MOV R61, R47 ;  /* 0x0000002f003d7202 */ /* 0x000fe20000000f00 */
[----:B------:R-:W-:Y:S01]  /*7f0e0*/  IMAD.MOV.U32 R197, RZ, RZ, R46 ;  /* 0x000000ffffc57224 */ /* 0x000fe200078e002e */
[----:B------:R-:W3:Y:S01]  /*7f0f0*/  LDL.LU R45, [R1+0x260] ;  /* 0x00026000012d7983 */ /* 0x000ee20000300800 */
[----:B------:R-:W-:-:S03]  /*7f100*/  IMAD.MOV.U32 R188, RZ, RZ, R80 ;  /* 0x000000ffffbc7224 */ /* 0x000fc600078e0050 */
[----:B------:R-:W3:Y:S01]  /*7f110*/  LDL.LU R46, [R1+0x250] ;  /* 0x00025000012e7983 */ /* 0x000ee20000300800 */
[----:B------:R-:W-:-:S03]  /*7f120*/  IMAD.MOV.U32 R192, RZ, RZ, R81 ;  /* 0x000000ffffc07224 */ /* 0x000fc600078e0051 */
[----:B------:R-:W3:Y:S01]  /*7f130*/  LDL.LU R47, [R1+0x240] ;  /* 0x00024000012f7983 */ /* 0x000ee20000300800 */
[----:B------:R-:W-:Y:S02]  /*7f140*/  IMAD.MOV.U32 R191, RZ, RZ, R60 ;  /* 0x000000ffffbf7224 */ /* 0x000fe400078e003c */
[----:B------:R-:W-:Y:S01]  /*7f150*/  IMAD.MOV.U32 R196, RZ, RZ, R82 ;  /* 0x000000ffffc47224 */ /* 0x000fe200078e0052 */
[----:B------:R-:W3:Y:S01]  /*7f160*/  LDL.LU R80, [R1+0x274] ;  /* 0x0002740001507983 */ /* 0x000ee20000300800 */
[----:B------:R-:W-:-:S03]  /*7f170*/  IMAD.MOV.U32 R60, RZ, RZ, R83 ;  /* 0x000000ffff3c7224 */ /* 0x000fc600078e0053 */
[----:B------:R-:W3:Y:S01]  /*7f180*/  LDL.LU R81, [R1+0x264] ;  /* 0x0002640001517983 */ /* 0x000ee20000300800 */
[----:B------:R-:W-:Y:S01]  /*7f190*/  IMAD.MOV.U32 R190, RZ, RZ, R84 ;  /* 0x000000ffffbe7224 */ /* 0x000fe200078e0054 */
[----:B------:R-:W-:Y:S02]  /*7f1a0*/  MOV R194, R85 ;  /* 0x0000005500c27202 */ /* 0x000fe40000000f00 */
[----:B------:R-:W3:Y:S01]  /*7f1b0*/  LDL.LU R82, [R1+0x254] ;  /* 0x0002540001527983 */ /* 0x000ee20000300800 */
[----:B------:R-:W-:-:S03]  /*7f1c0*/  IMAD.MOV.U32 R198, RZ, RZ, R86 ;  /* 0x000000ffffc67224 */ /* 0x000fc600078e0056 */
[----:B------:R-:W3:Y:S01]  /*7f1d0*/  LDL.LU R83, [R1+0x244] ;  /* 0x0002440001537983 */ /* 0x000ee20000300800 */
[----:B------:R-:W-:-:S03]  /*7f1e0*/  IMAD.MOV.U32 R199, RZ, RZ, R62 ;  /* 0x000000ffffc77224 */ /* 0x000fc600078e003e */
[----:B------:R-:W3:Y:S01]  /*7f1f0*/  LDL.LU R84, [R1+0x278] ;  /* 0x0002780001547983 */ /* 0x000ee20000300800 */
[----:B------:R-:W-:-:S03]  /*7f200*/  IMAD.MOV.U32 R62, RZ, RZ, R87 ;  /* 0x000000ffff3e7224 */ /* 0x000fc600078e0057 */
[----:B------:R-:W3:Y:S04]  /*7f210*/  LDL.LU R85, [R1+0x268] ;  /* 0x0002680001557983 */ /* 0x000ee80000300800 */
[----:B------:R-:W3:Y:S04]  /*7f220*/  LDL.LU R86, [R1+0x258] ;  /* 0x0002580001567983 */ /* 0x000ee80000300800 */
[----:B------:R-:W3:Y:S04]  /*7f230*/  LDL.LU R87, [R1+0x248] ;  /* 0x0002480001577983 */ /* 0x000ee80000300800 */
[----:B--2---:R1:W-:Y:S04]  /*7f240*/  STS.128 [R2+0x480], R140 ;  /* 0x0004808c02007388 */ /* 0x0043e80000000c00 */
[----:B-1----:R-:W2:Y:S04]  /*7f250*/  LDL.LU R140, [R1+0x27c] ;  /* 0x00027c00018c7983 */ /* 0x002ea80000300800 */
[----:B------:R-:W2:Y:S04]  /*7f260*/  LDL.LU R141, [R1+0x26c] ;  /* 0x00026c00018d7983 */ /* 0x000ea80000300800 */
[----:B------:R-:W2:Y:S04]  /*7f270*/  LDL.LU R142, [R1+0x25c] ;  /* 0x00025c00018e7983 */ /* 0x000ea80000300800 */
[----:B------:R-:W2:Y:S04]  /*7f280*/  LDL.LU R143, [R1+0x24c] ;  /* 0x00024c00018f7983 */ /* 0x000ea80000300800 */
[----:B------:R-:W4:Y:S04]  /*7f290*/  LDL.LU R219, [R1+0x160] ;  /* 0x0001600001db7983 */ /* 0x000f280000300800 */
[----:B------:R1:W-:Y:S04]  /*7f2a0*/  STS.128 [R2+0x400], R180 ;  /* 0x000400b402007388 */ /* 0x0003e80000000c00 */
[----:B------:R3:W-:Y:S04]  /*7f2b0*/  STS.128 [R2+0x80], R184 ;  /* 0x000080b802007388 */ /* 0x0007e80000000c00 */
[----:B------:R5:W-:Y:S01]  /*7f2c0*/  STS.128 [R2+0x100], R188 ;  /* 0x000100bc02007388 */ /* 0x000be20000000c00 */
[----:B-1----:R-:W-:Y:S01]  /*7f2d0*/  IMAD.MOV.U32 R183, RZ, RZ, R172 ;  /* 0x000000ffffb77224 */ /* 0x002fe200078e00ac */
[----:B------:R-:W-:Y:S01]  /*7f2e0*/  MOV R172, R243 ;  /* 0x000000f300ac7202 */ /* 0x000fe20000000f00 */
[----:B------:R-:W-:-:S02]  /*7f2f0*/  IMAD.MOV.U32 R180, RZ, RZ, R240 ;  /* 0x000000ffffb47224 */ /* 0x000fc400078e00f0 */
[----:B---3--:R-:W-:Y:S01]  /*7f300*/  IMAD.MOV.U32 R187, RZ, RZ, R173 ;  /* 0x000000ffffbb7224 */ /* 0x008fe200078e00ad */
[----:B------:R-:W-:Y:S01]  /*7f310*/  MOV R185, R245 ;  /* 0x000000f500b97202 */ /* 0x000fe20000000f00 */
[----:B------:R-:W-:Y:S02]  /*7f320*/  IMAD.MOV.U32 R181, RZ, RZ, R244 ;  /* 0x000000ffffb57224 */ /* 0x000fe400078e00f4 */
[----:B-----5:R-:W-:Y:S02]  /*7f330*/  IMAD.MOV.U32 R191, RZ, RZ, R174 ;  /* 0x000000ffffbf7224 */ /* 0x020fe400078e00ae */
[----:B------:R-:W-:Y:S02]  /*7f340*/  IMAD.MOV.U32 R182, RZ, RZ, R176 ;  /* 0x000000ffffb67224 */ /* 0x000fe400078e00b0 */
[----:B------:R-:W-:Y:S02]  /*7f350*/  IMAD.MOV.U32 R184, RZ, RZ, R241 ;  /* 0x000000ffffb87224 */ /* 0x000fe400078e00f1 */
[----:B------:R-:W-:-:S02]  /*7f360*/  IMAD.MOV.U32 R186, RZ, RZ, R177 ;  /* 0x000000ffffba7224 */ /* 0x000fc400078e00b1 */
[----:B------:R-:W-:Y:S02]  /*7f370*/  IMAD.MOV.U32 R188, RZ, RZ, R242 ;  /* 0x000000ffffbc7224 */ /* 0x000fe400078e00f2 */
[----:B------:R-:W-:Y:S02]  /*7f380*/  IMAD.MOV.U32 R189, RZ, RZ, R246 ;  /* 0x000000ffffbd7224 */ /* 0x000fe400078e00f6 */
[----:B------:R-:W-:Y:S02]  /*7f390*/  IMAD.MOV.U32 R190, RZ, RZ, R178 ;  /* 0x000000ffffbe7224 */ /* 0x000fe400078e00b2 */
[----:B------:R-:W-:Y:S02]  /*7f3a0*/  IMAD.MOV.U32 R173, RZ, RZ, R247 ;  /* 0x000000ffffad7224 */ /* 0x000fe400078e00f7 */
[----:B------:R-:W-:Y:S01]  /*7f3b0*/  IMAD.MOV.U32 R174, RZ, RZ, R179 ;  /* 0x000000ffffae7224 */ /* 0x000fe200078e00b3 */
[----:B------:R-:W-:Y:S04]  /*7f3c0*/  STS.128 [R2+0x500], R192 ;  /* 0x000500c002007388 */ /* 0x000fe80000000c00 */
        /* <DEDUP_REMOVED lines=8> */
[----:B------:R-:W-:Y:S01]  /*7f450*/  STS.128 [R2+0x780], R172 ;  /* 0x000780ac02007388 */ /* 0x000fe20000000c00 */
[----:B------:R-:W-:Y:S01]  /*7f460*/  LOP3.LUT R240, R0, 0x40, RZ, 0x3c, !PT ;  /* 0x0000004000f07812 */ /* 0x000fe200078e3cff */
        /* <DEDUP_REMOVED lines=10> */
[----:B------:R-:W-:Y:S01]  /*7f510*/  IMAD.MOV.U32 R12, RZ, RZ, R27 ;  /* 0x000000ffff0c7224 */ /* 0x000fe200078e001b */
[----:B--2---:R-:W-:Y:S04]  /*7f520*/  STS.128 [R2+0x680], R140 ;  /* 0x0006808c02007388 */ /* 0x004fe80000000c00 */
[----:B------:R-:W-:Y:S06]  /*7f530*/  BAR.SYNC.DEFER_BLOCKING 0x0 ;  /* 0x0000000000007b1d */ /* 0x000fec0000010000 */
        /* <DEDUP_REMOVED lines=9> */
[----:B------:R-:W-:Y:S04]  /*7f5d0*/  LDS.128 R188, [R240+0x800] ;  /* 0x00080000f0bc7984 */ /* 0x000fe80000000c00 */
[----:B------:R-:W-:Y:S04]  /*7f5e0*/  LDS.128 R192, [R240+0x1000] ;  /* 0x00100000f0c07984 */ /* 0x000fe80000000c00 */
[----:B------:R-:W-:Y:S04]  /*7f5f0*/  LDS.128 R196, [R240+0x1800] ;  /* 0x00180000f0c47984 */ /* 0x000fe80000000c00 */
[----:B------:R-:W5:Y:S04]  /*7f600*/  LDS.128 R200, [R236] ;  /* 0x00000000ecc87984 */ /* 0x000f680000000c00 */
[----:B------:R-:W1:Y:S04]  /*7f610*/  LDS.128 R204, [R236+0x800] ;  /* 0x00080000eccc7984 */ /* 0x000e680000000c00 */
[----:B------:R-:W1:Y:S04]  /*7f620*/  LDS.128 R208, [R236+0x1000] ;  /* 0x00100000ecd07984 */ /* 0x000e680000000c00 */
[----:B------:R-:W1:Y:S04]  /*7f630*/  LDS.128 R212, [R236+0x1800] ;  /* 0x00180000ecd47984 */ /* 0x000e680000000c00 */
[----:B------:R-:W-:Y:S06]  /*7f640*/  BAR.SYNC.DEFER_BLOCKING 0x0 ;  /* 0x0000000000007b1d */ /* 0x000fec0000010000 */
[----:B----4-:R4:W-:Y:S04]  /*7f650*/  STS.128 [R2], R216 ;  /* 0x000000d802007388 */ /* 0x0109e80000000c00 */
[----:B----4-:R-:W4:Y:S04]  /*7f660*/  LDL.LU R219, [R1+0x164] ;  /* 0x0001640001db7983 */ /* 0x010f280000300800 */
[----:B------:R-:W2:Y:S04]  /*7f670*/  LDL.LU R223, [R1+0x168] ;  /* 0x0001680001df7983 */ /* 0x000ea80000300800 */
[----:B------:R-:W2:Y:S04]  /*7f680*/  LDL.LU R119, [R1+0x16c] ;  /* 0x00016c0001777983 */ /* 0x000ea80000300800 */
[----:B------:R-:W2:Y:S04]  /*7f690*/  LDL.LU R237, [R1+0x1858] ;  /* 0x0018580001ed7983 */ /* 0x000ea80000300800 */
        /* <DEDUP_REMOVED lines=9> */
[----:B------:R-:W4:Y:S01]  /*7f730*/  LDL.LU R28, [R1+0x234] ;  /* 0x00023400011c7983 */ /* 0x000f220000300800 */
[----:B------:R-:W-:Y:S02]  /*7f740*/  IMAD.MOV.U32 R125, RZ, RZ, R29 ;  /* 0x000000ffff7d7224 */ /* 0x000fe400078e001d */
[----:B------:R-:W-:Y:S01]  /*7f750*/  IMAD.MOV.U32 R127, RZ, RZ, R13 ;  /* 0x000000ffff7f7224 */ /* 0x000fe200078e000d */
[----:B------:R-:W4:Y:S01]  /*7f760*/  LDL.LU R29, [R1+0x224] ;  /* 0x00022400011d7983 */ /* 0x000f220000300800 */
[----:B------:R-:W-:Y:S01]  /*7f770*/  IMAD.MOV.U32 R233, RZ, RZ, R30 ;  /* 0x000000ffffe97224 */ /* 0x000fe200078e001e */
[----:B------:R-:W-:Y:S01]  /*7f780*/  MOV R13, R31 ;  /* 0x0000001f000d7202 */ /* 0x000fe20000000f00 */
[----:B------:R-:W-:Y:S01]  /*7f790*/  IMAD.MOV.U32 R235, RZ, RZ, R14 ;  /* 0x000000ffffeb7224 */ /* 0x000fe200078e000e */
[----:B------:R-:W4:Y:S01]  /*7f7a0*/  LDL.LU R30, [R1+0x214] ;  /* 0x00021400011e7983 */ /* 0x000f220000300800 */
[----:B------:R-:W-:-:S02]  /*7f7b0*/  IMAD.MOV.U32 R222, RZ, RZ, R122 ;  /* 0x000000ffffde7224 */ /* 0x000fc400078e007a */
[----:B------:R-:W-:Y:S01]  /*7f7c0*/  IMAD.MOV.U32 R14, RZ, RZ, R35 ;  /* 0x000000ffff0e7224 */ /* 0x000fe200078e0023 */
[----:B------:R-:W4:Y:S01]  /*7f7d0*/  LDL.LU R31, [R1+0x204] ;  /* 0x00020400011f7983 */ /* 0x000f220000300800 */
[----:B------:R-:W-:Y:S01]  /*7f7e0*/  IMAD.MOV.U32 R221, RZ, RZ, R126 ;  /* 0x000000ffffdd7224 */ /* 0x000fe200078e007e */
[----:B------:R-:W-:Y:S01]  /*7f7f0*/  MOV R126, R33 ;  /* 0x00000021007e7202 */ /* 0x000fe20000000f00 */
[----:B------:R-:W-:Y:S02]  /*7f800*/  IMAD.MOV.U32 R122, RZ, RZ, R32 ;  /* 0x000000ffff7a7224 */ /* 0x000fe400078e0020 */
[----:B------:R-:W4:Y:S01]  /*7f810*/  LDL.LU R32, [R1+0x238] ;  /* 0x0002380001207983 */ /* 0x000f220000300800 */
[----:B------:R-:W-:-:S03]  /*7f820*/  IMAD.MOV.U32 R234, RZ, RZ, R34 ;  /* 0x000000ffffea7224 */ /* 0x000fc600078e0022 */
[----:B------:R-:W4:Y:S04]  /*7f830*/  LDL.LU R33, [R1+0x228] ;  /* 0x0002280001217983 */ /* 0x000f280000300800 */
[----:B------:R-:W4:Y:S04]  /*7f840*/  LDL.LU R34, [R1+0x218] ;  /* 0x0002180001227983 */ /* 0x000f280000300800 */
[----:B------:R-:W4:Y:S04]  /*7f850*/  LDL.LU R35, [R1+0x208] ;  /* 0x0002080001237983 */ /* 0x000f280000300800 */
[----:B------:R1:W-:Y:S04]  /*7f860*/  STS.128 [R2+0x580], R12 ;  /* 0x0005800c02007388 */ /* 0x0003e80000000c00 */
[----:B-1----:R-:W5:Y:S04]  /*7f870*/  LDL.LU R12, [R1+0x23c] ;  /* 0x00023c00010c7983 */ /* 0x002f680000300800 */
[----:B------:R-:W5:Y:S04]  /*7f880*/  LDL.LU R13, [R1+0x22c] ;  /* 0x00022c00010d7983 */ /* 0x000f680000300800 */
[----:B------:R-:W5:Y:S04]  /*7f890*/  LDL.LU R14, [R1+0x21c] ;  /* 0x00021c00010e7983 */ /* 0x000f680000300800 */
[----:B------:R-:W5:Y:S04]  /*7f8a0*/  LDL.LU R15, [R1+0x20c] ;  /* 0x00020c00010f7983 */ /* 0x000f680000300800 */
[----:B------:R-:W5:Y:S04]  /*7f8b0*/  LDL.LU R241, [R1+0x20] ;  /* 0x0000200001f17983 */ /* 0x000f680000300800 */
[----:B------:R-:W5:Y:S01]  /*7f8c0*/  LDL.LU R244, [R1+0x30] ;  /* 0x0000300001f47983 */ /* 0x000f620000300800 */
[----:B--2---:R-:W-:-:S04]  /*7f8d0*/  ISETP.GE.AND P0, PT, R237, c[0x0][0x178], PT ;  /* 0x00005e00ed007a0c */ /* 0x004fc80003f06270 */
[----:B------:R-:W-:Y:S01]  /*7f8e0*/  ISETP.LT.AND P3, PT, R59, c[0x0][0x17c], !P0 ;  /* 0x00005f003b007a0c */ /* 0x000fe20004761270 */
[----:B---3--:R1:W-:Y:S02]  /*7f8f0*/  STS.128 [R2+0x200], R24 ;  /* 0x0002001802007388 */ /* 0x0083e40000000c00 */
[----:B-1----:R-:W-:Y:S01]  /*7f900*/  IMAD.MOV.U32 R24, RZ, RZ, R169 ;  /* 0x000000ffff187224 */ /* 0x002fe200078e00a9 */
[----:B------:R-:W-:Y:S01]  /*7f910*/  MOV R25, R165 ;  /* 0x000000a500197202 */ /* 0x000fe20000000f00 */
[----:B------:R-:W-:Y:S02]  /*7f920*/  IMAD.MOV.U32 R26, RZ, RZ, R161 ;  /* 0x000000ffff1a7224 */ /* 0x000fe400078e00a1 */
[----:B------:R-:W-:-:S05]  /*7f930*/  IMAD.MOV.U32 R27, RZ, RZ, R57 ;  /* 0x000000ffff1b7224 */ /* 0x000fca00078e0039 */
[----:B------:R1:W-:Y:S02]  /*7f940*/  STS.128 [R2+0x700], R24 ;  /* 0x0007001802007388 */ /* 0x0003e40000000c00 */
[----:B-1----:R-:W-:Y:S02]  /*7f950*/  IMAD R25, R59, c[0x0][0x198], RZ ;  /* 0x000066003b197a24 */ /* 0x002fe400078e02ff */
[----:B------:R-:W2:Y:S04]  /*7f960*/  LDL.LU R59, [R1+0x1958] ;  /* 0x00195800013b7983 */ /* 0x000ea80000300800 */
[----:B------:R-:W3:Y:S01]  /*7f970*/  LDL.LU R238, [R1+0x34] ;  /* 0x0000340001ee7983 */ /* 0x000ee20000300800 */
[----:B------:R-:W-:-:S03]  /*7f980*/  IMAD.MOV.U32 R57, RZ, RZ, R167 ;  /* 0x000000ffff397224 */ /* 0x000fc600078e00a7 */
[----:B------:R1:W-:Y:S04]  /*7f990*/  STS.128 [R2+0x480], R116 ;  /* 0x0004807402007388 */ /* 0x0003e80000000c00 */
[----:B----4-:R-:W-:Y:S04]  /*7f9a0*/  STS.128 [R2+0x400], R216 ;  /* 0x000400d802007388 */ /* 0x010fe80000000c00 */
[----:B------:R-:W-:Y:S04]  /*7f9b0*/  STS.128 [R2+0x80], R220 ;  /* 0x000080dc02007388 */ /* 0x000fe80000000c00 */
[----:B------:R-:W-:Y:S01]  /*7f9c0*/  STS.128 [R2+0x100], R120 ;  /* 0x0001007802007388 */ /* 0x000fe20000000c00 */
[----:B-1----:R-:W-:-:S03]  /*7f9d0*/  IMAD.MOV.U32 R119, RZ, RZ, R56 ;  /* 0x000000ffff777224 */ /* 0x002fc600078e0038 */
[----:B-----5:R1:W-:Y:S01]  /*7f9e0*/  STS.128 [R2+0x680], R12 ;  /* 0x0006800c02007388 */ /* 0x0203e20000000c00 */
[----:B------:R-:W-:Y:S01]  /*7f9f0*/  IMAD.MOV.U32 R116, RZ, RZ, R168 ;  /* 0x000000ffff747224 */ /* 0x000fe200078e00a8 */
[----:B------:R-:W-:Y:S01]  /*7fa00*/  MOV R56, R171 ;  /* 0x000000ab00387202 */ /* 0x000fe20000000f00 */
[----:B------:R-:W-:Y:S01]  /*7fa10*/  IMAD.MOV.U32 R117, RZ, RZ, R164 ;  /* 0x000000ffff757224 */ /* 0x000fe200078e00a4 */
[----:B------:R-:W-:Y:S01]  /*7fa20*/  STS.128 [R2+0x500], R124 ;  /* 0x0005007c02007388 */ /* 0x000fe20000000c00 */
[----:B------:R-:W-:-:S03]  /*7fa30*/  IMAD.MOV.U32 R118, RZ, RZ, R160 ;  /* 0x000000ffff767224 */ /* 0x000fc600078e00a0 */
[----:B------:R-:W-:Y:S04]  /*7fa40*/  STS.128 [R2+0x180], R232 ;  /* 0x000180e802007388 */ /* 0x000fe80000000c00 */
[----:B------:R4:W-:Y:S01]  /*7fa50*/  STS.128 [R2+0x600], R28 ;  /* 0x0006001c02007388 */ /* 0x0009e20000000c00 */
[----:B-1----:R-:W-:-:S03]  /*7fa60*/  IMAD.MOV.U32 R15, RZ, RZ, R58 ;  /* 0x000000ffff0f7224 */ /* 0x002fc600078e003a */
[----:B------:R-:W-:Y:S01]  /*7fa70*/  STS.128 [R2+0x280], R32 ;  /* 0x0002802002007388 */ /* 0x000fe20000000c00 */
[----:B------:R-:W-:Y:S02]  /*7fa80*/  IMAD.MOV.U32 R12, RZ, RZ, R170 ;  /* 0x000000ffff0c7224 */ /* 0x000fe400078e00aa */
[----:B------:R-:W-:Y:S01]  /*7fa90*/  IMAD.MOV.U32 R13, RZ, RZ, R166 ;  /* 0x000000ffff0d7224 */ /* 0x000fe200078e00a6 */
[----:B------:R-:W5:Y:S01]  /*7faa0*/  LDL.LU R246, [R1+0x38] ;  /* 0x0000380001f67983 */ /* 0x000f620000300800 */
[----:B------:R-:W-:Y:S02]  /*7fab0*/  IMAD.MOV.U32 R14, RZ, RZ, R162 ;  /* 0x000000ffff0e7224 */ /* 0x000fe400078e00a2 */
[----:B------:R-:W-:Y:S01]  /*7fac0*/  IMAD.MOV.U32 R58, RZ, RZ, R163 ;  /* 0x000000ffff3a7224 */ /* 0x000fe200078e00a3 */
[----:B------:R-:W-:Y:S04]  /*7fad0*/  STS.128 [R2+0x300], R116 ;  /* 0x0003007402007388 */ /* 0x000fe80000000c00 */
[----:B------:R1:W-:Y:S01]  /*7fae0*/  STS.128 [R2+0x380], R12 ;  /* 0x0003800c02007388 */ /* 0x0003e20000000c00 */
[----:B----4-:R-:W-:-:S03]  /*7faf0*/  IMAD R29, R237, c[0x0][0x194], RZ ;  /* 0x00006500ed1d7a24 */ /* 0x010fc600078e02ff */
[----:B------:R-:W4:Y:S04]  /*7fb00*/  LDL.LU R242, [R1+0x3c] ;  /* 0x00003c0001f27983 */ /* 0x000f280000300800 */
[----:B------:R-:W4:Y:S01]  /*7fb10*/  LDL.LU R237, [R1+0x40] ;  /* 0x0000400001ed7983 */ /* 0x000f220000300800 */
[----:B------:R-:W-:Y:S02]  /*7fb20*/  LEA R28, P4, R29, c[0x0][0x170], 0x2 ;  /* 0x00005c001d1c7a11 */ /* 0x000fe400078810ff */
[C---:B------:R-:W-:Y:S01]  /*7fb30*/  ISETP.LT.AND P1, PT, R3.reuse, c[0x0][0x17c], !P0 ;  /* 0x00005f0003007a0c */ /* 0x040fe20004721270 */
[----:B------:R-:W4:Y:S01]  /*7fb40*/  LDL.LU R245, [R1+0x10] ;  /* 0x0000100001f57983 */ /* 0x000f220000300800 */
[----:B------:R-:W-:Y:S01]  /*7fb50*/  IMAD R3, R3, c[0x0][0x198], RZ ;  /* 0x0000660003037a24 */ /* 0x000fe200078e02ff */
[C---:B------:R-:W-:Y:S01]  /*7fb60*/  ISETP.LT.AND P2, PT, R252.reuse, c[0x0][0x17c], !P0 ;  /* 0x00005f00fc007a0c */ /* 0x040fe20004741270 */
[----:B------:R-:W-:Y:S01]  /*7fb70*/  IMAD R252, R252, c[0x0][0x198], RZ ;  /* 0x00006600fcfc7a24 */ /* 0x000fe200078e02ff */
[----:B------:R-:W-:-:S02]  /*7fb80*/  LEA.HI.X.SX32 R29, R29, c[0x0][0x174], 0x2, P4 ;  /* 0x00005d001d1d7a11 */ /* 0x000fc400020f16ff */
[-C--:B------:R-:W-:Y:S02]  /*7fb90*/  LEA R24, P4, R25, R28.reuse, 0x2 ;  /* 0x0000001c19187211 */ /* 0x080fe400078810ff */
[-C--:B------:R-:W-:Y:S02]  /*7fba0*/  LEA R26, P5, R3, R28.reuse, 0x2 ;  /* 0x0000001c031a7211 */ /* 0x080fe400078a10ff */
[-C--:B------:R-:W-:Y:S02]  /*7fbb0*/  LEA.HI.X.SX32 R25, R25, R29.reuse, 0x2, P4 ;  /* 0x0000001d19197211 */ /* 0x080fe400020f16ff */
[----:B------:R-:W-:Y:S01]  /*7fbc0*/  LEA.HI.X.SX32 R27, R3, R29, 0x2, P5 ;  /* 0x0000001d031b7211 */ /* 0x000fe200028f16ff */
[----:B-1----:R-:W-:Y:S01]  /*7fbd0*/  IMAD R12, R244, c[0x0][0x198], RZ ;  /* 0x00006600f40c7a24 */ /* 0x002fe200078e02ff */
[----:B--2---:R1:W-:Y:S04]  /*7fbe0*/  STS.128 [R2+0x780], R56 ;  /* 0x0007803802007388 */ /* 0x0043e80000000c00 */
[----:B------:R-:W-:Y:S01]  /*7fbf0*/  BAR.SYNC.DEFER_BLOCKING 0x0 ;  /* 0x0000000000007b1d */ /* 0x000fe20000010000 */
[----:B---3--:R-:W-:Y:S01]  /*7fc00*/  IMAD R13, R238, c[0x0][0x198], RZ ;  /* 0x00006600ee0d7a24 */ /* 0x008fe200078e02ff */
[----:B-1----:R-:W-:-:S04]  /*7fc10*/  LEA R2, P4, R252, R28, 0x2 ;  /* 0x0000001cfc027211 */ /* 0x002fc800078810ff */
[----:B------:R-:W-:Y:S02]  /*7fc20*/  LEA.HI.X.SX32 R3, R252, R29, 0x2, P4 ;  /* 0x0000001dfc037211 */ /* 0x000fe400020f16ff */
[----:B------:R-:W-:Y:S01]  /*7fc30*/  ISETP.LT.AND P4, PT, R244, c[0x0][0x17c], !P0 ;  /* 0x00005f00f4007a0c */ /* 0x000fe20004781270 */
[----:B------:R1:W-:Y:S01]  /*7fc40*/  @P3 STG.E [R24.64], R241 ;  /* 0x000000f118003986 */ /* 0x0003e2000c10190c */
[----:B------:R-:W-:-:S03]  /*7fc50*/  ISETP.LT.AND P3, PT, R238, c[0x0][0x17c], !P0 ;  /* 0x00005f00ee007a0c */ /* 0x000fc60004761270 */
[----:B------:R-:W-:Y:S04]  /*7fc60*/  LDS.128 R56, [R236+0x1000] ;  /* 0x00100000ec387984 */ /* 0x000fe80000000c00 */
[----:B-1----:R-:W2:Y:S04]  /*7fc70*/  LDL.LU R241, [R1+0x44] ;  /* 0x0000440001f17983 */ /* 0x002ea80000300800 */
[----:B------:R-:W3:Y:S04]  /*7fc80*/  LDL.LU R244, [R1+0x4c] ;  /* 0x00004c0001f47983 */ /* 0x000ee80000300800 */
[----:B------:R-:W3:Y:S04]  /*7fc90*/  LDL.LU R238, [R1+0x50] ;  /* 0x0000500001ee7983 */ /* 0x000ee80000300800 */
[----:B------:R-:W-:Y:S04]  /*7fca0*/  @P1 STG.E [R26.64], R228 ;  /* 0x000000e41a001986 */ /* 0x000fe8000c10190c */
[----:B------:R1:W-:Y:S01]  /*7fcb0*/  @P2 STG.E [R2.64], R92 ;  /* 0x0000005c02002986 */ /* 0x0003e2000c10190c */
[C---:B-----5:R-:W-:Y:S01]  /*7fcc0*/  ISETP.LT.AND P1, PT, R246.reuse, c[0x0][0x17c], !P0 ;  /* 0x00005f00f6007a0c */ /* 0x060fe20004721270 */
[----:B------:R-:W-:-:S02]  /*7fcd0*/  IMAD R15, R246, c[0x0][0x198], RZ ;  /* 0x00006600f60f7a24 */ /* 0x000fc400078e02ff */
[----:B----4-:R-:W-:Y:S01]  /*7fce0*/  IMAD R24, R242, c[0x0][0x198], RZ ;  /* 0x00006600f2187a24 */ /* 0x010fe200078e02ff */
[----:B------:R-:W4:Y:S01]  /*7fcf0*/  LDL.LU R246, [R1+0x54] ;  /* 0x0000540001f67983 */ /* 0x000f220000300800 */
[----:B-1----:R-:W-:-:S04]  /*7fd00*/  LEA R2, P2, R12, R28, 0x2 ;  /* 0x0000001c0c027211 */ /* 0x002fc800078410ff */
[-C--:B------:R-:W-:Y:S02]  /*7fd10*/  LEA.HI.X.SX32 R3, R12, R29.reuse, 0x2, P2 ;  /* 0x0000001d0c037211 */ /* 0x080fe400010f16ff */
[-C--:B------:R-:W-:Y:S02]  /*7fd20*/  LEA R12, P6, R13, R28.reuse, 0x2 ;  /* 0x0000001c0d0c7211 */ /* 0x080fe400078c10ff */
[----:B------:R-:W-:Y:S01]  /*7fd30*/  ISETP.LT.AND P2, PT, R242, c[0x0][0x17c], !P0 ;  /* 0x00005f00f2007a0c */ /* 0x000fe20004741270 */
[----:B------:R-:W-:Y:S01]  /*7fd40*/  IMAD R25, R237, c[0x0][0x198], RZ ;  /* 0x00006600ed197a24 */ /* 0x000fe200078e02ff */
[----:B------:R-:W5:Y:S01]  /*7fd50*/  LDL.LU R242, [R1] ;  /* 0x0000000001f27983 */ /* 0x000f620000300800 */
[----:B------:R-:W-:Y:S02]  /*7fd60*/  LEA.HI.X.SX32 R13, R13, R29, 0x2, P6 ;  /* 0x0000001d0d0d7211 */ /* 0x000fe400030f16ff */
[----:B------:R-:W-:Y:S02]  /*7fd70*/  ISETP.LT.AND P6, PT, R237, c[0x0][0x17c], !P0 ;  /* 0x00005f00ed007a0c */ /* 0x000fe400047c1270 */
[----:B------:R-:W5:Y:S04]  /*7fd80*/  LDL.LU R237, [R1+0x58] ;  /* 0x0000580001ed7983 */ /* 0x000f680000300800 */
[----:B------:R1:W-:Y:S01]  /*7fd90*/  @P4 STG.E [R2.64], R88 ;  /* 0x0000005802004986 */ /* 0x0003e2000c10190c */
[----:B------:R-:W-:-:S03]  /*7fda0*/  LEA R14, P4, R24, R28, 0x2 ;  /* 0x0000001c180e7211 */ /* 0x000fc600078810ff */
[----:B------:R1:W-:Y:S02]  /*7fdb0*/  @P3 STG.E [R12.64], R245 ;  /* 0x000000f50c003986 */ /* 0x0003e4000c10190c */
[CC--:B-1----:R-:W-:Y:S02]  /*7fdc0*/  LEA R2, P5, R15.reuse, R28.reuse, 0x2 ;  /* 0x0000001c0f027211 */ /* 0x0c2fe400078a10ff */
[----:B------:R-:W5:Y:S02]  /*7fdd0*/  LDL.LU R245, [R1+0x5c] ;  /* 0x00005c0001f57983 */ /* 0x000f640000300800 */
[-C--:B------:R-:W-:Y:S02]  /*7fde0*/  LEA.HI.X.SX32 R3, R15, R29.reuse, 0x2, P5 ;  /* 0x0000001d0f037211 */ /* 0x080fe400028f16ff */
[-C--:B------:R-:W-:Y:S02]  /*7fdf0*/  LEA.HI.X.SX32 R15, R24, R29.reuse, 0x2, P4 ;  /* 0x0000001d180f7211 */ /* 0x080fe400020f16ff */
[C---:B------:R-:W-:Y:S01]  /*7fe00*/  LEA R12, P3, R25.reuse, R28, 0x2 ;  /* 0x0000001c190c7211 */ /* 0x040fe200078610ff */
[----:B------:R1:W-:Y:S03]  /*7fe10*/  @P1 STG.E [R2.64], R224 ;  /* 0x000000e002001986 */ /* 0x0003e6000c10190c */
[----:B------:R-:W-:Y:S01]  /*7fe20*/  LEA.HI.X.SX32 R13, R25, R29, 0x2, P3 ;  /* 0x0000001d190d7211 */ /* 0x000fe200018f16ff */
[----:B------:R1:W-:Y:S01]  /*7fe30*/  @P2 STG.E [R14.64], R76 ;  /* 0x0000004c0e002986 */ /* 0x0003e2000c10190c */
[C---:B--2---:R-:W-:Y:S01]  /*7fe40*/  ISETP.LT.AND P4, PT, R241.reuse, c[0x0][0x17c], !P0 ;  /* 0x00005f00f1007a0c */ /* 0x044fe20004781270 */
[----:B-1----:R-:W-:-:S02]  /*7fe50*/  IMAD R3, R241, c[0x0][0x198], RZ ;  /* 0x00006600f1037a24 */ /* 0x002fc400078e02ff */
[----:B------:R-:W2:Y:S01]  /*7fe60*/  LDL.LU R241, [R1+0x60] ;  /* 0x0000600001f17983 */ /* 0x000ea20000300800 */
[C---:B---3--:R-:W-:Y:S01]  /*7fe70*/  ISETP.LT.AND P3, PT, R244.reuse, c[0x0][0x17c], !P0 ;  /* 0x00005f00f4007a0c */ /* 0x048fe20004761270 */
[----:B------:R-:W-:Y:S02]  /*7fe80*/  IMAD R15, R244, c[0x0][0x198], RZ ;  /* 0x00006600f40f7a24 */ /* 0x000fe400078e02ff */
[----:B------:R-:W3:Y:S01]  /*7fe90*/  LDL.LU R244, [R1+0x64] ;  /* 0x0000640001f47983 */ /* 0x000ee20000300800 */
[C---:B------:R-:W-:Y:S01]  /*7fea0*/  ISETP.LT.AND P1, PT, R238.reuse, c[0x0][0x17c], !P0 ;  /* 0x00005f00ee007a0c */ /* 0x040fe20004721270 */
[----:B------:R-:W-:Y:S02]  /*7feb0*/  IMAD R24, R238, c[0x0][0x198], RZ ;  /* 0x00006600ee187a24 */ /* 0x000fe400078e02ff */
[----:B------:R-:W3:Y:S01]  /*7fec0*/  LDL.LU R238, [R1+0x68] ;  /* 0x0000680001ee7983 */ /* 0x000ee20000300800 */
[----:B------:R-:W-:-:S03]  /*7fed0*/  LEA R2, P2, R3, R28, 0x2 ;  /* 0x0000001c03027211 */ /* 0x000fc600078410ff */
[----:B------:R1:W-:Y:S01]  /*7fee0*/  @P6 STG.E [R12.64], R72 ;  /* 0x000000480c006986 */ /* 0x0003e2000c10190c */
[----:B------:R-:W-:Y:S02]  /*7fef0*/  LEA.HI.X.SX32 R3, R3, R29, 0x2, P2 ;  /* 0x0000001d03037211 */ /* 0x000fe400010f16ff */
[----:B-1----:R-:W-:-:S04]  /*7ff00*/  LEA R12, P5, R15, R28, 0x2 ;  /* 0x0000001c0f0c7211 */ /* 0x002fc800078a10ff */
[----:B------:R-:W-:Y:S01]  /*7ff10*/  LEA.HI.X.SX32 R13, R15, R29, 0x2, P5 ;  /* 0x0000001d0f0d7211 */ /* 0x000fe200028f16ff */
[----:B----4-:R-:W-:Y:S01]  /*7ff20*/  IMAD R25, R246, c[0x0][0x198], RZ ;  /* 0x00006600f6197a24 */ /* 0x010fe200078e02ff */
[----:B------:R-:W-:Y:S02]  /*7ff30*/  LEA R14, P6, R24, R28, 0x2 ;  /* 0x0000001c180e7211 */ /* 0x000fe400078c10ff */
[----:B------:R-:W-:Y:S01]  /*7ff40*/  ISETP.LT.AND P2, PT, R246, c[0x0][0x17c], !P0 ;  /* 0x00005f00f6007a0c */ /* 0x000fe20004741270 */
[----:B-----5:R-:W-:Y:S04]  /*7ff50*/  @P4 STG.E [R2.64], R242 ;  /* 0x000000f202004986 */ /* 0x020fe8000c10190c */
[----:B------:R1:W-:Y:S01]  /*7ff60*/  @P3 STG.E [R12.64], R64 ;  /* 0x000000400c003986 */ /* 0x0003e2000c10190c */
[----:B------:R-:W-:-:S02]  /*7ff70*/  ISETP.LT.AND P5, PT, R237, c[0x0][0x17c], !P0 ;  /* 0x00005f00ed007a0c */ /* 0x000fc400047a1270 */
[----:B------:R-:W-:Y:S01]  /*7ff80*/  LEA.HI.X.SX32 R15, R24, R29, 0x2, P6 ;  /* 0x0000001d180f7211 */ /* 0x000fe200030f16ff */
[----:B-1----:R-:W-:Y:S02]  /*7ff90*/  IMAD R12, R237, c[0x0][0x198], RZ ;  /* 0x00006600ed0c7a24 */ /* 0x002fe400078e02ff */
[----:B------:R-:W4:Y:S01]  /*7ffa0*/  LDL.LU R237, [R1+0x6c] ;  /* 0x00006c0001ed7983 */ /* 0x000f220000300800 */
[----:B------:R-:W-:-:S03]  /*7ffb0*/  LEA R2, P4, R25, R28, 0x2 ;  /* 0x0000001c19027211 */ /* 0x000fc600078810ff */
[----:B------:R-:W5:Y:S01]  /*7ffc0*/  LDL.LU R246, [R1+0x70] ;  /* 0x0000700001f67983 */ /* 0x000f620000300800 */
[----:B------:R-:W-:-:S03]  /*7ffd0*/  LEA.HI.X.SX32 R3, R25, R29, 0x2, P4 ;  /* 0x0000001d19037211 */ /* 0x000fc600020f16ff */
[----:B------:R-:W5:Y:S01]  /*7ffe0*/  LDL.LU R242, [R1+0x24] ;  /* 0x0000240001f27983 */ /* 0x000f620000300800 */
[----:B------:R-:W-:-:S03]  /*7fff0*/  IMAD R13, R245, c[0x0][0x198], RZ ;  /* 0x00006600f50d7a24 */ /* 0x000fc600078e02ff */
[----:B------:R-:W-:Y:S01]  /*80000*/  @P1 STG.E [R14.64], R52 ;  /* 0x000000340e001986 */ /* 0x000fe2000c10190c */
[----:B------:R-:W-:-:S03]  /*80010*/  ISETP.LT.AND P1, PT, R245, c[0x0][0x17c], !P0 ;  /* 0x00005f00f5007a0c */ /* 0x000fc60004721270 */
[----:B------:R-:W5:Y:S04]  /*80020*/  LDL.LU R245, [R1+0x74] ;  /* 0x0000740001f57983 */ /* 0x000f680000300800 */
[----:B------:R1:W-:Y:S02]  /*80030*/  @P2 STG.E [R2.64], R48 ;  /* 0x0000003002002986 */ /* 0x0003e4000c10190c */
[----:B-1----:R-:W-:-:S04]  /*80040*/  LEA R2, P3, R12, R28, 0x2 ;  /* 0x0000001c0c027211 */ /* 0x002fc800078610ff */
[----:B------:R-:W-:Y:S02]  /*80050*/  LEA.HI.X.SX32 R3, R12, R29, 0x2, P3 ;  /* 0x0000001d0c037211 */ /* 0x000fe400018f16ff */
[----:B------:R-:W-:-:S04]  /*80060*/  LEA R12, P4, R13, R28, 0x2 ;  /* 0x0000001c0d0c7211 */ /* 0x000fc800078810ff */
[----:B------:R-:W-:Y:S02]  /*80070*/  LEA.HI.X.SX32 R13, R13, R29, 0x2, P4 ;  /* 0x0000001d0d0d7211 */ /* 0x000fe400020f16ff */
[C---:B--2---:R-:W-:Y:S01]  /*80080*/  ISETP.LT.AND P2, PT, R241.reuse, c[0x0][0x17c], !P0 ;  /* 0x00005f00f1007a0c */ /* 0x044fe20004741270 */
[----:B------:R-:W-:Y:S02]  /*80090*/  IMAD R15, R241, c[0x0][0x198], RZ ;  /* 0x00006600f10f7a24 */ /* 0x000fe400078e02ff */
[----:B------:R-:W2:Y:S01]  /*800a0*/  LDL.LU R241, [R1+0x78] ;  /* 0x0000780001f17983 */ /* 0x000ea20000300800 */
[C---:B---3--:R-:W-:Y:S01]  /*800b0*/  ISETP.LT.AND P3, PT, R244.reuse, c[0x0][0x17c], !P0 ;  /* 0x00005f00f4007a0c */ /* 0x048fe20004761270 */
[----:B------:R-:W-:Y:S02]  /*800c0*/  IMAD R24, R244, c[0x0][0x198], RZ ;  /* 0x00006600f4187a24 */ /* 0x000fe400078e02ff */
[----:B------:R-:W3:Y:S01]  /*800d0*/  LDL.LU R244, [R1+0x7c] ;  /* 0x00007c0001f47983 */ /* 0x000ee20000300800 */
[C---:B------:R-:W-:Y:S01]  /*800e0*/  ISETP.LT.AND P4, PT, R238.reuse, c[0x0][0x17c], !P0 ;  /* 0x00005f00ee007a0c */ /* 0x040fe20004781270 */
[----:B------:R-:W-:-:S02]  /*800f0*/  IMAD R25, R238, c[0x0][0x198], RZ ;  /* 0x00006600ee197a24 */ /* 0x000fc400078e02ff */
[----:B------:R-:W3:Y:S04]  /*80100*/  LDL.LU R243, [R1+0x14] ;  /* 0x0000140001f37983 */ /* 0x000ee80000300800 */
[----:B------:R-:W3:Y:S04]  /*80110*/  LDL.LU R238, [R1+0x80] ;  /* 0x0000800001ee7983 */ /* 0x000ee80000300800 */
[----:B------:R1:W-:Y:S01]  /*80120*/  @P5 STG.E [R2.64], R248 ;  /* 0x000000f802005986 */ /* 0x0003e2000c10190c */
[----:B------:R-:W-:-:S03]  /*80130*/  LEA R14, P5, R24, R28, 0x2 ;  /* 0x0000001c180e7211 */ /* 0x000fc600078a10ff */
[----:B------:R1:W-:Y:S02]  /*80140*/  @P1 STG.E [R12.64], R40 ;  /* 0x000000280c001986 */ /* 0x0003e4000c10190c */
[----:B-1----:R-:W-:-:S04]  /*80150*/  LEA R2, P6, R15, R28, 0x2 ;  /* 0x0000001c0f027211 */ /* 0x002fc800078c10ff */
[-C--:B------:R-:W-:Y:S02]  /*80160*/  LEA.HI.X.SX32 R3, R15, R29.reuse, 0x2, P6 ;  /* 0x0000001d0f037211 */ /* 0x080fe400030f16ff */
[-C--:B------:R-:W-:Y:S02]  /*80170*/  LEA.HI.X.SX32 R15, R24, R29.reuse, 0x2, P5 ;  /* 0x0000001d180f7211 */ /* 0x080fe400028f16ff */
[C---:B------:R-:W-:Y:S01]  /*80180*/  LEA R12, P1, R25.reuse, R28, 0x2 ;  /* 0x0000001c190c7211 */ /* 0x040fe200078210ff */
[----:B------:R1:W-:Y:S03]  /*80190*/  @P2 STG.E [R2.64], R36 ;  /* 0x0000002402002986 */ /* 0x0003e6000c10190c */
[----:B------:R-:W-:Y:S01]  /*801a0*/  LEA.HI.X.SX32 R13, R25, R29, 0x2, P1 ;  /* 0x0000001d190d7211 */ /* 0x000fe200008f16ff */
[----:B------:R5:W-:Y:S01]  /*801b0*/  @P3 STG.E [R14.64], R4 ;  /* 0x000000040e003986 */ /* 0x000be2000c10190c */
[C---:B----4-:R-:W-:Y:S01]  /*801c0*/  ISETP.LT.AND P5, PT, R237.reuse, c[0x0][0x17c], !P0 ;  /* 0x00005f00ed007a0c */ /* 0x050fe200047a1270 */
[----:B-1----:R-:W-:-:S02]  /*801d0*/  IMAD R3, R237, c[0x0][0x198], RZ ;  /* 0x00006600ed037a24 */ /* 0x002fc400078e02ff */
[----:B------:R-:W4:Y:S01]  /*801e0*/  LDL.LU R237, [R1+0x84] ;  /* 0x0000840001ed7983 */ /* 0x000f220000300800 */
[C---:B-----5:R-:W-:Y:S01]  /*801f0*/  ISETP.LT.AND P3, PT, R246.reuse, c[0x0][0x17c], !P0 ;  /* 0x00005f00f6007a0c */ /* 0x060fe20004761270 */
[----:B------:R-:W-:Y:S02]  /*80200*/  IMAD R4, R246, c[0x0][0x198], RZ ;  /* 0x00006600f6047a24 */ /* 0x000fe400078e02ff */
[----:B------:R-:W5:Y:S04]  /*80210*/  LDL.LU R246, [R1+0x88] ;  /* 0x0000880001f67983 */ /* 0x000f680000300800 */
[----:B------:R1:W-:Y:S01]  /*80220*/  @P4 STG.E [R12.64], R242 ;  /* 0x000000f20c004986 */ /* 0x0003e2000c10190c */
[-C--:B------:R-:W-:Y:S01]  /*80230*/  LEA R2, P2, R3, R28.reuse, 0x2 ;  /* 0x0000001c03027211 */ /* 0x080fe200078410ff */
[C---:B------:R-:W-:Y:S01]  /*80240*/  IMAD R15, R245.reuse, c[0x0][0x198], RZ ;  /* 0x00006600f50f7a24 */ /* 0x040fe200078e02ff */
[----:B------:R-:W-:Y:S01]  /*80250*/  ISETP.LT.AND P1, PT, R245, c[0x0][0x17c], !P0 ;  /* 0x00005f00f5007a0c */ /* 0x000fe20004721270 */
[----:B-1----:R-:W5:Y:S01]  /*80260*/  LDL.LU R242, [R1+0x8c] ;  /* 0x00008c0001f27983 */ /* 0x002f620000300800 */
[----:B------:R-:W-:-:S02]  /*80270*/  LEA R12, P4, R4, R28, 0x2 ;  /* 0x0000001c040c7211 */ /* 0x000fc400078810ff */
[----:B------:R-:W-:Y:S01]  /*80280*/  LEA R14, P6, R15, R28, 0x2 ;  /* 0x0000001c0f0e7211 */ /* 0x000fe200078c10ff */
[----:B------:R-:W5:Y:S01]  /*80290*/  LDL.LU R245, [R1+0x4] ;  /* 0x0000040001f57983 */ /* 0x000f620000300800 */
[-C--:B------:R-:W-:Y:S02]  /*802a0*/  LEA.HI.X.SX32 R3, R3, R29.reuse, 0x2, P2 ;  /* 0x0000001d03037211 */ /* 0x080fe400010f16ff */
[-C--:B------:R-:W-:Y:S02]  /*802b0*/  LEA.HI.X.SX32 R13, R4, R29.reuse, 0x2, P4 ;  /* 0x0000001d040d7211 */ /* 0x080fe400020f16ff */
[----:B------:R-:W-:Y:S01]  /*802c0*/  LEA.HI.X.SX32 R15, R15, R29, 0x2, P6 ;  /* 0x0000001d0f0f7211 */ /* 0x000fe200030f16ff */
[----:B------:R-:W-:Y:S04]  /*802d0*/  @P5 STG.E [R2.64], R229 ;  /* 0x000000e502005986 */ /* 0x000fe8000c10190c */
[----:B------:R1:W-:Y:S04]  /*802e0*/  @P3 STG.E [R12.64], R93 ;  /* 0x0000005d0c003986 */ /* 0x0003e8000c10190c */
[----:B------:R-:W-:Y:S01]  /*802f0*/  @P1 STG.E [R14.64], R89 ;  /* 0x000000590e001986 */ /* 0x000fe2000c10190c */
[C---:B--2---:R-:W-:Y:S01]  /*80300*/  ISETP.LT.AND P2, PT, R241.reuse, c[0x0][0x17c], !P0 ;  /* 0x00005f00f1007a0c */ /* 0x044fe20004741270 */
[----:B------:R-:W-:-:S02]  /*80310*/  IMAD R24, R241, c[0x0][0x198], RZ ;  /* 0x00006600f1187a24 */ /* 0x000fc400078e02ff */
[----:B------:R-:W2:Y:S01]  /*80320*/  LDL.LU R241, [R1+0x90] ;  /* 0x0000900001f17983 */ /* 0x000ea20000300800 */
[C---:B---3--:R-:W-:Y:S01]  /*80330*/  ISETP.LT.AND P5, PT, R244.reuse, c[0x0][0x17c], !P0 ;  /* 0x00005f00f4007a0c */ /* 0x048fe200047a1270 */
[----:B------:R-:W-:Y:S02]  /*80340*/  IMAD R4, R244, c[0x0][0x198], RZ ;  /* 0x00006600f4047a24 */ /* 0x000fe400078e02ff */
[----:B------:R-:W3:Y:S01]  /*80350*/  LDL.LU R244, [R1+0x94] ;  /* 0x0000940001f47983 */ /* 0x000ee20000300800 */
[C---:B------:R-:W-:Y:S01]  /*80360*/  ISETP.LT.AND P1, PT, R238.reuse, c[0x0][0x17c], !P0 ;  /* 0x00005f00ee007a0c */ /* 0x040fe20004721270 */
[----:B-1----:R-:W-:Y:S02]  /*80370*/  IMAD R13, R238, c[0x0][0x198], RZ ;  /* 0x00006600ee0d7a24 */ /* 0x002fe400078e02ff */
[----:B------:R-:W3:Y:S01]  /*80380*/  LDL.LU R238, [R1+0x98] ;  /* 0x0000980001ee7983 */ /* 0x000ee20000300800 */
[----:B------:R-:W-:-:S04]  /*80390*/  LEA R2, P4, R24, R28, 0x2 ;  /* 0x0000001c18027211 */ /* 0x000fc800078810ff */
[----:B------:R-:W-:-:S05]  /*803a0*/  LEA.HI.X.SX32 R3, R24, R29, 0x2, P4 ;  /* 0x0000001d18037211 */ /* 0x000fca00020f16ff */
[----:B------:R1:W-:Y:S01]  /*803b0*/  @P2 STG.E [R2.64], R243 ;  /* 0x000000f302002986 */ /* 0x0003e2000c10190c */
[-C--:B------:R-:W-:Y:S02]  /*803c0*/  LEA R12, P4, R13, R28.reuse, 0x2 ;  /* 0x0000001c0d0c7211 */ /* 0x080fe400078810ff */
[----:B-1----:R-:W-:-:S04]  /*803d0*/  LEA R2, P3, R4, R28, 0x2 ;  /* 0x0000001c04027211 */ /* 0x002fc800078610ff */
[-C--:B------:R-:W-:Y:S02]  /*803e0*/  LEA.HI.X.SX32 R3, R4, R29.reuse, 0x2, P3 ;  /* 0x0000001d04037211 */ /* 0x080fe400018f16ff */
[----:B------:R-:W-:-:S03]  /*803f0*/  LEA.HI.X.SX32 R13, R13, R29, 0x2, P4 ;  /* 0x0000001d0d0d7211 */ /* 0x000fc600020f16ff */
[----:B------:R1:W-:Y:S01]  /*80400*/  @P5 STG.E [R2.64], R225 ;  /* 0x000000e102005986 */ /* 0x0003e2000c10190c */
[C---:B----4-:R-:W-:Y:S01]  /*80410*/  IMAD R4, R237.reuse, c[0x0][0x198], RZ ;  /* 0x00006600ed047a24 */ /* 0x050fe200078e02ff */
[----:B------:R-:W-:Y:S02]  /*80420*/  ISETP.LT.AND P2, PT, R237, c[0x0][0x17c], !P0 ;  /* 0x00005f00ed007a0c */ /* 0x000fe40004741270 */
[----:B------:R-:W4:Y:S01]  /*80430*/  LDL.LU R237, [R1+0x9c] ;  /* 0x00009c0001ed7983 */ /* 0x000f220000300800 */
[C---:B-----5:R-:W-:Y:S01]  /*80440*/  IMAD R15, R246.reuse, c[0x0][0x198], RZ ;  /* 0x00006600f60f7a24 */ /* 0x060fe200078e02ff */
[----:B------:R-:W-:Y:S02]  /*80450*/  ISETP.LT.AND P3, PT, R246, c[0x0][0x17c], !P0 ;  /* 0x00005f00f6007a0c */ /* 0x000fe40004761270 */
[-C--:B-1----:R-:W-:Y:S02]  /*80460*/  LEA R2, P6, R4, R28.reuse, 0x2 ;  /* 0x0000001c04027211 */ /* 0x082fe400078c10ff */
[----:B------:R-:W-:-:S02]  /*80470*/  LEA R14, P5, R15, R28, 0x2 ;  /* 0x0000001c0f0e7211 */ /* 0x000fc400078a10ff */
[-C--:B------:R-:W-:Y:S02]  /*80480*/  LEA.HI.X.SX32 R3, R4, R29.reuse, 0x2, P6 ;  /* 0x0000001d04037211 */ /* 0x080fe400030f16ff */
[----:B------:R-:W-:Y:S02]  /*80490*/  LEA.HI.X.SX32 R15, R15, R29, 0x2, P5 ;  /* 0x0000001d0f0f7211 */ /* 0x000fe400028f16ff */
[C---:B------:R-:W-:Y:S01]  /*804a0*/  ISETP.LT.AND P4, PT, R242.reuse, c[0x0][0x17c], !P0 ;  /* 0x00005f00f2007a0c */ /* 0x040fe20004781270 */
[----:B------:R-:W-:Y:S02]  /*804b0*/  IMAD R24, R242, c[0x0][0x198], RZ ;  /* 0x00006600f2187a24 */ /* 0x000fe400078e02ff */
[----:B------:R-:W5:Y:S04]  /*804c0*/  LDL.LU R242, [R1+0xb0] ;  /* 0x0000b00001f27983 */ /* 0x000f680000300800 */
[----:B------:R1:W-:Y:S04]  /*804d0*/  @P1 STG.E [R12.64], R77 ;  /* 0x0000004d0c001986 */ /* 0x0003e8000c10190c */
[----:B------:R-:W-:Y:S04]  /*804e0*/  @P2 STG.E [R2.64], R73 ;  /* 0x0000004902002986 */ /* 0x000fe8000c10190c */
[----:B------:R1:W-:Y:S02]  /*804f0*/  @P3 STG.E [R14.64], R245 ;  /* 0x000000f50e003986 */ /* 0x0003e4000c10190c */
[----:B-1----:R-:W-:-:S02]  /*80500*/  LEA R12, P1, R24, R28, 0x2 ;  /* 0x0000001c180c7211 */ /* 0x002fc400078210ff */
[----:B------:R-:W5:Y:S02]  /*80510*/  LDL.LU R245, [R1+0xb4] ;  /* 0x0000b40001f57983 */ /* 0x000f640000300800 */
        /* <DEDUP_REMOVED lines=9> */
[----:B------:R-:W3:Y:S01]  /*805b0*/  LDL.LU R238, [R1+0xd0] ;  /* 0x0000d00001ee7983 */ /* 0x000ee20000300800 */
[----:B------:R-:W-:-:S03]  /*805c0*/  LEA R2, P2, R3, R28, 0x2 ;  /* 0x0000001c03027211 */ /* 0x000fc600078410ff */
[----:B------:R1:W-:Y:S01]  /*805d0*/  @P4 STG.E [R12.64], R65 ;  /* 0x000000410c004986 */ /* 0x0003e2000c10190c */
[----:B------:R-:W-:Y:S02]  /*805e0*/  LEA.HI.X.SX32 R3, R3, R29, 0x2, P2 ;  /* 0x0000001d03037211 */ /* 0x000fe400010f16ff */
[----:B------:R-:W-:-:S03]  /*805f0*/  LEA R14, P6, R15, R28, 0x2 ;  /* 0x0000001c0f0e7211 */ /* 0x000fc600078c10ff */
[----:B------:R4:W-:Y:S01]  /*80600*/  @P5 STG.E [R2.64], R53 ;  /* 0x0000003502005986 */ /* 0x0009e2000c10190c */
[----:B-1----:R-:W-:-:S04]  /*80610*/  LEA R12, P4, R4, R28, 0x2 ;  /* 0x0000001c040c7211 */ /* 0x002fc800078810ff */
[-C--:B------:R-:W-:Y:S02]  /*80620*/  LEA.HI.X.SX32 R13, R4, R29.reuse, 0x2, P4 ;  /* 0x0000001d040d7211 */ /* 0x080fe400020f16ff */
[----:B------:R-:W-:-:S03]  /*80630*/  LEA.HI.X.SX32 R15, R15, R29, 0x2, P6 ;  /* 0x0000001d0f0f7211 */ /* 0x000fc600030f16ff */
[----:B------:R-:W-:Y:S01]  /*80640*/  @P3 STG.E [R12.64], R49 ;  /* 0x000000310c003986 */ /* 0x000fe2000c10190c */
[C---:B----4-:R-:W-:Y:S01]  /*80650*/  IMAD R24, R237.reuse, c[0x0][0x198], RZ ;  /* 0x00006600ed187a24 */ /* 0x050fe200078e02ff */
[----:B------:R-:W-:Y:S02]  /*80660*/  ISETP.LT.AND P2, PT, R237, c[0x0][0x17c], !P0 ;  /* 0x00005f00ed007a0c */ /* 0x000fe40004741270 */
[----:B------:R-:W4:Y:S02]  /*80670*/  LDL.LU R237, [R1+0x28] ;  /* 0x0000280001ed7983 */ /* 0x000f240000300800 */
[C---:B------:R-:W-:Y:S02]  /*80680*/  LEA R2, P4, R24.reuse, R28, 0x2 ;  /* 0x0000001c18027211 */ /* 0x040fe400078810ff */
[----:B------:R-:W4:Y:S02]  /*80690*/  LDL.LU R246, [R1+0xd4] ;  /* 0x0000d40001f67983 */ /* 0x000f240000300800 */
[----:B------:R-:W-:-:S02]  /*806a0*/  LEA.HI.X.SX32 R3, R24, R29, 0x2, P4 ;  /* 0x0000001d18037211 */ /* 0x000fc400020f16ff */
[----:B------:R-:W-:Y:S01]  /*806b0*/  @P1 STG.E [R14.64], R249 ;  /* 0x000000f90e001986 */ /* 0x000fe2000c10190c */
[C---:B-----5:R-:W-:Y:S01]  /*806c0*/  ISETP.LT.AND P5, PT, R242.reuse, c[0x0][0x17c], !P0 ;  /* 0x00005f00f2007a0c */ /* 0x060fe200047a1270 */
[----:B------:R-:W-:Y:S02]  /*806d0*/  IMAD R4, R242, c[0x0][0x198], RZ ;  /* 0x00006600f2047a24 */ /* 0x000fe400078e02ff */
[----:B------:R-:W5:Y:S04]  /*806e0*/  LDL.LU R242, [R1+0xd8] ;  /* 0x0000d80001f27983 */ /* 0x000f680000300800 */
[----:B------:R1:W-:Y:S02]  /*806f0*/  @P2 STG.E [R2.64], R41 ;  /* 0x0000002902002986 */ /* 0x0003e4000c10190c */
[----:B-1----:R-:W-:-:S02]  /*80700*/  LEA R2, P3, R4, R28, 0x2 ;  /* 0x0000001c04027211 */ /* 0x002fc400078610ff */
[C---:B------:R-:W-:Y:S01]  /*80710*/  ISETP.LT.AND P1, PT, R245.reuse, c[0x0][0x17c], !P0 ;  /* 0x00005f00f5007a0c */ /* 0x040fe20004721270 */
[----:B------:R-:W-:Y:S02]  /*80720*/  IMAD R13, R245, c[0x0][0x198], RZ ;  /* 0x00006600f50d7a24 */ /* 0x000fe400078e02ff */
[----:B------:R-:W5:Y:S01]  /*80730*/  LDL.LU R245, [R1+0xdc] ;  /* 0x0000dc0001f57983 */ /* 0x000f620000300800 */
        /* <DEDUP_REMOVED lines=12> */
[----:B------:R1:W-:Y:S01]  /*80800*/  @P5 STG.E [R2.64], R37 ;  /* 0x0000002502005986 */ /* 0x0003e2000c10190c */
[----:B------:R-:W-:-:S04]  /*80810*/  LEA R14, P5, R15, R28, 0x2 ;  /* 0x0000001c0f0e7211 */ /* 0x000fc800078a10ff */
[----:B------:R-:W-:Y:S02]  /*80820*/  LEA.HI.X.SX32 R15, R15, R29, 0x2, P5 ;  /* 0x0000001d0f0f7211 */ /* 0x000fe400028f16ff */
[----:B-1----:R-:W-:-:S04]  /*80830*/  LEA R2, P6, R4, R28, 0x2 ;  /* 0x0000001c04027211 */ /* 0x002fc800078c10ff */
[----:B------:R-:W-:Y:S01]  /*80840*/  LEA.HI.X.SX32 R3, R4, R29, 0x2, P6 ;  /* 0x0000001d04037211 */ /* 0x000fe200030f16ff */
[----:B------:R1:W-:Y:S01]  /*80850*/  @P1 STG.E [R12.64], R5 ;  /* 0x000000050c001986 */ /* 0x0003e2000c10190c */
[----:B------:R-:W-:-:S03]  /*80860*/  LEA R4, P1, R24, R28, 0x2 ;  /* 0x0000001c18047211 */ /* 0x000fc600078210ff */
[----:B----4-:R4:W-:Y:S04]  /*80870*/  @P2 STG.E [R2.64], R237 ;  /* 0x000000ed02002986 */ /* 0x0109e8000c10190c */
[----:B------:R-:W-:Y:S01]  /*80880*/  @P3 STG.E [R14.64], R230 ;  /* 0x000000e60e003986 */ /* 0x000fe2000c10190c */
[----:B------:R-:W-:Y:S02]  /*80890*/  ISETP.LT.AND P5, PT, R246, c[0x0][0x17c], !P0 ;  /* 0x00005f00f6007a0c */ /* 0x000fe400047a1270 */
[----:B-1----:R-:W-:Y:S02]  /*808a0*/  LEA.HI.X.SX32 R5, R24, R29, 0x2, P1 ;  /* 0x0000001d18057211 */ /* 0x002fe400008f16ff */
[----:B------:R-:W-:Y:S01]  /*808b0*/  LDS.128 R24, [R0+0x800] ;  /* 0x0008000000187984 */ /* 0x000fe20000000c00 */
[----:B----4-:R-:W-:-:S03]  /*808c0*/  IMAD R3, R246, c[0x0][0x198], RZ ;  /* 0x00006600f6037a24 */ /* 0x010fc600078e02ff */
[----:B------:R-:W4:Y:S04]  /*808d0*/  LDL.LU R237, [R1+0xf8] ;  /* 0x0000f80001ed7983 */ /* 0x000f280000300800 */
[----:B------:R-:W4:Y:S01]  /*808e0*/  LDL.LU R246, [R1+0xfc] ;  /* 0x0000fc0001f67983 */ /* 0x000f220000300800 */
[C---:B-----5:R-:W-:Y:S01]  /*808f0*/  ISETP.LT.AND P3, PT, R242.reuse, c[0x0][0x17c], !P0 ;  /* 0x00005f00f2007a0c */ /* 0x060fe20004761270 */
[----:B------:R-:W-:Y:S02]  /*80900*/  IMAD R13, R242, c[0x0][0x198], RZ ;  /* 0x00006600f20d7a24 */ /* 0x000fe400078e02ff */
[----:B------:R-:W5:Y:S01]  /*80910*/  LDL.LU R242, [R1+0x100] ;  /* 0x0001000001f27983 */ /* 0x000f620000300800 */
[----:B------:R-:W-:-:S03]  /*80920*/  LEA R2, P2, R3, R28, 0x2 ;  /* 0x0000001c03027211 */ /* 0x000fc600078410ff */
[----:B------:R1:W-:Y:S01]  /*80930*/  @P4 STG.E [R4.64], R94 ;  /* 0x0000005e04004986 */ /* 0x0003e2000c10190c */
[-C--:B------:R-:W-:Y:S02]  /*80940*/  LEA.HI.X.SX32 R3, R3, R29.reuse, 0x2, P2 ;  /* 0x0000001d03037211 */ /* 0x080fe400010f16ff */
[----:B-1----:R-:W-:Y:S02]  /*80950*/  LEA R4, P4, R13, R28, 0x2 ;  /* 0x0000001c0d047211 */ /* 0x002fe400078810ff */
[C---:B------:R-:W-:Y:S01]  /*80960*/  ISETP.LT.AND P1, PT, R245.reuse, c[0x0][0x17c], !P0 ;  /* 0x00005f00f5007a0c */ /* 0x040fe20004721270 */
[----:B------:R-:W-:Y:S02]  /*80970*/  IMAD R14, R245, c[0x0][0x198], RZ ;  /* 0x00006600f50e7a24 */ /* 0x000fe400078e02ff */
[----:B------:R-:W5:Y:S01]  /*80980*/  LDL.LU R245, [R1+0x104] ;  /* 0x0001040001f57983 */ /* 0x000f620000300800 */
[----:B------:R-:W-:-:S03]  /*80990*/  LEA.HI.X.SX32 R5, R13, R29, 0x2, P4 ;  /* 0x0000001d0d057211 */ /* 0x000fc600020f16ff */
[----:B------:R-:W-:Y:S01]  /*809a0*/  @P5 STG.E [R2.64], R90 ;  /* 0x0000005a02005986 */ /* 0x000fe2000c10190c */
[C---:B--2---:R-:W-:Y:S01]  /*809b0*/  ISETP.LT.AND P2, PT, R241.reuse, c[0x0][0x17c], !P0 ;  /* 0x00005f00f1007a0c */ /* 0x044fe20004741270 */
[----:B------:R-:W-:Y:S02]  /*809c0*/  IMAD R15, R241, c[0x0][0x198], RZ ;  /* 0x00006600f10f7a24 */ /* 0x000fe400078e02ff */
[----:B------:R-:W2:Y:S04]  /*809d0*/  LDL.LU R241, [R1+0x8] ;  /* 0x0000080001f17983 */ /* 0x000ea80000300800 */
[----:B---3--:R1:W-:Y:S01]  /*809e0*/  @P3 STG.E [R4.64], R244 ;  /* 0x000000f404003986 */ /* 0x0083e2000c10190c */
[----:B------:R-:W-:-:S03]  /*809f0*/  ISETP.LT.AND P5, PT, R238, c[0x0][0x17c], !P0 ;  /* 0x00005f00ee007a0c */ /* 0x000fc600047a1270 */
[----:B-1----:R-:W3:Y:S01]  /*80a00*/  LDL.LU R244, [R1+0x108] ;  /* 0x0001080001f47983 */ /* 0x002ee20000300800 */
[----:B------:R-:W-:-:S03]  /*80a10*/  IMAD R4, R238, c[0x0][0x198], RZ ;  /* 0x00006600ee047a24 */ /* 0x000fc600078e02ff */
[----:B------:R-:W3:Y:S01]  /*80a20*/  LDL.LU R238, [R1+0x10c] ;  /* 0x00010c0001ee7983 */ /* 0x000ee20000300800 */
[CC--:B------:R-:W-:Y:S02]  /*80a30*/  LEA R12, P6, R14.reuse, R28.reuse, 0x2 ;  /* 0x0000001c0e0c7211 */ /* 0x0c0fe400078c10ff */
[C---:B------:R-:W-:Y:S02]  /*80a40*/  LEA R2, P4, R15.reuse, R28, 0x2 ;  /* 0x0000001c0f027211 */ /* 0x040fe400078810ff */
[-C--:B------:R-:W-:Y:S02]  /*80a50*/  LEA.HI.X.SX32 R13, R14, R29.reuse, 0x2, P6 ;  /* 0x0000001d0e0d7211 */ /* 0x080fe400030f16ff */
[----:B------:R-:W-:-:S03]  /*80a60*/  LEA.HI.X.SX32 R3, R15, R29, 0x2, P4 ;  /* 0x0000001d0f037211 */ /* 0x000fc600020f16ff */
[----:B------:R-:W-:Y:S04]  /*80a70*/  @P1 STG.E [R12.64], R226 ;  /* 0x000000e20c001986 */ /* 0x000fe8000c10190c */
[----:B------:R1:W-:Y:S02]  /*80a80*/  @P2 STG.E [R2.64], R78 ;  /* 0x0000004e02002986 */ /* 0x0003e4000c10190c */
[----:B-1----:R-:W-:-:S04]  /*80a90*/  LEA R2, P3, R4, R28, 0x2 ;  /* 0x0000001c04027211 */ /* 0x002fc800078610ff */
[----:B------:R-:W-:Y:S02]  /*80aa0*/  LEA.HI.X.SX32 R3, R4, R29, 0x2, P3 ;  /* 0x0000001d04037211 */ /* 0x000fe400018f16ff */
[C---:B----4-:R-:W-:Y:S01]  /*80ab0*/  ISETP.LT.AND P1, PT, R237.reuse, c[0x0][0x17c], !P0 ;  /* 0x00005f00ed007a0c */ /* 0x050fe20004721270 */
[----:B------:R-:W-:Y:S02]  /*80ac0*/  IMAD R5, R237, c[0x0][0x198], RZ ;  /* 0x00006600ed057a24 */ /* 0x000fe400078e02ff */
[----:B------:R-:W4:Y:S01]  /*80ad0*/  LDL.LU R237, [R1+0x110] ;  /* 0x0001100001ed7983 */ /* 0x000f220000300800 */
[C---:B------:R-:W-:Y:S01]  /*80ae0*/  IMAD R13, R246.reuse, c[0x0][0x198], RZ ;  /* 0x00006600f60d7a24 */ /* 0x040fe200078e02ff */
[----:B------:R-:W-:Y:S02]  /*80af0*/  ISETP.LT.AND P2, PT, R246, c[0x0][0x17c], !P0 ;  /* 0x00005f00f6007a0c */ /* 0x000fe40004741270 */
[C---:B-----5:R-:W-:Y:S01]  /*80b00*/  ISETP.LT.AND P3, PT, R242.reuse, c[0x0][0x17c], !P0 ;  /* 0x00005f00f2007a0c */ /* 0x060fe20004761270 */
[----:B------:R-:W-:-:S02]  /*80b10*/  IMAD R14, R242, c[0x0][0x198], RZ ;  /* 0x00006600f20e7a24 */ /* 0x000fc400078e02ff */
[----:B------:R-:W4:Y:S01]  /*80b20*/  LDL.LU R242, [R1+0x114] ;  /* 0x0001140001f27983 */ /* 0x000f220000300800 */
[----:B------:R-:W-:-:S03]  /*80b30*/  LEA R4, P4, R5, R28, 0x2 ;  /* 0x0000001c05047211 */ /* 0x000fc600078810ff */
[----:B------:R1:W-:Y:S01]  /*80b40*/  @P5 STG.E [R2.64], R74 ;  /* 0x0000004a02005986 */ /* 0x0003e2000c10190c */
[-C--:B------:R-:W-:Y:S02]  /*80b50*/  LEA.HI.X.SX32 R5, R5, R29.reuse, 0x2, P4 ;  /* 0x0000001d05057211 */ /* 0x080fe400020f16ff */
[-C--:B------:R-:W-:Y:S02]  /*80b60*/  LEA R12, P5, R14, R28.reuse, 0x2 ;  /* 0x0000001c0e0c7211 */ /* 0x080fe400078a10ff */
[----:B-1----:R-:W-:Y:S02]  /*80b70*/  LEA R2, P6, R13, R28, 0x2 ;  /* 0x0000001c0d027211 */ /* 0x002fe400078c10ff */
[C---:B------:R-:W-:Y:S01]  /*80b80*/  ISETP.LT.AND P4, PT, R245.reuse, c[0x0][0x17c], !P0 ;  /* 0x00005f00f5007a0c */ /* 0x040fe20004781270 */
[----:B------:R-:W-:Y:S02]  /*80b90*/  IMAD R15, R245, c[0x0][0x198], RZ ;  /* 0x00006600f50f7a24 */ /* 0x000fe400078e02ff */
[----:B------:R-:W4:Y:S01]  /*80ba0*/  LDL.LU R245, [R1+0x118] ;  /* 0x0001180001f57983 */ /* 0x000f220000300800 */
[----:B------:R-:W-:-:S02]  /*80bb0*/  LEA.HI.X.SX32 R3, R13, R29, 0x2, P6 ;  /* 0x0000001d0d037211 */ /* 0x000fc400030f16ff */
[----:B------:R-:W-:Y:S01]  /*80bc0*/  LEA.HI.X.SX32 R13, R14, R29, 0x2, P5 ;  /* 0x0000001d0e0d7211 */ /* 0x000fe200028f16ff */
[----:B--2---:R1:W-:Y:S04]  /*80bd0*/  @P1 STG.E [R4.64], R241 ;  /* 0x000000f104001986 */ /* 0x0043e8000c10190c */
[----:B------:R-:W-:Y:S04]  /*80be0*/  @P2 STG.E [R2.64], R66 ;  /* 0x0000004202002986 */ /* 0x000fe8000c10190c */
[----:B------:R2:W-:Y:S04]  /*80bf0*/  @P3 STG.E [R12.64], R54 ;  /* 0x000000360c003986 */ /* 0x0005e8000c10190c */
[----:B-1----:R-:W5:Y:S04]  /*80c00*/  LDL.LU R241, [R1+0x11c] ;  /* 0x00011c0001f17983 */ /* 0x002f680000300800 */
[----:B------:R-:W5:Y:S01]  /*80c10*/  LDL.LU R243, [R1+0x120] ;  /* 0x0001200001f37983 */ /* 0x000f620000300800 */
[C---:B---3--:R-:W-:Y:S01]  /*80c20*/  ISETP.LT.AND P3, PT, R238.reuse, c[0x0][0x17c], !P0 ;  /* 0x00005f00ee007a0c */ /* 0x048fe20004761270 */
[----:B--2---:R-:W-:-:S02]  /*80c30*/  IMAD R13, R238, c[0x0][0x198], RZ ;  /* 0x00006600ee0d7a24 */ /* 0x004fc400078e02ff */
[----:B------:R-:W2:Y:S01]  /*80c40*/  LDL.LU R238, [R1+0x124] ;  /* 0x0001240001ee7983 */ /* 0x000ea20000300800 */
[CC--:B------:R-:W-:Y:S01]  /*80c50*/  LEA R4, P1, R15.reuse, R28.reuse, 0x2 ;  /* 0x0000001c0f047211 */ /* 0x0c0fe200078210ff */
[C---:B------:R-:W-:Y:S01]  /*80c60*/  IMAD R3, R244.reuse, c[0x0][0x198], RZ ;  /* 0x00006600f4037a24 */ /* 0x040fe200078e02ff */
[----:B------:R-:W-:Y:S02]  /*80c70*/  ISETP.LT.AND P5, PT, R244, c[0x0][0x17c], !P0 ;  /* 0x00005f00f4007a0c */ /* 0x000fe400047a1270 */
[----:B------:R-:W-:Y:S01]  /*80c80*/  LEA.HI.X.SX32 R5, R15, R29, 0x2, P1 ;  /* 0x0000001d0f057211 */ /* 0x000fe200008f16ff */
[----:B------:R-:W3:Y:S01]  /*80c90*/  LDL.LU R244, [R1+0x2c] ;  /* 0x00002c0001f47983 */ /* 0x000ee20000300800 */
[----:B------:R-:W-:-:S03]  /*80ca0*/  LEA R2, P2, R3, R28, 0x2 ;  /* 0x0000001c03027211 */ /* 0x000fc600078410ff */
[----:B------:R1:W-:Y:S01]  /*80cb0*/  @P4 STG.E [R4.64], R50 ;  /* 0x0000003204004986 */ /* 0x0003e2000c10190c */
[----:B------:R-:W-:-:S05]  /*80cc0*/  LEA.HI.X.SX32 R3, R3, R29, 0x2, P2 ;  /* 0x0000001d03037211 */ /* 0x000fca00010f16ff */
[----:B------:R4:W-:Y:S01]  /*80cd0*/  @P5 STG.E [R2.64], R250 ;  /* 0x000000fa02005986 */ /* 0x0009e2000c10190c */
[----:B-1----:R-:W-:-:S04]  /*80ce0*/  LEA R4, P4, R13, R28, 0x2 ;  /* 0x0000001c0d047211 */ /* 0x002fc800078810ff */
[----:B------:R-:W-:Y:S01]  /*80cf0*/  LEA.HI.X.SX32 R5, R13, R29, 0x2, P4 ;  /* 0x0000001d0d057211 */ /* 0x000fe200020f16ff */
[C---:B----4-:R-:W-:Y:S01]  /*80d00*/  IMAD R14, R237.reuse, c[0x0][0x198], RZ ;  /* 0x00006600ed0e7a24 */ /* 0x050fe200078e02ff */
[----:B------:R-:W-:Y:S02]  /*80d10*/  ISETP.LT.AND P1, PT, R237, c[0x0][0x17c], !P0 ;  /* 0x00005f00ed007a0c */ /* 0x000fe40004721270 */
[----:B------:R-:W4:Y:S02]  /*80d20*/  LDL.LU R237, [R1+0x128] ;  /* 0x0001280001ed7983 */ /* 0x000f240000300800 */
[----:B------:R-:W-:Y:S01]  /*80d30*/  LEA R12, P6, R14, R28, 0x2 ;  /* 0x0000001c0e0c7211 */ /* 0x000fe200078c10ff */
[C---:B------:R-:W-:Y:S01]  /*80d40*/  IMAD R15, R242.reuse, c[0x0][0x198], RZ ;  /* 0x00006600f20f7a24 */ /* 0x040fe200078e02ff */
[----:B------:R-:W-:-:S04]  /*80d50*/  ISETP.LT.AND P2, PT, R242, c[0x0][0x17c], !P0 ;  /* 0x00005f00f2007a0c */ /* 0x000fc80004741270 */
[C---:B------:R-:W-:Y:S01]  /*80d60*/  LEA R2, P4, R15.reuse, R28, 0x2 ;  /* 0x0000001c0f027211 */ /* 0x040fe200078810ff */
[----:B------:R1:W-:Y:S01]  /*80d70*/  @P3 STG.E [R4.64], R42 ;  /* 0x0000002a04003986 */ /* 0x0003e2000c10190c */
[-C--:B------:R-:W-:Y:S02]  /*80d80*/  LEA.HI.X.SX32 R13, R14, R29.reuse, 0x2, P6 ;  /* 0x0000001d0e0d7211 */ /* 0x080fe400030f16ff */
[----:B------:R-:W-:-:S03]  /*80d90*/  LEA.HI.X.SX32 R3, R15, R29, 0x2, P4 ;  /* 0x0000001d0f037211 */ /* 0x000fc600020f16ff */
[----:B------:R-:W-:Y:S04]  /*80da0*/  @P1 STG.E [R12.64], R38 ;  /* 0x000000260c001986 */ /* 0x000fe8000c10190c */
[----:B------:R1:W-:Y:S01]  /*80db0*/  @P2 STG.E [R2.64], R6 ;  /* 0x0000000602002986 */ /* 0x0003e2000c10190c */
[C---:B------:R-:W-:Y:S01]  /*80dc0*/  ISETP.LT.AND P5, PT, R245.reuse, c[0x0][0x17c], !P0 ;  /* 0x00005f00f5007a0c */ /* 0x040fe200047a1270 */
[----:B-1----:R-:W-:Y:S02]  /*80dd0*/  IMAD R4, R245, c[0x0][0x198], RZ ;  /* 0x00006600f5047a24 */ /* 0x002fe400078e02ff */
[----:B------:R-:W4:Y:S03]  /*80de0*/  LDL.LU R245, [R1+0x12c] ;  /* 0x00012c0001f57983 */ /* 0x000f260000300800 */
[C---:B------:R-:W-:Y:S01]  /*80df0*/  LEA R2, P3, R4.reuse, R28, 0x2 ;  /* 0x0000001c04027211 */ /* 0x040fe200078610ff */
[----:B------:R-:W4:Y:S03]  /*80e00*/  LDL.LU R246, [R1+0x130] ;  /* 0x0001300001f67983 */ /* 0x000f260000300800 */
[----:B------:R-:W-:Y:S01]  /*80e10*/  LEA.HI.X.SX32 R3, R4, R29, 0x2, P3 ;  /* 0x0000001d04037211 */ /* 0x000fe200018f16ff */
[----:B------:R-:W4:Y:S01]  /*80e20*/  LDL.LU R242, [R1+0x1c] ;  /* 0x00001c0001f27983 */ /* 0x000f220000300800 */
[C---:B-----5:R-:W-:Y:S01]  /*80e30*/  ISETP.LT.AND P1, PT, R241.reuse, c[0x0][0x17c], !P0 ;  /* 0x00005f00f1007a0c */ /* 0x060fe20004721270 */
[----:B------:R-:W-:-:S02]  /*80e40*/  IMAD R5, R241, c[0x0][0x198], RZ ;  /* 0x00006600f1057a24 */ /* 0x000fc400078e02ff */
[----:B------:R-:W5:Y:S01]  /*80e50*/  LDL.LU R241, [R1+0x134] ;  /* 0x0001340001f17983 */ /* 0x000f620000300800 */
[C---:B--2---:R-:W-:Y:S01]  /*80e60*/  ISETP.LT.AND P3, PT, R238.reuse, c[0x0][0x17c], !P0 ;  /* 0x00005f00ee007a0c */ /* 0x044fe20004761270 */
[----:B------:R-:W-:Y:S02]  /*80e70*/  IMAD R13, R238, c[0x0][0x198], RZ ;  /* 0x00006600ee0d7a24 */ /* 0x000fe400078e02ff */
[----:B------:R-:W2:Y:S01]  /*80e80*/  LDL.LU R238, [R1+0x138] ;  /* 0x0001380001ee7983 */ /* 0x000ea20000300800 */
[C---:B------:R-:W-:Y:S01]  /*80e90*/  IMAD R6, R243.reuse, c[0x0][0x198], RZ ;  /* 0x00006600f3067a24 */ /* 0x040fe200078e02ff */
[----:B------:R-:W-:Y:S02]  /*80ea0*/  ISETP.LT.AND P2, PT, R243, c[0x0][0x17c], !P0 ;  /* 0x00005f00f3007a0c */ /* 0x000fe40004741270 */
[-C--:B------:R-:W-:Y:S01]  /*80eb0*/  LEA R4, P4, R5, R28.reuse, 0x2 ;  /* 0x0000001c05047211 */ /* 0x080fe200078810ff */
[----:B---3--:R1:W-:Y:S01]  /*80ec0*/  @P5 STG.E [R2.64], R244 ;  /* 0x000000f402005986 */ /* 0x0083e2000c10190c */
[----:B------:R-:W-:-:S02]  /*80ed0*/  LEA R12, P5, R13, R28, 0x2 ;  /* 0x0000001c0d0c7211 */ /* 0x000fc400078a10ff */
[-C--:B------:R-:W-:Y:S02]  /*80ee0*/  LEA.HI.X.SX32 R5, R5, R29.reuse, 0x2, P4 ;  /* 0x0000001d05057211 */ /* 0x080fe400020f16ff */
[C---:B-1----:R-:W-:Y:S01]  /*80ef0*/  LEA R2, P6, R6.reuse, R28, 0x2 ;  /* 0x0000001c06027211 */ /* 0x042fe200078c10ff */
[----:B------:R-:W3:Y:S03]  /*80f00*/  LDL.LU R244, [R1+0x13c] ;  /* 0x00013c0001f47983 */ /* 0x000ee60000300800 */
[-C--:B------:R-:W-:Y:S01]  /*80f10*/  LEA.HI.X.SX32 R3, R6, R29.reuse, 0x2, P6 ;  /* 0x0000001d06037211 */ /* 0x080fe200030f16ff */
[----:B------:R1:W-:Y:S01]  /*80f20*/  @P1 STG.E [R4.64], R231 ;  /* 0x000000e704001986 */ /* 0x0003e2000c10190c */
[----:B------:R-:W-:-:S03]  /*80f30*/  LEA.HI.X.SX32 R13, R13, R29, 0x2, P5 ;  /* 0x0000001d0d0d7211 */ /* 0x000fc600028f16ff */
[----:B------:R1:W-:Y:S04]  /*80f40*/  @P2 STG.E [R2.64], R95 ;  /* 0x0000005f02002986 */ /* 0x0003e8000c10190c */
[----:B------:R-:W-:Y:S01]  /*80f50*/  @P3 STG.E [R12.64], R91 ;  /* 0x0000005b0c003986 */ /* 0x000fe2000c10190c */
[C---:B----4-:R-:W-:Y:S01]  /*80f60*/  ISETP.LT.AND P4, PT, R237.reuse, c[0x0][0x17c], !P0 ;  /* 0x00005f00ed007a0c */ /* 0x050fe20004781270 */
[----:B------:R-:W-:Y:S02]  /*80f70*/  IMAD R14, R237, c[0x0][0x198], RZ ;  /* 0x00006600ed0e7a24 */ /* 0x000fe400078e02ff */
[----:B------:R-:W4:Y:S03]  /*80f80*/  LDL.LU R237, [R1+0xc] ;  /* 0x00000c0001ed7983 */ /* 0x000f260000300800 */
[C---:B-1----:R-:W-:Y:S01]  /*80f90*/  LEA R4, P1, R14.reuse, R28, 0x2 ;  /* 0x0000001c0e047211 */ /* 0x042fe200078210ff */
[----:B------:R-:W4:Y:S03]  /*80fa0*/  LDL.LU R243, [R1+0x2b0] ;  /* 0x0002b00001f37983 */ /* 0x000f260000300800 */
[----:B------:R-:W-:-:S02]  /*80fb0*/  LEA.HI.X.SX32 R5, R14, R29, 0x2, P1 ;  /* 0x0000001d0e057211 */ /* 0x000fc400008f16ff */
[C---:B------:R-:W-:Y:S01]  /*80fc0*/  ISETP.LT.AND P5, PT, R245.reuse, c[0x0][0x17c], !P0 ;  /* 0x00005f00f5007a0c */ /* 0x040fe200047a1270 */
[----:B------:R-:W-:Y:S02]  /*80fd0*/  IMAD R3, R245, c[0x0][0x198], RZ ;  /* 0x00006600f5037a24 */ /* 0x000fe400078e02ff */
[----:B------:R-:W4:Y:S03]  /*80fe0*/  LDL.LU R245, [R1+0x2b4] ;  /* 0x0002b40001f57983 */ /* 0x000f260000300800 */
[C---:B------:R-:W-:Y:S01]  /*80ff0*/  LEA R2, P3, R3.reuse, R28, 0x2 ;  /* 0x0000001c03027211 */ /* 0x040fe200078610ff */
[C---:B------:R-:W-:Y:S01]  /*81000*/  IMAD R6, R246.reuse, c[0x0][0x198], RZ ;  /* 0x00006600f6067a24 */ /* 0x040fe200078e02ff */
[----:B------:R-:W-:Y:S01]  /*81010*/  ISETP.LT.AND P1, PT, R246, c[0x0][0x17c], !P0 ;  /* 0x00005f00f6007a0c */ /* 0x000fe20004721270 */
[----:B------:R1:W-:Y:S01]  /*81020*/  @P4 STG.E [R4.64], R242 ;  /* 0x000000f204004986 */ /* 0x0003e2000c10190c */
[----:B------:R-:W-:-:S03]  /*81030*/  LEA.HI.X.SX32 R3, R3, R29, 0x2, P3 ;  /* 0x0000001d03037211 */ /* 0x000fc600018f16ff */
[----:B------:R-:W4:Y:S04]  /*81040*/  LDL.LU R246, [R1+0x2b8] ;  /* 0x0002b80001f67983 */ /* 0x000f280000300800 */
[----:B-1----:R-:W4:Y:S01]  /*81050*/  LDL.LU R242, [R1+0x2e0] ;  /* 0x0002e00001f27983 */ /* 0x002f220000300800 */
[C---:B--2---:R-:W-:Y:S01]  /*81060*/  ISETP.LT.AND P3, PT, R238.reuse, c[0x0][0x17c], !P0 ;  /* 0x00005f00ee007a0c */ /* 0x044fe20004761270 */
[----:B------:R-:W-:Y:S02]  /*81070*/  IMAD R14, R238, c[0x0][0x198], RZ ;  /* 0x00006600ee0e7a24 */ /* 0x000fe400078e02ff */
[----:B------:R-:W2:Y:S01]  /*81080*/  LDL.LU R238, [R1+0x2bc] ;  /* 0x0002bc0001ee7983 */ /* 0x000ea20000300800 */
[C---:B-----5:R-:W-:Y:S01]  /*81090*/  IMAD R13, R241.reuse, c[0x0][0x198], RZ ;  /* 0x00006600f10d7a24 */ /* 0x060fe200078e02ff */
[----:B------:R-:W-:-:S02]  /*810a0*/  ISETP.LT.AND P2, PT, R241, c[0x0][0x17c], !P0 ;  /* 0x00005f00f1007a0c */ /* 0x000fc40004741270 */
[CC--:B------:R-:W-:Y:S01]  /*810b0*/  LEA R4, P4, R6.reuse, R28.reuse, 0x2 ;  /* 0x0000001c06047211 */ /* 0x0c0fe200078810ff */
[----:B------:R1:W-:Y:S01]  /*810c0*/  @P5 STG.E [R2.64], R227 ;  /* 0x000000e302005986 */ /* 0x0003e2000c10190c */
[C---:B------:R-:W-:Y:S02]  /*810d0*/  LEA R12, P6, R13.reuse, R28, 0x2 ;  /* 0x0000001c0d0c7211 */ /* 0x040fe400078c10ff */
[-C--:B------:R-:W-:Y:S01]  /*810e0*/  LEA.HI.X.SX32 R5, R6, R29.reuse, 0x2, P4 ;  /* 0x0000001d06057211 */ /* 0x080fe200020f16ff */
[----:B------:R-:W5:Y:S01]  /*810f0*/  LDL.LU R241, [R1+0x2d0] ;  /* 0x0002d00001f17983 */ /* 0x000f620000300800 */
[----:B------:R-:W-:-:S03]  /*81100*/  LEA.HI.X.SX32 R13, R13, R29, 0x2, P6 ;  /* 0x0000001d0d0d7211 */ /* 0x000fc600030f16ff */
[----:B------:R3:W-:Y:S01]  /*81110*/  @P1 STG.E [R4.64], R79 ;  /* 0x0000004f04001986 */ /* 0x0007e2000c10190c */
[----:B-1----:R-:W-:Y:S02]  /*81120*/  LEA R2, P4, R14, R28, 0x2 ;  /* 0x0000001c0e027211 */ /* 0x002fe400078810ff */
[----:B---3--:R-:W-:Y:S02]  /*81130*/  ISETP.LT.AND P1, PT, R244, c[0x0][0x17c], !P0 ;  /* 0x00005f00f4007a0c */ /* 0x008fe40004721270 */
[----:B------:R-:W-:Y:S01]  /*81140*/  LEA.HI.X.SX32 R3, R14, R29, 0x2, P4 ;  /* 0x0000001d0e037211 */ /* 0x000fe200020f16ff */
[----:B------:R-:W-:Y:S01]  /*81150*/  @P2 STG.E [R12.64], R75 ;  /* 0x0000004b0c002986 */ /* 0x000fe2000c10190c */
[----:B------:R-:W-:-:S03]  /*81160*/  IMAD R4, R244, c[0x0][0x198], RZ ;  /* 0x00006600f4047a24 */ /* 0x000fc600078e02ff */
[----:B------:R-:W-:Y:S04]  /*81170*/  LDS.128 R72, [R236+0x1800] ;  /* 0x00180000ec487984 */ /* 0x000fe80000000c00 */
[----:B------:R-:W3:Y:S04]  /*81180*/  LDL.LU R244, [R1+0x2d4] ;  /* 0x0002d40001f47983 */ /* 0x000ee80000300800 */
[----:B----4-:R1:W-:Y:S02]  /*81190*/  @P3 STG.E [R2.64], R237 ;  /* 0x000000ed02003986 */ /* 0x0103e4000c10190c */
[----:B-1----:R-:W-:-:S02]  /*811a0*/  LEA R2, P2, R4, R28, 0x2 ;  /* 0x0000001c04027211 */ /* 0x002fc400078410ff */
[----:B------:R-:W4:Y:S02]  /*811b0*/  LDL.LU R237, [R1+0x2e4] ;  /* 0x0002e40001ed7983 */ /* 0x000f240000300800 */
[----:B------:R-:W-:-:S05]  /*811c0*/  LEA.HI.X.SX32 R3, R4, R29, 0x2, P2 ;  /* 0x0000001d04037211 */ /* 0x000fca00010f16ff */
[----:B------:R1:W-:Y:S01]  /*811d0*/  @P1 STG.E [R2.64], R67 ;  /* 0x0000004302001986 */ /* 0x0003e2000c10190c */
[C---:B------:R-:W-:Y:S01]  /*811e0*/  IMAD R6, R245.reuse, c[0x0][0x198], RZ ;  /* 0x00006600f5067a24 */ /* 0x040fe200078e02ff */
[----:B------:R-:W-:Y:S01]  /*811f0*/  ISETP.LT.AND P3, PT, R245, c[0x0][0x17c], !P0 ;  /* 0x00005f00f5007a0c */ /* 0x000fe20004761270 */
[C---:B------:R-:W-:Y:S01]  /*81200*/  IMAD R5, R243.reuse, c[0x0][0x198], RZ ;  /* 0x00006600f3057a24 */ /* 0x040fe200078e02ff */
[----:B------:R-:W4:Y:S02]  /*81210*/  LDL.LU R245, [R1+0x2d8] ;  /* 0x0002d80001f57983 */ /* 0x000f240000300800 */
[C---:B-1----:R-:W-:Y:S02]  /*81220*/  LEA R2, P6, R6.reuse, R28, 0x2 ;  /* 0x0000001c06027211 */ /* 0x042fe400078c10ff */
[----:B------:R-:W-:Y:S01]  /*81230*/  ISETP.LT.AND P4, PT, R243, c[0x0][0x17c], !P0 ;  /* 0x00005f00f3007a0c */ /* 0x000fe20004781270 */
[----:B------:R-:W-:Y:S01]  /*81240*/  LDS.128 R64, [R239+0x1800] ;  /* 0x00180000ef407984 */ /* 0x000fe20000000c00 */
[----:B------:R-:W-:-:S02]  /*81250*/  LEA.HI.X.SX32 R3, R6, R29, 0x2, P6 ;  /* 0x0000001d06037211 */ /* 0x000fc400030f16ff */
[----:B------:R-:W-:Y:S02]  /*81260*/  ISETP.LT.AND P1, PT, R242, c[0x0][0x17c], !P0 ;  /* 0x00005f00f2007a0c */ /* 0x000fe40004721270 */
[----:B------:R-:W4:Y:S01]  /*81270*/  LDL.LU R242, [R1+0x2e8] ;  /* 0x0002e80001f27983 */ /* 0x000f220000300800 */
[C---:B--2---:R-:W-:Y:S01]  /*81280*/  ISETP.LT.AND P6, PT, R238.reuse, c[0x0][0x17c], !P0 ;  /* 0x00005f00ee007a0c */ /* 0x044fe200047c1270 */
[----:B------:R-:W-:Y:S02]  /*81290*/  IMAD R6, R238, c[0x0][0x198], RZ ;  /* 0x00006600ee067a24 */ /* 0x000fe400078e02ff */
[----:B------:R-:W2:Y:S01]  /*812a0*/  LDL.LU R238, [R1+0x2ec] ;  /* 0x0002ec0001ee7983 */ /* 0x000ea20000300800 */
[C---:B------:R-:W-:Y:S01]  /*812b0*/  LEA R4, P5, R5.reuse, R28, 0x2 ;  /* 0x0000001c05047211 */ /* 0x040fe200078a10ff */
[C---:B------:R-:W-:Y:S01]  /*812c0*/  IMAD R13, R246.reuse, c[0x0][0x198], RZ ;  /* 0x00006600f60d7a24 */ /* 0x040fe200078e02ff */
[----:B------:R-:W-:Y:S02]  /*812d0*/  ISETP.LT.AND P2, PT, R246, c[0x0][0x17c], !P0 ;  /* 0x00005f00f6007a0c */ /* 0x000fe40004741270 */
[----:B------:R-:W-:-:S02]  /*812e0*/  LEA.HI.X.SX32 R5, R5, R29, 0x2, P5 ;  /* 0x0000001d05057211 */ /* 0x000fc400028f16ff */
[----:B------:R-:W-:-:S03]  /*812f0*/  LEA R12, P5, R13, R28, 0x2 ;  /* 0x0000001c0d0c7211 */ /* 0x000fc600078a10ff */
[----:B------:R1:W-:Y:S01]  /*81300*/  @P4 STG.E [R4.64], R55 ;  /* 0x0000003704004986 */ /* 0x0003e2000c10190c */
[----:B------:R-:W-:-:S03]  /*81310*/  LEA.HI.X.SX32 R13, R13, R29, 0x2, P5 ;  /* 0x0000001d0d0d7211 */ /* 0x000fc600028f16ff */
[----:B------:R3:W-:Y:S01]  /*81320*/  @P3 STG.E [R2.64], R51 ;  /* 0x0000003302003986 */ /* 0x0007e2000c10190c */
[----:B-----5:R-:W-:-:S03]  /*81330*/  ISETP.LT.AND P4, PT, R241, c[0x0][0x17c], !P0 ;  /* 0x00005f00f1007a0c */ /* 0x020fc60004781270 */
[----:B------:R5:W-:Y:S01]  /*81340*/  @P2 STG.E [R12.64], R251 ;  /* 0x000000fb0c002986 */ /* 0x000be2000c10190c */
[----:B-1----:R-:W-:-:S03]  /*81350*/  IMAD R5, R241, c[0x0][0x198], RZ ;  /* 0x00006600f1057a24 */ /* 0x002fc600078e02ff */
[----:B------:R-:W-:Y:S01]  /*81360*/  LDS.128 R48, [R0+0x1000] ;  /* 0x0010000000307984 */ /* 0x000fe20000000c00 */
[----:B---3--:R-:W-:-:S03]  /*81370*/  LEA R2, P3, R6, R28, 0x2 ;  /* 0x0000001c06027211 */ /* 0x008fc600078610ff */
[----:B------:R-:W3:Y:S01]  /*81380*/  LDL.LU R241, [R1+0x310] ;  /* 0x0003100001f17983 */ /* 0x000ee20000300800 */
[----:B------:R-:W-:Y:S02]  /*81390*/  ISETP.LT.AND P2, PT, R244, c[0x0][0x17c], !P0 ;  /* 0x00005f00f4007a0c */ /* 0x000fe40004741270 */
[-C--:B------:R-:W-:Y:S01]  /*813a0*/  LEA.HI.X.SX32 R3, R6, R29.reuse, 0x2, P3 ;  /* 0x0000001d06037211 */ /* 0x080fe200018f16ff */
[----:B-----5:R-:W-:Y:S01]  /*813b0*/  IMAD R12, R244, c[0x0][0x198], RZ ;  /* 0x00006600f40c7a24 */ /* 0x020fe200078e02ff */
[CC--:B------:R-:W-:Y:S01]  /*813c0*/  LEA R4, P3, R5.reuse, R28.reuse, 0x2 ;  /* 0x0000001c05047211 */ /* 0x0c0fe200078610ff */
[----:B------:R-:W5:Y:S03]  /*813d0*/  LDL.LU R244, [R1+0x314] ;  /* 0x0003140001f47983 */ /* 0x000f660000300800 */
[-C--:B------:R-:W-:Y:S01]  /*813e0*/  LEA.HI.X.SX32 R5, R5, R29.reuse, 0x2, P3 ;  /* 0x0000001d05057211 */ /* 0x080fe200018f16ff */
[----:B------:R1:W-:Y:S04]  /*813f0*/  @P6 STG.E [R2.64], R43 ;  /* 0x0000002b02006986 */ /* 0x0003e8000c10190c */
[----:B------:R1:W-:Y:S01]  /*81400*/  @P4 STG.E [R4.64], R39 ;  /* 0x0000002704004986 */ /* 0x0003e2000c10190c */
[----:B----4-:R-:W-:Y:S01]  /*81410*/  ISETP.LT.AND P5, PT, R237, c[0x0][0x17c], !P0 ;  /* 0x00005f00ed007a0c */ /* 0x010fe200047a1270 */
[----:B------:R-:W-:Y:S01]  /*81420*/  IMAD R13, R245, c[0x0][0x198], RZ ;  /* 0x00006600f50d7a24 */ /* 0x000fe200078e02ff */
[CC--:B-1----:R-:W-:Y:S01]  /*81430*/  LEA R2, P6, R12.reuse, R28.reuse, 0x2 ;  /* 0x0000001c0c027211 */ /* 0x0c2fe200078c10ff */
[----:B------:R-:W4:Y:S03]  /*81440*/  LDL.LU R237, [R1+0x318] ;  /* 0x0003180001ed7983 */ /* 0x000f260000300800 */
[----:B------:R-:W-:Y:S01]  /*81450*/  LEA.HI.X.SX32 R3, R12, R29, 0x2, P6 ;  /* 0x0000001d0c037211 */ /* 0x000fe200030f16ff */
[----:B------:R-:W-:Y:S01]  /*81460*/  IMAD.MOV.U32 R6, RZ, RZ, c[0x0][0x198] ;  /* 0x00006600ff067624 */ /* 0x000fe200078e00ff */
[----:B------:R-:W-:Y:S01]  /*81470*/  LEA R4, P4, R13, R28, 0x2 ;  /* 0x0000001c0d047211 */ /* 0x000fe200078810ff */
[----:B------:R-:W-:Y:S01]  /*81480*/  LDS.128 R36, [R239+0x800] ;  /* 0x00080000ef247984 */ /* 0x000fe20000000c00 */
[----:B------:R-:W-:-:S02]  /*81490*/  ISETP.LT.AND P3, PT, R245, c[0x0][0x17c], !P0 ;  /* 0x00005f00f5007a0c */ /* 0x000fc40004761270 */
[----:B------:R-:W-:Y:S01]  /*814a0*/  LEA.HI.X.SX32 R5, R13, R29, 0x2, P4 ;  /* 0x0000001d0d057211 */ /* 0x000fe200020f16ff */
[----:B------:R1:W-:Y:S04]  /*814b0*/  @P2 STG.E [R2.64], R7 ;  /* 0x0000000702002986 */ /* 0x0003e8000c10190c */
[----:B------:R-:W4:Y:S01]  /*814c0*/  LDL.LU R245, [R1+0x31c] ;  /* 0x00031c0001f57983 */ /* 0x000f220000300800 */
[----:B------:R-:W-:-:S03]  /*814d0*/  ISETP.LT.AND P2, PT, R242, c[0x0][0x17c], !P0 ;  /* 0x00005f00f2007a0c */ /* 0x000fc60004741270 */
[----:B------:R-:W4:Y:S01]  /*814e0*/  LDL.LU R242, [R1+0x320] ;  /* 0x0003200001f27983 */ /* 0x000f220000300800 */
[----:B--2---:R-:W-:-:S03]  /*814f0*/  ISETP.LT.AND P4, PT, R238, c[0x0][0x17c], !P0 ;  /* 0x00005f00ee007a0c */ /* 0x004fc60004781270 */
[----:B------:R-:W2:Y:S01]  /*81500*/  LDL.LU R238, [R1+0x324] ;  /* 0x0003240001ee7983 */ /* 0x000ea20000300800 */
[----:B------:R-:W-:-:S04]  /*81510*/  IMAD R12, R6, 0x2, R13 ;  /* 0x00000002060c7824 */ /* 0x000fc800078e020d */
[----:B-1----:R-:W-:Y:S01]  /*81520*/  IMAD R7, R6, 0x2, R12 ;  /* 0x0000000206077824 */ /* 0x002fe200078e020c */
[C---:B------:R-:W-:Y:S01]  /*81530*/  LEA R2, P6, R12.reuse, R28, 0x2 ;  /* 0x0000001c0c027211 */ /* 0x040fe200078c10ff */
[----:B------:R1:W-:Y:S03]  /*81540*/  @P3 STG.E [R4.64], R156 ;  /* 0x0000009c04003986 */ /* 0x0003e6000c10190c */
[----:B------:R-:W-:Y:S01]  /*81550*/  LEA.HI.X.SX32 R3, R12, R29, 0x2, P6 ;  /* 0x0000001d0c037211 */ /* 0x000fe200030f16ff */
[----:B------:R-:W-:-:S04]  /*81560*/  IMAD R12, R6, 0x2, R7 ;  /* 0x00000002060c7824 */ /* 0x000fc800078e0207 */
[----:B------:R3:W-:Y:S01]  /*81570*/  @P1 STG.E [R2.64], R8 ;  /* 0x0000000802001986 */ /* 0x0007e2000c10190c */
[----:B-1----:R-:W-:-:S04]  /*81580*/  LEA R4, P3, R7, R28, 0x2 ;  /* 0x0000001c07047211 */ /* 0x002fc800078610ff */
[-C--:B------:R-:W-:Y:S02]  /*81590*/  LEA.HI.X.SX32 R5, R7, R29.reuse, 0x2, P3 ;  /* 0x0000001d07057211 */ /* 0x080fe400018f16ff */
[----:B------:R-:W-:Y:S02]  /*815a0*/  LEA R7, R6, R12, 0x1 ;  /* 0x0000000c06077211 */ /* 0x000fe400078e08ff */
[-C--:B---3--:R-:W-:Y:S01]  /*815b0*/  LEA R2, P6, R12, R28.reuse, 0x2 ;  /* 0x0000001c0c027211 */ /* 0x088fe200078c10ff */
[----:B------:R1:W-:Y:S01]  /*815c0*/  @P5 STG.E [R4.64], R152 ;  /* 0x0000009804005986 */ /* 0x0003e2000c10190c */
[----:B------:R-:W-:Y:S01]  /*815d0*/  ISETP.LT.AND P3, PT, R241, c[0x0][0x17c], !P0 ;  /* 0x00005f00f1007a0c */ /* 0x000fe20004761270 */
[----:B------:R-:W-:Y:S01]  /*815e0*/  IMAD R8, R6, 0x2, R7 ;  /* 0x0000000206087824 */ /* 0x000fe200078e0207 */
[----:B------:R-:W-:Y:S01]  /*815f0*/  LEA.HI.X.SX32 R3, R12, R29, 0x2, P6 ;  /* 0x0000001d0c037211 */ /* 0x000fe200030f16ff */
[----:B------:R-:W3:Y:S04]  /*81600*/  LDL.LU R241, [R1+0x328] ;  /* 0x0003280001f17983 */ /* 0x000ee80000300800 */
[----:B------:R5:W-:Y:S01]  /*81610*/  @P2 STG.E [R2.64], R148 ;  /* 0x0000009402002986 */ /* 0x000be2000c10190c */
[----:B-1----:R-:W-:-:S04]  /*81620*/  LEA R4, P6, R7, R28, 0x2 ;  /* 0x0000001c07047211 */ /* 0x002fc800078c10ff */
[-C--:B------:R-:W-:Y:S02]  /*81630*/  LEA.HI.X.SX32 R5, R7, R29.reuse, 0x2, P6 ;  /* 0x0000001d07057211 */ /* 0x080fe400030f16ff */
[----:B-----5:R-:W-:Y:S02]  /*81640*/  LEA R2, P6, R8, R28, 0x2 ;  /* 0x0000001c08027211 */ /* 0x020fe400078c10ff */
[----:B------:R-:W-:Y:S02]  /*81650*/  ISETP.LT.AND P1, PT, R244, c[0x0][0x17c], !P0 ;  /* 0x00005f00f4007a0c */ /* 0x000fe40004721270 */
[----:B------:R-:W-:Y:S01]  /*81660*/  LEA.HI.X.SX32 R3, R8, R29, 0x2, P6 ;  /* 0x0000001d08037211 */ /* 0x000fe200030f16ff */
[----:B------:R-:W5:Y:S04]  /*81670*/  LDL.LU R244, [R1+0x32c] ;  /* 0x00032c0001f47983 */ /* 0x000f680000300800 */
[----:B------:R1:W-:Y:S04]  /*81680*/  @P4 STG.E [R4.64], R144 ;  /* 0x0000009004004986 */ /* 0x0003e8000c10190c */
[----:B------:R1:W-:Y:S01]  /*81690*/  @P3 STG.E [R2.64], R136 ;  /* 0x0000008802003986 */ /* 0x0003e2000c10190c */
[----:B----4-:R-:W-:-:S03]  /*816a0*/  ISETP.LT.AND P5, PT, R237, c[0x0][0x17c], !P0 ;  /* 0x00005f00ed007a0c */ /* 0x010fc600047a1270 */
[----:B------:R-:W4:Y:S01]  /*816b0*/  LDL.LU R237, [R1+0x330] ;  /* 0x0003300001ed7983 */ /* 0x000f220000300800 */
[----:B------:R-:W-:-:S03]  /*816c0*/  ISETP.LT.AND P2, PT, R245, c[0x0][0x17c], !P0 ;  /* 0x00005f00f5007a0c */ /* 0x000fc60004741270 */
[----:B------:R-:W4:Y:S01]  /*816d0*/  LDL.LU R245, [R1+0x334] ;  /* 0x0003340001f57983 */ /* 0x000f220000300800 */
[----:B------:R-:W-:-:S03]  /*816e0*/  ISETP.LT.AND P4, PT, R242, c[0x0][0x17c], !P0 ;  /* 0x00005f00f2007a0c */ /* 0x000fc60004781270 */
[----:B------:R-:W4:Y:S01]  /*816f0*/  LDL.LU R242, [R1+0x338] ;  /* 0x0003380001f27983 */ /* 0x000f220000300800 */
[----:B--2---:R-:W-:-:S03]  /*81700*/  ISETP.LT.AND P3, PT, R238, c[0x0][0x17c], !P0 ;  /* 0x00005f00ee007a0c */ /* 0x004fc60004761270 */
[----:B------:R-:W2:Y:S01]  /*81710*/  LDL.LU R238, [R1+0x33c] ;  /* 0x00033c0001ee7983 */ /* 0x000ea20000300800 */
[----:B------:R-:W-:-:S04]  /*81720*/  IMAD R7, R6, 0x2, R8 ;  /* 0x0000000206077824 */ /* 0x000fc800078e0208 */
[----:B------:R-:W-:Y:S01]  /*81730*/  IMAD R8, R6, 0x2, R7 ;  /* 0x0000000206087824 */ /* 0x000fe200078e0207 */
[----:B-1----:R-:W-:-:S04]  /*81740*/  LEA R4, P6, R7, R28, 0x2 ;  /* 0x0000001c07047211 */ /* 0x002fc800078c10ff */
[----:B------:R-:W-:Y:S01]  /*81750*/  LEA.HI.X.SX32 R5, R7, R29, 0x2, P6 ;  /* 0x0000001d07057211 */ /* 0x000fe200030f16ff */
[----:B------:R-:W-:Y:S01]  /*81760*/  IMAD R7, R6, 0x2, R8 ;  /* 0x0000000206077824 */ /* 0x000fe200078e0208 */
[----:B------:R-:W-:-:S03]  /*81770*/  LEA R2, P6, R8, R28, 0x2 ;  /* 0x0000001c08027211 */ /* 0x000fc600078c10ff */
[----:B------:R1:W-:Y:S01]  /*81780*/  @P1 STG.E [R4.64], R132 ;  /* 0x0000008404001986 */ /* 0x0003e2000c10190c */
[----:B------:R-:W-:Y:S01]  /*81790*/  LEA.HI.X.SX32 R3, R8, R29, 0x2, P6 ;  /* 0x0000001d08037211 */ /* 0x000fe200030f16ff */
[----:B------:R-:W-:-:S04]  /*817a0*/  IMAD R8, R6, 0x2, R7 ;  /* 0x0000000206087824 */ /* 0x000fc800078e0207 */
[----:B------:R3:W-:Y:S01]  /*817b0*/  @P5 STG.E [R2.64], R128 ;  /* 0x0000008002005986 */ /* 0x0007e2000c10190c */
[----:B-1----:R-:W-:-:S04]  /*817c0*/  LEA R4, P6, R7, R28, 0x2 ;  /* 0x0000001c07047211 */ /* 0x002fc800078c10ff */
[----:B------:R-:W-:Y:S01]  /*817d0*/  LEA.HI.X.SX32 R5, R7, R29, 0x2, P6 ;  /* 0x0000001d07057211 */ /* 0x000fe200030f16ff */
[----:B------:R-:W-:Y:S01]  /*817e0*/  IMAD R7, R6, 0x2, R8 ;  /* 0x0000000206077824 */ /* 0x000fe200078e0208 */
[----:B---3--:R-:W-:-:S03]  /*817f0*/  LEA R2, P6, R8, R28, 0x2 ;  /* 0x0000001c08027211 */ /* 0x008fc600078c10ff */
[----:B------:R1:W-:Y:S01]  /*81800*/  @P2 STG.E [R4.64], R112 ;  /* 0x0000007004002986 */ /* 0x0003e2000c10190c */
[----:B------:R-:W-:Y:S02]  /*81810*/  LEA.HI.X.SX32 R3, R8, R29, 0x2, P6 ;  /* 0x0000001d08037211 */ /* 0x000fe400030f16ff */
[----:B------:R-:W-:Y:S02]  /*81820*/  ISETP.LT.AND P1, PT, R241, c[0x0][0x17c], !P0 ;  /* 0x00005f00f1007a0c */ /* 0x000fe40004721270 */
[----:B------:R-:W-:Y:S01]  /*81830*/  LEA R8, R6, R7, 0x1 ;  /* 0x0000000706087211 */ /* 0x000fe200078e08ff */
[----:B------:R-:W3:Y:S01]  /*81840*/  LDL.LU R241, [R1+0x340] ;  /* 0x0003400001f17983 */ /* 0x000ee20000300800 */
[----:B-1----:R-:W-:-:S03]  /*81850*/  LEA R4, P6, R7, R28, 0x2 ;  /* 0x0000001c07047211 */ /* 0x002fc600078c10ff */
[----:B------:R1:W-:Y:S01]  /*81860*/  @P4 STG.E [R2.64], R108 ;  /* 0x0000006c02004986 */ /* 0x0003e2000c10190c */
[----:B------:R-:W-:Y:S02]  /*81870*/  LEA.HI.X.SX32 R5, R7, R29, 0x2, P6 ;  /* 0x0000001d07057211 */ /* 0x000fe400030f16ff */
[----:B-----5:R-:W-:Y:S02]  /*81880*/  ISETP.LT.AND P5, PT, R244, c[0x0][0x17c], !P0 ;  /* 0x00005f00f4007a0c */ /* 0x020fe400047a1270 */
[----:B------:R-:W5:Y:S01]  /*81890*/  LDL.LU R244, [R1+0x344] ;  /* 0x0003440001f47983 */ /* 0x000f620000300800 */
[----:B-1----:R-:W-:-:S04]  /*818a0*/  LEA R2, P6, R8, R28, 0x2 ;  /* 0x0000001c08027211 */ /* 0x002fc800078c10ff */
[----:B------:R-:W-:Y:S01]  /*818b0*/  LEA.HI.X.SX32 R3, R8, R29, 0x2, P6 ;  /* 0x0000001d08037211 */ /* 0x000fe200030f16ff */
        /* <DEDUP_REMOVED lines=19> */
[----:B------:R1:W-:Y:S02]  /*819f0*/  @P2 STG.E [R2.64], R68 ;  /* 0x0000004402002986 */ /* 0x0003e4000c10190c */
[----:B-1----:R-:W-:-:S04]  /*81a00*/  LEA R4, P6, R7, R28, 0x2 ;  /* 0x0000001c07047211 */ /* 0x002fc800078c10ff */
[----:B------:R-:W-:Y:S01]  /*81a10*/  LEA.HI.X.SX32 R5, R7, R29, 0x2, P6 ;  /* 0x0000001d07057211 */ /* 0x000fe200030f16ff */
[----:B------:R-:W-:Y:S01]  /*81a20*/  IMAD R7, R6, 0x2, R8 ;  /* 0x0000000206077824 */ /* 0x000fe200078e0208 */
[----:B------:R-:W-:-:S03]  /*81a30*/  LEA R2, P6, R8, R28, 0x2 ;  /* 0x0000001c08027211 */ /* 0x000fc600078c10ff */
[----:B------:R1:W-:Y:S01]  /*81a40*/  @P4 STG.E [R4.64], R20 ;  /* 0x0000001404004986 */ /* 0x0003e2000c10190c */
[----:B------:R-:W-:Y:S01]  /*81a50*/  LEA.HI.X.SX32 R3, R8, R29, 0x2, P6 ;  /* 0x0000001d08037211 */ /* 0x000fe200030f16ff */
[----:B------:R-:W-:Y:S01]  /*81a60*/  IMAD R8, R6, 0x2, R7 ;  /* 0x0000000206087824 */ /* 0x000fe200078e0207 */
[----:B---3--:R-:W-:Y:S02]  /*81a70*/  ISETP.LT.AND P5, PT, R241, c[0x0][0x17c], !P0 ;  /* 0x00005f00f1007a0c */ /* 0x008fe400047a1270 */
        /* <DEDUP_REMOVED lines=18> */
[----:B------:R-:W-:-:S04]  /*81ba0*/  LEA R7, R6, R8, 0x1 ;  /* 0x0000000806077211 */ /* 0x000fc800078e08ff */
[----:B-1----:R-:W-:Y:S01]  /*81bb0*/  LEA R4, P6, R7, R28, 0x2 ;  /* 0x0000001c07047211 */ /* 0x002fe200078c10ff */
[----:B------:R-:W-:-:S03]  /*81bc0*/  IMAD R8, R6, 0x2, R7 ;  /* 0x0000000206087824 */ /* 0x000fc600078e0207 */
        /* <DEDUP_REMOVED lines=33> */
[----:B------:R-:W-:-:S05]  /*81de0*/  IMAD R7, R6, 0x2, R8 ;  /* 0x0000000206077824 */ /* 0x000fca00078e0208 */
[CC--:B-1----:R-:W-:Y:S02]  /*81df0*/  LEA R4, P6, R7.reuse, R28.reuse, 0x2 ;  /* 0x0000001c07047211 */ /* 0x0c2fe400078c10ff */
[----:B------:R-:W-:Y:S02]  /*81e00*/  LEA R8, R6, R7, 0x1 ;  /* 0x0000000706087211 */ /* 0x000fe400078e08ff */
[-C--:B------:R-:W-:Y:S02]  /*81e10*/  LEA.HI.X.SX32 R5, R7, R29.reuse, 0x2, P6 ;  /* 0x0000001d07057211 */ /* 0x080fe400030f16ff */
[----:B------:R-:W-:Y:S01]  /*81e20*/  LEA R2, P6, R8, R28, 0x2 ;  /* 0x0000001c08027211 */ /* 0x000fe200078c10ff */
[----:B------:R-:W-:Y:S02]  /*81e30*/  IMAD R7, R6, 0x2, R8 ;  /* 0x0000000206077824 */ /* 0x000fe400078e0208 */
        /* <DEDUP_REMOVED lines=33> */
[-C--:B------:R-:W-:Y:S02]  /*82050*/  LEA.HI.X.SX32 R5, R7, R29.reuse, 0x2, P6 ;  /* 0x0000001d07057211 */ /* 0x080fe400030f16ff */
[----:B------:R-:W-:Y:S02]  /*82060*/  LEA R2, P6, R8, R28, 0x2 ;  /* 0x0000001c08027211 */ /* 0x000fe400078c10ff */
[----:B------:R-:W-:Y:S01]  /*82070*/  LEA R7, R6, R8, 0x1 ;  /* 0x0000000806077211 */ /* 0x000fe200078e08ff */
[----:B------:R1:W-:Y:S01]  /*82080*/  @P3 STG.E [R4.64], R21 ;  /* 0x0000001504003986 */ /* 0x0003e2000c10190c */
[----:B------:R-:W-:-:S03]  /*82090*/  LEA.HI.X.SX32 R3, R8, R29, 0x2, P6 ;  /* 0x0000001d08037211 */ /* 0x000fc600030f16ff */
[----:B------:R-:W-:Y:S02]  /*820a0*/  IMAD R8, R6, 0x2, R7 ;  /* 0x0000000206087824 */ /* 0x000fe400078e0207 */
        /* <DEDUP_REMOVED lines=34> */
[----:B------:R-:W-:Y:S02]  /*822d0*/  LEA.HI.X.SX32 R3, R8, R29, 0x2, P6 ;  /* 0x0000001d08037211 */ /* 0x000fe400030f16ff */
[----:B------:R-:W-:-:S03]  /*822e0*/  LEA R8, R6, R7, 0x1 ;  /* 0x0000000706087211 */ /* 0x000fc600078e08ff */
        /* <DEDUP_REMOVED lines=38> */
[----:B------:R-:W-:Y:S02]  /*82550*/  LEA.HI.X.SX32 R5, R7, R29, 0x2, P6 ;  /* 0x0000001d07057211 */ /* 0x000fe400030f16ff */
[C---:B------:R-:W-:Y:S02]  /*82560*/  LEA R2, P6, R9.reuse, R28, 0x2 ;  /* 0x0000001c09027211 */ /* 0x040fe400078c10ff */
[----:B------:R-:W-:Y:S01]  /*82570*/  LEA R7, R6, R9, 0x1 ;  /* 0x0000000906077211 */ /* 0x000fe200078e08ff */
[----:B------:R1:W-:Y:S01]  /*82580*/  @P4 STG.E [R4.64], R98 ;  /* 0x0000006204004986 */ /* 0x0003e2000c10190c */
[----:B------:R-:W-:-:S03]  /*82590*/  LEA.HI.X.SX32 R3, R9, R29, 0x2, P6 ;  /* 0x0000001d09037211 */ /* 0x000fc600030f16ff */
        /* <DEDUP_REMOVED lines=35> */
[----:B------:R-:W-:Y:S02]  /*827d0*/  LEA.HI.X.SX32 R3, R9, R29, 0x2, P6 ;  /* 0x0000001d09037211 */ /* 0x000fe400030f16ff */
[----:B------:R-:W-:Y:S02]  /*827e0*/  LEA R9, R6, R7, 0x1 ;  /* 0x0000000706097211 */ /* 0x000fe400078e08ff */
        /* <DEDUP_REMOVED lines=71> */
[----:B------:R-:W-:Y:S02]  /*82c60*/  IMAD R9, R6, 0x2, R7 ;  /* 0x0000000206097824 */ /* 0x000fe400078e0207 */
[----:B------:R-:W-:Y:S01]  /*82c70*/  LDS.128 R20, [R236] ;  /* 0x00000000ec147984 */ /* 0x000fe20000000c00 */
[----:B---3--:R-:W-:-:S03]  /*82c80*/  ISETP.LT.AND P3, PT, R241, c[0x0][0x17c], !P0 ;  /* 0x00005f00f1007a0c */ /* 0x008fc60004761270 */
        /* <DEDUP_REMOVED lines=20> */
[C---:B------:R-:W-:Y:S02]  /*82dd0*/  LEA R9, R6.reuse, R7, 0x1 ;  /* 0x0000000706097211 */ /* 0x040fe400078e08ff */
[-C--:B------:R-:W-:Y:S02]  /*82de0*/  LEA.HI.X.SX32 R5, R7, R29.reuse, 0x2, P6 ;  /* 0x0000001d07057211 */ /* 0x080fe400030f16ff */
[C---:B------:R-:W-:Y:S01]  /*82df0*/  LEA R2, P6, R9.reuse, R28, 0x2 ;  /* 0x0000001c09027211 */ /* 0x040fe200078c10ff */
[C---:B------:R-:W-:Y:S02]  /*82e00*/  IMAD R7, R6.reuse, 0x2, R9 ;  /* 0x0000000206077824 */ /* 0x040fe400078e0209 */
        /* <DEDUP_REMOVED lines=33> */
[----:B------:R-:W-:Y:S02]  /*83020*/  LEA.HI.X.SX32 R5, R7, R29, 0x2, P6 ;  /* 0x0000001d07057211 */ /* 0x000fe400030f16ff */
[C---:B------:R-:W-:Y:S02]  /*83030*/  LEA R2, P6, R9.reuse, R28, 0x2 ;  /* 0x0000001c09027211 */ /* 0x040fe400078c10ff */
        /* <DEDUP_REMOVED lines=111> */
[----:B------:R-:W-:Y:S01]  /*83730*/  IMAD R9, R6, 0x2, R7 ;  /* 0x0000000206097824 */ /* 0x000fe200078e0207 */
[----:B-1----:R-:W-:-:S04]  /*83740*/  LEA R4, P6, R7, R28, 0x2 ;  /* 0x0000001c07047211 */ /* 0x002fc800078c10ff */
[----:B------:R-:W-:Y:S01]  /*83750*/  LEA.HI.X.SX32 R5, R7, R29, 0x2, P6 ;  /* 0x0000001d07057211 */ /* 0x000fe200030f16ff */
[----:B------:R-:W-:Y:S01]  /*83760*/  IMAD R7, R6, 0x2, R9 ;  /* 0x0000000206077824 */ /* 0x000fe200078e0209 */
[----:B------:R-:W-:-:S04]  /*83770*/  LEA R8, P6, R9, R28, 0x2 ;  /* 0x0000001c09087211 */ /* 0x000fc800078c10ff */
[----:B------:R-:W-:Y:S02]  /*83780*/  LEA.HI.X.SX32 R9, R9, R29, 0x2, P6 ;  /* 0x0000001d09097211 */ /* 0x000fe400030f16ff */
[----:B------:R-:W-:Y:S02]  /*83790*/  LEA R10, P6, R7, R28, 0x2 ;  /* 0x0000001c070a7211 */ /* 0x000fe400078c10ff */
[----:B---3--:R-:W-:Y:S02]  /*837a0*/  ISETP.LT.AND P3, PT, R241, c[0x0][0x17c], !P0 ;  /* 0x00005f00f1007a0c */ /* 0x008fe40004761270 */
[----:B------:R-:W-:Y:S01]  /*837b0*/  LEA R13, R6, R7, 0x1 ;  /* 0x00000007060d7211 */ /* 0x000fe200078e08ff */
[----:B------:R-:W3:Y:S01]  /*837c0*/  LDL.LU R241, [R1+0x498] ;  /* 0x0004980001f17983 */ /* 0x000ee20000300800 */
[----:B------:R-:W-:-:S03]  /*837d0*/  LEA.HI.X.SX32 R11, R7, R29, 0x2, P6 ;  /* 0x0000001d070b7211 */ /* 0x000fc600030f16ff */
[----:B------:R1:W-:Y:S04]  /*837e0*/  @P1 STG.E [R2.64], R209 ;  /* 0x000000d102001986 */ /* 0x0003e8000c10190c */
[----:B------:R2:W-:Y:S01]  /*837f0*/  @P5 STG.E [R4.64], R85 ;  /* 0x0000005504005986 */ /* 0x0005e2000c10190c */
[----:B-----5:R-:W-:-:S03]  /*83800*/  ISETP.LT.AND P1, PT, R244, c[0x0][0x17c], !P0 ;  /* 0x00005f00f4007a0c */ /* 0x020fc60004721270 */
[----:B------:R-:W5:Y:S01]  /*83810*/  LDL.LU R244, [R1+0x49c] ;  /* 0x00049c0001f47983 */ /* 0x000f620000300800 */
[----:B-1----:R-:W-:-:S03]  /*83820*/  LEA R2, P6, R13, R28, 0x2 ;  /* 0x0000001c0d027211 */ /* 0x002fc600078c10ff */
[----:B------:R1:W-:Y:S01]  /*83830*/  @P2 STG.E [R8.64], R181 ;  /* 0x000000b508002986 */ /* 0x0003e2000c10190c */
[----:B------:R-:W-:-:S03]  /*83840*/  LEA.HI.X.SX32 R3, R13, R29, 0x2, P6 ;  /* 0x0000001d0d037211 */ /* 0x000fc600030f16ff */
        /* <DEDUP_REMOVED lines=12> */
[----:B------:R-:W-:-:S04]  /*83910*/  LEA R4, P6, R7, R28, 0x2 ;  /* 0x0000001c07047211 */ /* 0x000fc800078c10ff */
[----:B------:R-:W-:Y:S01]  /*83920*/  LEA.HI.X.SX32 R5, R7, R29, 0x2, P6 ;  /* 0x0000001d07057211 */ /* 0x000fe200030f16ff */
[----:B------:R-:W-:Y:S01]  /*83930*/  IMAD R7, R6, 0x2, R13 ;  /* 0x0000000206077824 */ /* 0x000fe200078e020d */
[----:B-1----:R-:W-:-:S04]  /*83940*/  LEA R8, P6, R13, R28, 0x2 ;  /* 0x0000001c0d087211 */ /* 0x002fc800078c10ff */
[----:B------:R-:W-:Y:S01]  /*83950*/  LEA.HI.X.SX32 R9, R13, R29, 0x2, P6 ;  /* 0x0000001d0d097211 */ /* 0x000fe200030f16ff */
[----:B------:R-:W-:Y:S01]  /*83960*/  IMAD R13, R6, 0x2, R7 ;  /* 0x00000002060d7824 */ /* 0x000fe200078e0207 */
[----:B------:R-:W-:-:S04]  /*83970*/  LEA R10, P6, R7, R28, 0x2 ;  /* 0x0000001c070a7211 */ /* 0x000fc800078c10ff */
[-C--:B------:R-:W-:Y:S01]  /*83980*/  LEA.HI.X.SX32 R11, R7, R29.reuse, 0x2, P6 ;  /* 0x0000001d070b7211 */ /* 0x080fe200030f16ff */
[C---:B------:R-:W-:Y:S01]  /*83990*/  IMAD R7, R6.reuse, 0x2, R13 ;  /* 0x0000000206077824 */ /* 0x040fe200078e020d */
[CC--:B------:R-:W-:Y:S01]  /*839a0*/  LEA R2, P6, R13.reuse, R28.reuse, 0x2 ;  /* 0x0000001c0d027211 */ /* 0x0c0fe200078c10ff */
[----:B------:R1:W-:Y:S03]  /*839b0*/  @P1 STG.E [R4.64], R46 ;  /* 0x0000002e04001986 */ /* 0x0003e6000c10190c */
[----:B------:R-:W-:Y:S01]  /*839c0*/  LEA.HI.X.SX32 R3, R13, R29, 0x2, P6 ;  /* 0x0000001d0d037211 */ /* 0x000fe200030f16ff */
[----:B------:R-:W-:Y:S01]  /*839d0*/  IMAD R13, R6, 0x2, R7 ;  /* 0x00000002060d7824 */ /* 0x000fe200078e0207 */
[----:B------:R3:W-:Y:S01]  /*839e0*/  @P5 STG.E [R8.64], R142 ;  /* 0x0000008e08005986 */ /* 0x0007e2000c10190c */
[----:B-1----:R-:W-:Y:S02]  /*839f0*/  LEA R4, P6, R7, R28, 0x2 ;  /* 0x0000001c07047211 */ /* 0x002fe400078c10ff */
[----:B---3--:R-:W-:-:S02]  /*83a00*/  ISETP.LT.AND P1, PT, R241, c[0x0][0x17c], !P0 ;  /* 0x00005f00f1007a0c */ /* 0x008fc40004721270 */
[----:B------:R-:W3:Y:S01]  /*83a10*/  LDL.LU R241, [R1+0x4b0] ;  /* 0x0004b00001f17983 */ /* 0x000ee20000300800 */
[-C--:B------:R-:W-:Y:S02]  /*83a20*/  LEA.HI.X.SX32 R5, R7, R29.reuse, 0x2, P6 ;  /* 0x0000001d07057211 */ /* 0x080fe400030f16ff */
[C---:B------:R-:W-:Y:S01]  /*83a30*/  LEA R8, P6, R13.reuse, R28, 0x2 ;  /* 0x0000001c0d087211 */ /* 0x040fe200078c10ff */
[----:B------:R1:W-:Y:S03]  /*83a40*/  @P2 STG.E [R10.64], R186 ;  /* 0x000000ba0a002986 */ /* 0x0003e6000c10190c */
[----:B------:R-:W-:Y:S01]  /*83a50*/  LEA.HI.X.SX32 R9, R13, R29, 0x2, P6 ;  /* 0x0000001d0d097211 */ /* 0x000fe200030f16ff */
[----:B------:R1:W-:Y:S01]  /*83a60*/  @P4 STG.E [R2.64], R202 ;  /* 0x000000ca02004986 */ /* 0x0003e2000c10190c */
[----:B-----5:R-:W-:-:S03]  /*83a70*/  ISETP.LT.AND P5, PT, R244, c[0x0][0x17c], !P0 ;  /* 0x00005f00f4007a0c */ /* 0x020fc600047a1270 */
        /* <DEDUP_REMOVED lines=16> */
[----:B------:R-:W-:-:S04]  /*83b80*/  LEA R2, P6, R13, R28, 0x2 ;  /* 0x0000001c0d027211 */ /* 0x000fc800078c10ff */
        /* <DEDUP_REMOVED lines=33> */
[----:B------:R-:W-:Y:S02]  /*83da0*/  LEA.HI.X.SX32 R5, R7, R29, 0x2, P6 ;  /* 0x0000001d07057211 */ /* 0x000fe400030f16ff */
[----:B------:R-:W-:Y:S01]  /*83db0*/  LEA R8, P6, R13, R28, 0x2 ;  /* 0x0000001c0d087211 */ /* 0x000fe200078c10ff */
[----:B------:R-:W-:-:S03]  /*83dc0*/  IMAD R7, R6, 0x2, R13 ;  /* 0x0000000206077824 */ /* 0x000fc600078e020d */
        /* <DEDUP_REMOVED lines=22> */
[----:B------:R-:W-:-:S03]  /*83f30*/  IMAD R7, R6, 0x2, R13 ;  /* 0x0000000206077824 */ /* 0x000fc600078e020d */
[----:B------:R-:W-:Y:S01]  /*83f40*/  LDS.128 R44, [R239+0x1000] ;  /* 0x00100000ef2c7984 */ /* 0x000fe20000000c00 */
        /* <DEDUP_REMOVED lines=8> */
[----:B-1----:R-:W-:Y:S01]  /*83fd0*/  LEA R10, P6, R7, R28, 0x2 ;  /* 0x0000001c070a7211 */ /* 0x002fe200078c10ff */
[----:B------:R-:W-:-:S03]  /*83fe0*/  IMAD R13, R6, 0x2, R7 ;  /* 0x00000002060d7824 */ /* 0x000fc600078e0207 */
[----:B------:R-:W-:Y:S02]  /*83ff0*/  LEA.HI.X.SX32 R11, R7, R29, 0x2, P6 ;  /* 0x0000001d070b7211 */ /* 0x000fe400030f16ff */
[CC--:B------:R-:W-:Y:S02]  /*84000*/  LEA R2, P6, R13.reuse, R28.reuse, 0x2 ;  /* 0x0000001c0d027211 */ /* 0x0c0fe400078c10ff */
[C---:B------:R-:W-:Y:S02]  /*84010*/  LEA R7, R6.reuse, R13, 0x1 ;  /* 0x0000000d06077211 */ /* 0x040fe400078e08ff */
[----:B------:R-:W-:Y:S02]  /*84020*/  LEA.HI.X.SX32 R3, R13, R29, 0x2, P6 ;  /* 0x0000001d0d037211 */ /* 0x000fe400030f16ff */
[----:B------:R-:W-:Y:S01]  /*84030*/  LEA R4, P6, R7, R28, 0x2 ;  /* 0x0000001c07047211 */ /* 0x000fe200078c10ff */
[----:B------:R-:W-:-:S03]  /*84040*/  IMAD R13, R6, 0x2, R7 ;  /* 0x00000002060d7824 */ /* 0x000fc600078e0207 */
[-C--:B------:R-:W-:Y:S01]  /*84050*/  LEA.HI.X.SX32 R5, R7, R29.reuse, 0x2, P6 ;  /* 0x0000001d07057211 */ /* 0x080fe200030f16ff */
[C---:B------:R-:W-:Y:S01]  /*84060*/  IMAD R7, R6.reuse, 0x2, R13 ;  /* 0x0000000206077824 */ /* 0x040fe200078e020d */
[CC--:B------:R-:W-:Y:S01]  /*84070*/  LEA R8, P6, R13.reuse, R28.reuse, 0x2 ;  /* 0x0000001c0d087211 */ /* 0x0c0fe200078c10ff */
[----:B------:R1:W-:Y:S03]  /*84080*/  @P4 STG.E [R10.64], R187 ;  /* 0x000000bb0a004986 */ /* 0x0003e6000c10190c */
[----:B------:R-:W-:Y:S01]  /*84090*/  LEA.HI.X.SX32 R9, R13, R29, 0x2, P6 ;  /* 0x0000001d0d097211 */ /* 0x000fe200030f16ff */
[----:B------:R-:W-:Y:S01]  /*840a0*/  IMAD R13, R6, 0x2, R7 ;  /* 0x00000002060d7824 */ /* 0x000fe200078e0207 */
[----:B------:R3:W-:Y:S01]  /*840b0*/  @P3 STG.E [R2.64], R203 ;  /* 0x000000cb02003986 */ /* 0x0007e2000c10190c */
[----:B-1----:R-:W-:-:S04]  /*840c0*/  LEA R10, P6, R7, R28, 0x2 ;  /* 0x0000001c070a7211 */ /* 0x002fc800078c10ff */
[-C--:B------:R-:W-:Y:S02]  /*840d0*/  LEA.HI.X.SX32 R11, R7, R29.reuse, 0x2, P6 ;  /* 0x0000001d070b7211 */ /* 0x080fe400030f16ff */
[----:B---3--:R-:W-:Y:S02]  /*840e0*/  LEA R2, P6, R13, R28, 0x2 ;  /* 0x0000001c0d027211 */ /* 0x008fe400078c10ff */
[----:B------:R-:W-:Y:S02]  /*840f0*/  ISETP.LT.AND P4, PT, R241, c[0x0][0x17c], !P0 ;  /* 0x00005f00f1007a0c */ /* 0x000fe40004781270 */
[----:B------:R-:W-:Y:S01]  /*84100*/  LEA.HI.X.SX32 R3, R13, R29, 0x2, P6 ;  /* 0x0000001d0d037211 */ /* 0x000fe200030f16ff */
[----:B------:R1:W-:Y:S04]  /*84110*/  @P1 STG.E [R4.64], R63 ;  /* 0x0000003f04001986 */ /* 0x0003e8000c10190c */
[----:B------:R-:W3:Y:S04]  /*84120*/  LDL.LU R241, [R1+0x4f8] ;  /* 0x0004f80001f17983 */ /* 0x000ee80000300800 */
[----:B------:R1:W-:Y:S01]  /*84130*/  @P5 STG.E [R8.64], R175 ;  /* 0x000000af08005986 */ /* 0x0003e2000c10190c */
[----:B-----5:R-:W-:-:S03]  /*84140*/  ISETP.LT.AND P3, PT, R244, c[0x0][0x17c], !P0 ;  /* 0x00005f00f4007a0c */ /* 0x020fc60004761270 */
[----:B------:R-:W5:Y:S04]  /*84150*/  LDL.LU R244, [R1+0x4fc] ;  /* 0x0004fc0001f47983 */ /* 0x000f680000300800 */
[----:B------:R-:W-:Y:S04]  /*84160*/  @P2 STG.E [R10.64], R191 ;  /* 0x000000bf0a002986 */ /* 0x000fe8000c10190c */
[----:B------:R1:W-:Y:S01]  /*84170*/  @P4 STG.E [R2.64], R207 ;  /* 0x000000cf02004986 */ /* 0x0003e2000c10190c */
[----:B------:R-:W-:-:S03]  /*84180*/  IMAD R7, R6, 0x2, R13 ;  /* 0x0000000206077824 */ /* 0x000fc600078e020d */
[----:B------:R-:W-:Y:S01]  /*84190*/  LDS.128 R60, [R0+0x1800] ;  /* 0x00180000003c7984 */ /* 0x000fe20000000c00 */
[----:B----4-:R-:W-:-:S03]  /*841a0*/  ISETP.LT.AND P1, PT, R237, c[0x0][0x17c], !P0 ;  /* 0x00005f00ed007a0c */ /* 0x010fc60004721270 */
[----:B------:R-:W4:Y:S01]  /*841b0*/  LDL.LU R237, [R1+0x500] ;  /* 0x0005000001ed7983 */ /* 0x000f220000300800 */
[----:B------:R-:W-:-:S03]  /*841c0*/  ISETP.LT.AND P5, PT, R245, c[0x0][0x17c], !P0 ;  /* 0x00005f00f5007a0c */ /* 0x000fc600047a1270 */
[----:B------:R-:W4:Y:S01]  /*841d0*/  LDL.LU R245, [R1+0x504] ;  /* 0x0005040001f57983 */ /* 0x000f220000300800 */
[----:B--2---:R-:W-:-:S03]  /*841e0*/  ISETP.LT.AND P4, PT, R238, c[0x0][0x17c], !P0 ;  /* 0x00005f00ee007a0c */ /* 0x004fc60004781270 */
[----:B------:R-:W2:Y:S01]  /*841f0*/  LDL.LU R238, [R1+0x508] ;  /* 0x0005080001ee7983 */ /* 0x000ea20000300800 */
[----:B-1----:R-:W-:Y:S01]  /*84200*/  LEA R4, P6, R7, R28, 0x2 ;  /* 0x0000001c07047211 */ /* 0x002fe200078c10ff */
[----:B------:R-:W-:-:S03]  /*84210*/  IMAD R13, R6, 0x2, R7 ;  /* 0x00000002060d7824 */ /* 0x000fc600078e0207 */
[----:B------:R-:W-:Y:S01]  /*84220*/  LEA.HI.X.SX32 R5, R7, R29, 0x2, P6 ;  /* 0x0000001d07057211 */ /* 0x000fe200030f16ff */
[----:B------:R-:W-:Y:S01]  /*84230*/  IMAD R7, R6, 0x2, R13 ;  /* 0x0000000206077824 */ /* 0x000fe200078e020d */
[----:B------:R-:W-:-:S04]  /*84240*/  LEA R12, P6, R13, R28, 0x2 ;  /* 0x0000001c0d0c7211 */ /* 0x000fc800078c10ff */
[----:B------:R-:W-:Y:S02]  /*84250*/  LEA.HI.X.SX32 R13, R13, R29, 0x2, P6 ;  /* 0x0000001d0d0d7211 */ /* 0x000fe400030f16ff */
[CC--:B------:R-:W-:Y:S02]  /*84260*/  LEA R16, P6, R7.reuse, R28.reuse, 0x2 ;  /* 0x0000001c07107211 */ /* 0x0c0fe400078c10ff */
[----:B------:R-:W-:Y:S02]  /*84270*/  LEA R9, R6, R7, 0x1 ;  /* 0x0000000706097211 */ /* 0x000fe400078e08ff */
[-C--:B------:R-:W-:Y:S02]  /*84280*/  LEA.HI.X.SX32 R17, R7, R29.reuse, 0x2, P6 ;  /* 0x0000001d07117211 */ /* 0x080fe400030f16ff */
[----:B------:R-:W-:Y:S01]  /*84290*/  ISETP.LT.AND P2, PT, R242, c[0x0][0x17c], !P0 ;  /* 0x00005f00f2007a0c */ /* 0x000fe20004741270 */
[----:B------:R-:W-:Y:S01]  /*842a0*/  IMAD R7, R6, 0x2, R9 ;  /* 0x0000000206077824 */ /* 0x000fe200078e0209 */
[CC--:B------:R-:W-:Y:S01]  /*842b0*/  LEA R2, P6, R9.reuse, R28.reuse, 0x2 ;  /* 0x0000001c09027211 */ /* 0x0c0fe200078c10ff */
[----:B------:R1:W-:Y:S03]  /*842c0*/  @P3 STG.E [R4.64], R83 ;  /* 0x0000005304003986 */ /* 0x0003e6000c10190c */
[----:B------:R-:W-:Y:S01]  /*842d0*/  LEA.HI.X.SX32 R3, R9, R29, 0x2, P6 ;  /* 0x0000001d09037211 */ /* 0x000fe200030f16ff */
[----:B------:R-:W-:Y:S04]  /*842e0*/  @P1 STG.E [R12.64], R179 ;  /* 0x000000b30c001986 */ /* 0x000fe8000c10190c */
[----:B------:R-:W2:Y:S01]  /*842f0*/  LDS.128 R8, [R0] ;  /* 0x0000000000087984 */ /* 0x000ea20000000c00 */
[----:B-1----:R-:W-:-:S03]  /*84300*/  LEA R4, P6, R7, R28, 0x2 ;  /* 0x0000001c07047211 */ /* 0x002fc600078c10ff */
[----:B------:R-:W-:Y:S01]  /*84310*/  @P5 STG.E [R16.64], R195 ;  /* 0x000000c310005986 */ /* 0x000fe2000c10190c */
[----:B------:R-:W-:-:S03]  /*84320*/  LEA.HI.X.SX32 R5, R7, R29, 0x2, P6 ;  /* 0x0000001d07057211 */ /* 0x000fc600030f16ff */
[----:B------:R1:W-:Y:S04]  /*84330*/  @P2 STG.E [R2.64], R211 ;  /* 0x000000d302002986 */ /* 0x0003e8000c10190c */
[----:B------:R1:W-:Y:S01]  /*84340*/  @P4 STG.E [R4.64], R87 ;  /* 0x0000005704004986 */ /* 0x0003e2000c10190c */
[----:B---3--:R-:W-:-:S03]  /*84350*/  ISETP.LT.AND P3, PT, R241, c[0x0][0x17c], !P0 ;  /* 0x00005f00f1007a0c */ /* 0x008fc60004761270 */
[----:B------:R-:W3:Y:S04]  /*84360*/  LDS.128 R12, [R239] ;  /* 0x00000000ef0c7984 */ /* 0x000ee80000000c00 */
[----:B------:R-:W3:Y:S01]  /*84370*/  LDL.LU R241, [R1+0x50c] ;  /* 0x00050c0001f17983 */ /* 0x000ee20000300800 */
[----:B-----5:R-:W-:-:S03]  /*84380*/  ISETP.LT.AND P1, PT, R244, c[0x0][0x17c], !P0 ;  /* 0x00005f00f4007a0c */ /* 0x020fc60004721270 */
[----:B------:R-:W5:Y:S01]  /*84390*/  LDL.LU R244, [R1+0x510] ;  /* 0x0005100001f47983 */ /* 0x000f620000300800 */
[----:B----4-:R-:W-:-:S03]  /*843a0*/  ISETP.LT.AND P5, PT, R237, c[0x0][0x17c], !P0 ;  /* 0x00005f00ed007a0c */ /* 0x010fc600047a1270 */
[----:B------:R-:W4:Y:S01]  /*843b0*/  LDL.LU R237, [R1+0x514] ;  /* 0x0005140001ed7983 */ /* 0x000f220000300800 */
[----:B------:R-:W-:-:S03]  /*843c0*/  ISETP.LT.AND P2, PT, R245, c[0x0][0x17c], !P0 ;  /* 0x00005f00f5007a0c */ /* 0x000fc60004741270 */
[----:B------:R-:W4:Y:S01]  /*843d0*/  LDL.LU R245, [R1+0x518] ;  /* 0x0005180001f57983 */ /* 0x000f220000300800 */
[----:B--2---:R-:W-:-:S03]  /*843e0*/  ISETP.LT.AND P4, PT, R238, c[0x0][0x17c], !P0 ;  /* 0x00005f00ee007a0c */ /* 0x004fc60004781270 */
[----:B------:R-:W2:Y:S01]  /*843f0*/  LDL.LU R238, [R1+0x51c] ;  /* 0x00051c0001ee7983 */ /* 0x000ea20000300800 */
[----:B------:R-:W-:-:S04]  /*84400*/  IMAD R19, R6, 0x2, R7 ;  /* 0x0000000206137824 */ /* 0x000fc800078e0207 */
[----:B------:R-:W-:Y:S01]  /*84410*/  IMAD R7, R6, 0x2, R19 ;  /* 0x0000000206077824 */ /* 0x000fe200078e0213 */
[----:B------:R-:W-:-:S03]  /*84420*/  LEA R30, P6, R19, R28, 0x2 ;  /* 0x0000001c131e7211 */ /* 0x000fc600078c10ff */
[C---:B-1----:R-:W-:Y:S01]  /*84430*/  IMAD R3, R6.reuse, 0x2, R7 ;  /* 0x0000000206037824 */ /* 0x042fe200078e0207 */
[-C--:B------:R-:W-:Y:S02]  /*84440*/  LEA.HI.X.SX32 R31, R19, R29.reuse, 0x2, P6 ;  /* 0x0000001d131f7211 */ /* 0x080fe400030f16ff */
[CC--:B------:R-:W-:Y:S01]  /*84450*/  LEA R32, P6, R7.reuse, R28.reuse, 0x2 ;  /* 0x0000001c07207211 */ /* 0x0c0fe200078c10ff */
[C---:B------:R-:W-:Y:S01]  /*84460*/  IMAD R5, R6.reuse, 0x2, R3 ;  /* 0x0000000206057824 */ /* 0x040fe200078e0203 */
[----:B------:R-:W1:Y:S02]  /*84470*/  LDS.128 R16, [R240] ;  /* 0x00000000f0107984 */ /* 0x000e640000000c00 */
[----:B------:R-:W-:Y:S02]  /*84480*/  LEA.HI.X.SX32 R33, R7, R29, 0x2, P6 ;  /* 0x0000001d07217211 */ /* 0x000fe400030f16ff */
[----:B------:R-:W-:Y:S01]  /*84490*/  LEA R2, P6, R3, R28, 0x2 ;  /* 0x0000001c03027211 */ /* 0x000fe200078c10ff */
[----:B------:R-:W-:-:S03]  /*844a0*/  IMAD R7, R6, 0x2, R5 ;  /* 0x0000000206077824 */ /* 0x000fc600078e0205 */
[-C--:B------:R-:W-:Y:S02]  /*844b0*/  LEA.HI.X.SX32 R3, R3, R29.reuse, 0x2, P6 ;  /* 0x0000001d03037211 */ /* 0x080fe400030f16ff */
[CC--:B------:R-:W-:Y:S01]  /*844c0*/  LEA R4, P6, R5.reuse, R28.reuse, 0x2 ;  /* 0x0000001c05047211 */ /* 0x0c0fe200078c10ff */
[----:B------:R3:W-:Y:S03]  /*844d0*/  @P3 STG.E [R30.64], R183 ;  /* 0x000000b71e003986 */ /* 0x0007e6000c10190c */
[----:B------:R-:W-:Y:S01]  /*844e0*/  LEA.HI.X.SX32 R5, R5, R29, 0x2, P6 ;  /* 0x0000001d05057211 */ /* 0x000fe200030f16ff */
[----:B------:R-:W-:Y:S01]  /*844f0*/  @P1 STG.E [R32.64], R199 ;  /* 0x000000c720001986 */ /* 0x000fe2000c10190c */
[----:B---3--:R-:W-:-:S03]  /*84500*/  LEA R30, P6, R7, R28, 0x2 ;  /* 0x0000001c071e7211 */ /* 0x008fc600078c10ff */
[----:B------:R3:W-:Y:S01]  /*84510*/  @P5 STG.E [R2.64], R215 ;  /* 0x000000d702005986 */ /* 0x0007e2000c10190c */
[----:B------:R-:W-:-:S03]  /*84520*/  LEA.HI.X.SX32 R31, R7, R29, 0x2, P6 ;  /* 0x0000001d071f7211 */ /* 0x000fc600030f16ff */
[----:B------:R-:W-:Y:S04]  /*84530*/  @P2 STG.E [R4.64], R8 ;  /* 0x0000000804002986 */ /* 0x000fe8000c10190c */
[----:B------:R1:W-:Y:S01]  /*84540*/  @P4 STG.E [R30.64], R12 ;  /* 0x0000000c1e004986 */ /* 0x0003e2000c10190c */
[----:B------:R-:W-:-:S03]  /*84550*/  ISETP.LT.AND P3, PT, R241, c[0x0][0x17c], !P0 ;  /* 0x00005f00f1007a0c */ /* 0x000fc60004761270 */
[----:B------:R-:W1:Y:S04]  /*84560*/  LDS.128 R32, [R240+0x800] ;  /* 0x00080000f0207984 */ /* 0x000e680000000c00 */
        /* <DEDUP_REMOVED lines=9> */
[----:B------:R-:W-:-:S04]  /*84600*/  LEA R41, R6, R7, 0x1 ;  /* 0x0000000706297211 */ /* 0x000fc800078e08ff */
[----:B------:R-:W-:Y:S01]  /*84610*/  LEA R52, P6, R41, R28, 0x2 ;  /* 0x0000001c29347211 */ /* 0x000fe200078c10ff */
[----:B---3--:R-:W-:-:S03]  /*84620*/  IMAD R3, R6, 0x2, R41 ;  /* 0x0000000206037824 */ /* 0x008fc600078e0229 */
[-C--:B------:R-:W-:Y:S01]  /*84630*/  LEA.HI.X.SX32 R53, R41, R29.reuse, 0x2, P6 ;  /* 0x0000001d29357211 */ /* 0x080fe200030f16ff */
[C---:B------:R-:W-:Y:S01]  /*84640*/  IMAD R7, R6.reuse, 0x2, R3 ;  /* 0x0000000206077824 */ /* 0x040fe200078e0203 */
[CC--:B------:R-:W-:Y:S01]  /*84650*/  LEA R2, P6, R3.reuse, R28.reuse, 0x2 ;  /* 0x0000001c03027211 */ /* 0x0c0fe200078c10ff */
[----:B------:R-:W3:Y:S02]  /*84660*/  LDS.128 R40, [R236+0x800] ;  /* 0x00080000ec287984 */ /* 0x000ee40000000c00 */
[----:B-1----:R-:W-:Y:S01]  /*84670*/  IMAD R31, R6, 0x2, R7 ;  /* 0x00000002061f7824 */ /* 0x002fe200078e0207 */
[----:B------:R-:W-:Y:S02]  /*84680*/  LEA.HI.X.SX32 R3, R3, R29, 0x2, P6 ;  /* 0x0000001d03037211 */ /* 0x000fe400030f16ff */
[----:B------:R-:W-:-:S04]  /*84690*/  LEA R4, P6, R7, R28, 0x2 ;  /* 0x0000001c07047211 */ /* 0x000fc800078c10ff */
[----:B------:R-:W-:Y:S01]  /*846a0*/  LEA.HI.X.SX32 R5, R7, R29, 0x2, P6 ;  /* 0x0000001d07057211 */ /* 0x000fe200030f16ff */
[----:B------:R-:W-:Y:S01]  /*846b0*/  IMAD R7, R6, 0x2, R31 ;  /* 0x0000000206077824 */ /* 0x000fe200078e021f */
[----:B------:R-:W-:-:S04]  /*846c0*/  LEA R30, P6, R31, R28, 0x2 ;  /* 0x0000001c1f1e7211 */ /* 0x000fc800078c10ff */
[-C--:B------:R-:W-:Y:S02]  /*846d0*/  LEA.HI.X.SX32 R31, R31, R29.reuse, 0x2, P6 ;  /* 0x0000001d1f1f7211 */ /* 0x080fe400030f16ff */
[C---:B------:R-:W-:Y:S01]  /*846e0*/  LEA R68, P6, R7.reuse, R28, 0x2 ;  /* 0x0000001c07447211 */ /* 0x040fe200078c10ff */
[----:B------:R-:W-:Y:S03]  /*846f0*/  @P3 STG.E [R52.64], R16 ;  /* 0x0000001034003986 */ /* 0x000fe6000c10190c */
[----:B------:R-:W-:Y:S01]  /*84700*/  LEA.HI.X.SX32 R69, R7, R29, 0x2, P6 ;  /* 0x0000001d07457211 */ /* 0x000fe200030f16ff */
[----:B------:R1:W-:Y:S04]  /*84710*/  @P1 STG.E [R2.64], R20 ;  /* 0x0000001402001986 */ /* 0x0003e8000c10190c */
[----:B------:R1:W-:Y:S04]  /*84720*/  @P5 STG.E [R4.64], R24 ;  /* 0x0000001804005986 */ /* 0x0003e8000c10190c */
[----:B------:R-:W-:Y:S04]  /*84730*/  @P2 STG.E [R30.64], R36 ;  /* 0x000000241e002986 */ /* 0x000fe8000c10190c */
[----:B------:R-:W-:Y:S04]  /*84740*/  @P4 STG.E [R68.64], R32 ;  /* 0x0000002044004986 */ /* 0x000fe8000c10190c */
[----:B------:R-:W2:Y:S01]  /*84750*/  LDS.128 R52, [R240+0x1000] ;  /* 0x00100000f0347984 */ /* 0x000ea20000000c00 */
[----:B------:R-:W-:Y:S01]  /*84760*/  ISETP.LT.AND P3, PT, R241, c[0x0][0x17c], !P0 ;  /* 0x00005f00f1007a0c */ /* 0x000fe20004761270 */
[----:B-1----:R-:W-:-:S02]  /*84770*/  IMAD R3, R6, 0x2, R7 ;  /* 0x0000000206037824 */ /* 0x002fc400078e0207 */
[----:B------:R-:W3:Y:S01]  /*84780*/  LDL.LU R241, [R1+0x534] ;  /* 0x0005340001f17983 */ /* 0x000ee20000300800 */
[----:B-----5:R-:W-:-:S03]  /*84790*/  ISETP.LT.AND P1, PT, R244, c[0x0][0x17c], !P0 ;  /* 0x00005f00f4007a0c */ /* 0x020fc60004721270 */
[----:B------:R-:W5:Y:S04]  /*847a0*/  LDL.LU R244, [R1+0x538] ;  /* 0x0005380001f47983 */ /* 0x000f680000300800 */
[----:B------:R1:W1:Y:S01]  /*847b0*/  LDS.128 R68, [R240+0x1800] ;  /* 0x00180000f0447984 */ /* 0x0002620000000c00 */
[----:B----4-:R-:W-:-:S03]  /*847c0*/  ISETP.LT.AND P5, PT, R237, c[0x0][0x17c], !P0 ;  /* 0x00005f00ed007a0c */ /* 0x010fc600047a1270 */
[----:B------:R-:W4:Y:S01]  /*847d0*/  LDL.LU R237, [R1+0x53c] ;  /* 0x00053c0001ed7983 */ /* 0x000f220000300800 */
[----:B--2---:R-:W-:-:S03]  /*847e0*/  ISETP.LT.AND P4, PT, R238, c[0x0][0x17c], !P0 ;  /* 0x00005f00ee007a0c */ /* 0x004fc60004781270 */
[----:B------:R-:W2:Y:S04]  /*847f0*/  LDL.LU R238, [R1+0x540] ;  /* 0x0005400001ee7983 */ /* 0x000ea80000300800 */
[----:B------:R-:W2:Y:S01]  /*84800*/  LDL.LU R239, [R1+0x544] ;  /* 0x0005440001ef7983 */ /* 0x000ea20000300800 */
[-C--:B------:R-:W-:Y:S01]  /*84810*/  LEA R2, P6, R3, R28.reuse, 0x2 ;  /* 0x0000001c03027211 */ /* 0x080fe200078c10ff */
[C---:B------:R-:W-:Y:S01]  /*84820*/  IMAD R5, R6.reuse, 0x2, R3 ;  /* 0x0000000206057824 */ /* 0x040fe200078e0203 */
[----:B------:R-:W-:Y:S01]  /*84830*/  ISETP.LT.AND P2, PT, R245, c[0x0][0x17c], !P0 ;  /* 0x00005f00f5007a0c */ /* 0x000fe20004741270 */
[----:B-1----:R-:W2:Y:S01]  /*84840*/  LDL.LU R240, [R1+0x548] ;  /* 0x0005480001f07983 */ /* 0x002ea20000300800 */
[----:B------:R-:W-:Y:S02]  /*84850*/  LEA.HI.X.SX32 R3, R3, R29, 0x2, P6 ;  /* 0x0000001d03037211 */ /* 0x000fe400030f16ff */
[----:B------:R-:W-:Y:S01]  /*84860*/  LEA R4, P6, R5, R28, 0x2 ;  /* 0x0000001c05047211 */ /* 0x000fe200078c10ff */
[----:B------:R-:W2:Y:S01]  /*84870*/  LDL.LU R236, [R1+0x54c] ;  /* 0x00054c0001ec7983 */ /* 0x000ea20000300800 */
[----:B------:R-:W-:-:S02]  /*84880*/  LEA R7, R6, R5, 0x1 ;  /* 0x0000000506077211 */ /* 0x000fc400078e08ff */
[-C--:B------:R-:W-:Y:S02]  /*84890*/  LEA.HI.X.SX32 R5, R5, R29.reuse, 0x2, P6 ;  /* 0x0000001d05057211 */ /* 0x080fe400030f16ff */
[CC--:B------:R-:W-:Y:S01]  /*848a0*/  LEA R30, P6, R7.reuse, R28.reuse, 0x2 ;  /* 0x0000001c071e7211 */ /* 0x0c0fe200078c10ff */
[C---:B------:R-:W-:Y:S01]  /*848b0*/  IMAD R77, R6.reuse, 0x2, R7 ;  /* 0x00000002064d7824 */ /* 0x040fe200078e0207 */
[----:B---3--:R1:W-:Y:S02]  /*848c0*/  @P3 STG.E [R2.64], R40 ;  /* 0x0000002802003986 */ /* 0x0083e4000c10190c */
[----:B------:R-:W-:Y:S01]  /*848d0*/  LEA.HI.X.SX32 R31, R7, R29, 0x2, P6 ;  /* 0x0000001d071f7211 */ /* 0x000fe200030f16ff */
[C---:B------:R-:W-:Y:S01]  /*848e0*/  IMAD R7, R6.reuse, 0x2, R77 ;  /* 0x0000000206077824 */ /* 0x040fe200078e024d */
[----:B------:R3:W-:Y:S01]  /*848f0*/  @P1 STG.E [R4.64], R48 ;  /* 0x0000003004001986 */ /* 0x0007e2000c10190c */
[----:B------:R-:W-:Y:S02]  /*84900*/  LEA R76, P1, R77, R28, 0x2 ;  /* 0x0000001c4d4c7211 */ /* 0x000fe400078210ff */
[----:B------:R-:W-:-:S02]  /*84910*/  IMAD R79, R6, 0x2, R7 ;  /* 0x00000002064f7824 */ /* 0x000fc400078e0207 */
[-C--:B------:R-:W-:Y:S02]  /*84920*/  LEA.HI.X.SX32 R77, R77, R29.reuse, 0x2, P1 ;  /* 0x0000001d4d4d7211 */ /* 0x080fe400008f16ff */
[CC--:B-1----:R-:W-:Y:S01]  /*84930*/  LEA R2, P6, R7.reuse, R28.reuse, 0x2 ;  /* 0x0000001c07027211 */ /* 0x0c2fe200078c10ff */
[----:B------:R1:W-:Y:S03]  /*84940*/  @P5 STG.E [R30.64], R44 ;  /* 0x0000002c1e005986 */ /* 0x0003e6000c10190c */
[----:B------:R-:W-:Y:S01]  /*84950*/  LEA.HI.X.SX32 R3, R7, R29, 0x2, P6 ;  /* 0x0000001d07037211 */ /* 0x000fe200030f16ff */
[----:B------:R1:W-:Y:S01]  /*84960*/  @P2 STG.E [R76.64], R52 ;  /* 0x000000344c002986 */ /* 0x0003e2000c10190c */
[----:B---3--:R-:W-:-:S03]  /*84970*/  LEA R4, P2, R79, R28, 0x2 ;  /* 0x0000001c4f047211 */ /* 0x008fc600078410ff */
[----:B------:R3:W-:Y:S01]  /*84980*/  @P4 STG.E [R2.64], R56 ;  /* 0x0000003802004986 */ /* 0x0007e2000c10190c */
[----:B------:R-:W-:Y:S02]  /*84990*/  LEA.HI.X.SX32 R5, R79, R29, 0x2, P2 ;  /* 0x0000001d4f057211 */ /* 0x000fe400010f16ff */
[----:B-----5:R-:W-:Y:S02]  /*849a0*/  ISETP.LT.AND P5, PT, R244, c[0x0][0x17c], !P0 ;  /* 0x00005f00f4007a0c */ /* 0x020fe400047a1270 */
[----:B------:R-:W5:Y:S01]  /*849b0*/  LDL.LU R244, [R1+0x550] ;  /* 0x0005500001f47983 */ /* 0x000f620000300800 */
[----:B----4-:R-:W-:-:S03]  /*849c0*/  ISETP.LT.AND P1, PT, R237, c[0x0][0x17c], !P0 ;  /* 0x00005f00ed007a0c */ /* 0x010fc60004721270 */
[----:B------:R-:W4:Y:S01]  /*849d0*/  LDL.LU R237, [R1+0x554] ;  /* 0x0005540001ed7983 */ /* 0x000f220000300800 */
[----:B--2---:R-:W-:-:S03]  /*849e0*/  ISETP.LT.AND P4, PT, R238, c[0x0][0x17c], !P0 ;  /* 0x00005f00ee007a0c */ /* 0x004fc60004781270 */
[----:B------:R-:W2:Y:S01]  /*849f0*/  LDL.LU R238, [R1+0x558] ;  /* 0x0005580001ee7983 */ /* 0x000ea20000300800 */
[----:B------:R-:W-:-:S03]  /*84a00*/  ISETP.LT.AND P2, PT, R239, c[0x0][0x17c], !P0 ;  /* 0x00005f00ef007a0c */ /* 0x000fc60004741270 */
[----:B------:R-:W2:Y:S01]  /*84a10*/  LDL.LU R239, [R1+0x55c] ;  /* 0x00055c0001ef7983 */ /* 0x000ea20000300800 */
[----:B------:R-:W-:Y:S01]  /*84a20*/  ISETP.LT.AND P3, PT, R241, c[0x0][0x17c], !P0 ;  /* 0x00005f00f1007a0c */ /* 0x000fe20004761270 */
[----:B------:R-:W-:-:S04]  /*84a30*/  IMAD R7, R6, 0x2, R79 ;  /* 0x0000000206077824 */ /* 0x000fc800078e024f */
[----:B------:R-:W-:Y:S01]  /*84a40*/  IMAD R79, R6, 0x2, R7 ;  /* 0x00000002064f7824 */ /* 0x000fe200078e0207 */
[----:B-1----:R-:W-:-:S04]  /*84a50*/  LEA R30, P6, R7, R28, 0x2 ;  /* 0x0000001c071e7211 */ /* 0x002fc800078c10ff */
[-C--:B------:R-:W-:Y:S01]  /*84a60*/  LEA.HI.X.SX32 R31, R7, R29.reuse, 0x2, P6 ;  /* 0x0000001d071f7211 */ /* 0x080fe200030f16ff */
[C---:B------:R-:W-:Y:S02]  /*84a70*/  IMAD R7, R6.reuse, 0x2, R79 ;  /* 0x0000000206077824 */ /* 0x040fe400078e024f */
[----:B------:R1:W-:Y:S01]  /*84a80*/  @P3 STG.E [R4.64], R60 ;  /* 0x0000003c04003986 */ /* 0x0003e2000c10190c */
[-C--:B------:R-:W-:Y:S02]  /*84a90*/  LEA R76, P3, R79, R28.reuse, 0x2 ;  /* 0x0000001c4f4c7211 */ /* 0x080fe400078610ff */
[----:B---3--:R-:W-:Y:S02]  /*84aa0*/  LEA R2, P6, R7, R28, 0x2 ;  /* 0x0000001c07027211 */ /* 0x008fe400078c10ff */
[----:B------:R-:W-:Y:S02]  /*84ab0*/  LEA.HI.X.SX32 R77, R79, R29, 0x2, P3 ;  /* 0x0000001d4f4d7211 */ /* 0x000fe400018f16ff */
[----:B------:R-:W-:Y:S01]  /*84ac0*/  LEA R79, R6, R7, 0x1 ;  /* 0x00000007064f7211 */ /* 0x000fe200078e08ff */
[----:B------:R3:W-:Y:S01]  /*84ad0*/  @P5 STG.E [R30.64], R64 ;  /* 0x000000401e005986 */ /* 0x0007e2000c10190c */
[----:B------:R-:W-:-:S02]  /*84ae0*/  LEA.HI.X.SX32 R3, R7, R29, 0x2, P6 ;  /* 0x0000001d07037211 */ /* 0x000fc400030f16ff */
[----:B------:R-:W-:Y:S01]  /*84af0*/  ISETP.LT.AND P5, PT, R240, c[0x0][0x17c], !P0 ;  /* 0x00005f00f0007a0c */ /* 0x000fe200047a1270 */
[----:B------:R3:W-:Y:S01]  /*84b00*/  @P1 STG.E [R76.64], R68 ;  /* 0x000000444c001986 */ /* 0x0007e2000c10190c */
[C---:B------:R-:W-:Y:S01]  /*84b10*/  IMAD R7, R6.reuse, 0x2, R79 ;  /* 0x0000000206077824 */ /* 0x040fe200078e024f */
[CC--:B-1----:R-:W-:Y:S02]  /*84b20*/  LEA R4, P1, R79.reuse, R28.reuse, 0x2 ;  /* 0x0000001c4f047211 */ /* 0x0c2fe400078210ff */
[----:B------:R-:W2:Y:S02]  /*84b30*/  LDL.LU R240, [R1+0x560] ;  /* 0x0005600001f07983 */ /* 0x000ea40000300800 */
[-C--:B------:R-:W-:Y:S01]  /*84b40*/  LEA.HI.X.SX32 R5, R79, R29.reuse, 0x2, P1 ;  /* 0x0000001d4f057211 */ /* 0x080fe200008f16ff */
[----:B------:R-:W-:Y:S01]  /*84b50*/  IMAD R79, R6, 0x2, R7 ;  /* 0x00000002064f7824 */ /* 0x000fe200078e0207 */
[CC--:B---3--:R-:W-:Y:S01]  /*84b60*/  LEA R30, P6, R7.reuse, R28.reuse, 0x2 ;  /* 0x0000001c071e7211 */ /* 0x0c8fe200078c10ff */
[----:B------:R1:W-:Y:S03]  /*84b70*/  @P4 STG.E [R2.64], R72 ;  /* 0x0000004802004986 */ /* 0x0003e6000c10190c */
[----:B------:R-:W-:Y:S01]  /*84b80*/  LEA.HI.X.SX32 R31, R7, R29, 0x2, P6 ;  /* 0x0000001d071f7211 */ /* 0x000fe200030f16ff */
[----:B------:R3:W-:Y:S01]  /*84b90*/  @P2 STG.E [R4.64], R9 ;  /* 0x0000000904002986 */ /* 0x0007e2000c10190c */
[----:B------:R-:W-:-:S02]  /*84ba0*/  LEA R76, P2, R79, R28, 0x2 ;  /* 0x0000001c4f4c7211 */ /* 0x000fc400078410ff */
[----:B------:R-:W-:Y:S01]  /*84bb0*/  ISETP.LT.AND P3, PT, R236, c[0x0][0x17c], !P0 ;  /* 0x00005f00ec007a0c */ /* 0x000fe20004761270 */
[----:B------:R1:W-:Y:S01]  /*84bc0*/  @P5 STG.E [R30.64], R13 ;  /* 0x0000000d1e005986 */ /* 0x0003e2000c10190c */
[----:B------:R-:W-:-:S03]  /*84bd0*/  LEA.HI.X.SX32 R77, R79, R29, 0x2, P2 ;  /* 0x0000001d4f4d7211 */ /* 0x000fc600010f16ff */
[----:B------:R-:W2:Y:S01]  /*84be0*/  LDL.LU R236, [R1+0x564] ;  /* 0x0005640001ec7983 */ /* 0x000ea20000300800 */
[----:B-----5:R-:W-:-:S03]  /*84bf0*/  ISETP.LT.AND P4, PT, R244, c[0x0][0x17c], !P0 ;  /* 0x00005f00f4007a0c */ /* 0x020fc60004781270 */
[----:B------:R-:W5:Y:S01]  /*84c00*/  LDL.LU R244, [R1+0x568] ;  /* 0x0005680001f47983 */ /* 0x000f620000300800 */
[----:B----4-:R-:W-:-:S03]  /*84c10*/  ISETP.LT.AND P1, PT, R237, c[0x0][0x17c], !P0 ;  /* 0x00005f00ed007a0c */ /* 0x010fc60004721270 */
[----:B------:R-:W4:Y:S01]  /*84c20*/  LDL.LU R237, [R1+0x56c] ;  /* 0x00056c0001ed7983 */ /* 0x000f220000300800 */
[----:B--2---:R-:W-:-:S03]  /*84c30*/  ISETP.LT.AND P5, PT, R238, c[0x0][0x17c], !P0 ;  /* 0x00005f00ee007a0c */ /* 0x004fc600047a1270 */
[----:B------:R-:W2:Y:S01]  /*84c40*/  LDL.LU R238, [R1+0x570] ;  /* 0x0005700001ee7983 */ /* 0x000ea20000300800 */
[----:B------:R-:W-:-:S03]  /*84c50*/  ISETP.LT.AND P2, PT, R239, c[0x0][0x17c], !P0 ;  /* 0x00005f00ef007a0c */ /* 0x000fc60004741270 */
[----:B------:R-:W2:Y:S01]  /*84c60*/  LDL.LU R239, [R1+0x574] ;  /* 0x0005740001ef7983 */ /* 0x000ea20000300800 */
[----:B------:R-:W-:-:S04]  /*84c70*/  IMAD R7, R6, 0x2, R79 ;  /* 0x0000000206077824 */ /* 0x000fc800078e024f */
[C---:B------:R-:W-:Y:S01]  /*84c80*/  IMAD R79, R6.reuse, 0x2, R7 ;  /* 0x00000002064f7824 */ /* 0x040fe200078e0207 */
[CC--:B-1----:R-:W-:Y:S01]  /*84c90*/  LEA R2, P6, R7.reuse, R28.reuse, 0x2 ;  /* 0x0000001c07027211 */ /* 0x0c2fe200078c10ff */
[----:B------:R1:W-:Y:S03]  /*84ca0*/  @P3 STG.E [R76.64], R17 ;  /* 0x000000114c003986 */ /* 0x0003e6000c10190c */
[----:B------:R-:W-:Y:S01]  /*84cb0*/  LEA.HI.X.SX32 R3, R7, R29, 0x2, P6 ;  /* 0x0000001d07037211 */ /* 0x000fe200030f16ff */
[----:B------:R-:W-:Y:S01]  /*84cc0*/  IMAD R7, R6, 0x2, R79 ;  /* 0x0000000206077824 */ /* 0x000fe200078e024f */
[----:B---3--:R-:W-:-:S03]  /*84cd0*/  LEA R4, P3, R79, R28, 0x2 ;  /* 0x0000001c4f047211 */ /* 0x008fc600078610ff */
[C---:B------:R-:W-:Y:S01]  /*84ce0*/  IMAD R13, R6.reuse, 0x2, R7 ;  /* 0x00000002060d7824 */ /* 0x040fe200078e0207 */
[-C--:B------:R-:W-:Y:S02]  /*84cf0*/  LEA.HI.X.SX32 R5, R79, R29.reuse, 0x2, P3 ;  /* 0x0000001d4f057211 */ /* 0x080fe400018f16ff */
[CC--:B------:R-:W-:Y:S01]  /*84d00*/  LEA R8, P6, R7.reuse, R28.reuse, 0x2 ;  /* 0x0000001c07087211 */ /* 0x0c0fe200078c10ff */
[----:B------:R3:W-:Y:S03]  /*84d10*/  @P4 STG.E [R2.64], R21 ;  /* 0x0000001502004986 */ /* 0x0007e6000c10190c */
[----:B------:R-:W-:Y:S01]  /*84d20*/  LEA.HI.X.SX32 R9, R7, R29, 0x2, P6 ;  /* 0x0000001d07097211 */ /* 0x000fe200030f16ff */
[----:B------:R3:W-:Y:S01]  /*84d30*/  @P1 STG.E [R4.64], R25 ;  /* 0x0000001904001986 */ /* 0x0007e2000c10190c */
[----:B------:R-:W-:Y:S02]  /*84d40*/  LEA R12, P1, R13, R28, 0x2 ;  /* 0x0000001c0d0c7211 */ /* 0x000fe400078210ff */
[----:B------:R-:W-:-:S02]  /*84d50*/  LEA R7, R6, R13, 0x1 ;  /* 0x0000000d06077211 */ /* 0x000fc400078e08ff */
[----:B------:R-:W-:Y:S02]  /*84d60*/  ISETP.LT.AND P4, PT, R240, c[0x0][0x17c], !P0 ;  /* 0x00005f00f0007a0c */ /* 0x000fe40004781270 */
[----:B------:R-:W2:Y:S01]  /*84d70*/  LDL.LU R240, [R1+0x578] ;  /* 0x0005780001f07983 */ /* 0x000ea20000300800 */
[-C--:B------:R-:W-:Y:S01]  /*84d80*/  LEA.HI.X.SX32 R13, R13, R29.reuse, 0x2, P1 ;  /* 0x0000001d0d0d7211 */ /* 0x080fe200008f16ff */
[----:B-1----:R-:W-:Y:S01]  /*84d90*/  IMAD R17, R6, 0x2, R7 ;  /* 0x0000000206117824 */ /* 0x002fe200078e0207 */
[CC--:B---3--:R-:W-:Y:S01]  /*84da0*/  LEA R2, P6, R7.reuse, R28.reuse, 0x2 ;  /* 0x0000001c07027211 */ /* 0x0c8fe200078c10ff */
[----:B------:R1:W-:Y:S03]  /*84db0*/  @P5 STG.E [R8.64], R37 ;  /* 0x0000002508005986 */ /* 0x0003e6000c10190c */
[----:B------:R-:W-:Y:S01]  /*84dc0*/  LEA.HI.X.SX32 R3, R7, R29, 0x2, P6 ;  /* 0x0000001d07037211 */ /* 0x000fe200030f16ff */
[----:B------:R3:W-:Y:S01]  /*84dd0*/  @P2 STG.E [R12.64], R33 ;  /* 0x000000210c002986 */ /* 0x0007e2000c10190c */
[----:B------:R-:W-:-:S03]  /*84de0*/  LEA R4, P2, R17, R28, 0x2 ;  /* 0x0000001c11047211 */ /* 0x000fc600078410ff */
[----:B------:R1:W-:Y:S01]  /*84df0*/  @P4 STG.E [R2.64], R41 ;  /* 0x0000002902004986 */ /* 0x0003e2000c10190c */
[----:B------:R-:W-:-:S03]  /*84e00*/  ISETP.LT.AND P3, PT, R236, c[0x0][0x17c], !P0 ;  /* 0x00005f00ec007a0c */ /* 0x000fc60004761270 */
[----:B------:R-:W2:Y:S01]  /*84e10*/  LDL.LU R236, [R1+0x57c] ;  /* 0x00057c0001ec7983 */ /* 0x000ea20000300800 */
        /* <DEDUP_REMOVED lines=15> */
[----:B---3--:R-:W-:-:S04]  /*84f10*/  LEA R12, P3, R17, R28, 0x2 ;  /* 0x0000001c110c7211 */ /* 0x008fc800078610ff */
[-C--:B------:R-:W-:Y:S01]  /*84f20*/  LEA.HI.X.SX32 R13, R17, R29.reuse, 0x2, P3 ;  /* 0x0000001d110d7211 */ /* 0x080fe200018f16ff */
[C---:B------:R-:W-:Y:S01]  /*84f30*/  IMAD R17, R6.reuse, 0x2, R7 ;  /* 0x0000000206117824 */ /* 0x040fe200078e0207 */
[CC--:B------:R-:W-:Y:S01]  /*84f40*/  LEA R2, P6, R7.reuse, R28.reuse, 0x2 ;  /* 0x0000001c07027211 */ /* 0x0c0fe200078c10ff */
[----:B------:R3:W-:Y:S03]  /*84f50*/  @P5 STG.E [R8.64], R45 ;  /* 0x0000002d08005986 */ /* 0x0007e6000c10190c */
[----:B------:R-:W-:Y:S01]  /*84f60*/  LEA.HI.X.SX32 R3, R7, R29, 0x2, P6 ;  /* 0x0000001d07037211 */ /* 0x000fe200030f16ff */
[----:B------:R3:W-:Y:S01]  /*84f70*/  @P1 STG.E [R12.64], R53 ;  /* 0x000000350c001986 */ /* 0x0007e2000c10190c */
[----:B------:R-:W-:Y:S01]  /*84f80*/  IMAD R7, R6, 0x2, R17 ;  /* 0x0000000206077824 */ /* 0x000fe200078e0211 */
[----:B-1----:R-:W-:Y:S02]  /*84f90*/  LEA R4, P1, R17, R28, 0x2 ;  /* 0x0000001c11047211 */ /* 0x002fe400078210ff */
[----:B------:R-:W-:-:S02]  /*84fa0*/  ISETP.LT.AND P5, PT, R240, c[0x0][0x17c], !P0 ;  /* 0x00005f00f0007a0c */ /* 0x000fc400047a1270 */
[----:B------:R-:W2:Y:S01]  /*84fb0*/  LDL.LU R240, [R1+0x590] ;  /* 0x0005900001f07983 */ /* 0x000ea20000300800 */
[----:B------:R-:W-:Y:S02]  /*84fc0*/  LEA.HI.X.SX32 R5, R17, R29, 0x2, P1 ;  /* 0x0000001d11057211 */ /* 0x000fe400008f16ff */
[C---:B---3--:R-:W-:Y:S02]  /*84fd0*/  LEA R8, P6, R7.reuse, R28, 0x2 ;  /* 0x0000001c07087211 */ /* 0x048fe400078c10ff */
[----:B------:R-:W-:Y:S01]  /*84fe0*/  LEA R17, R6, R7, 0x1 ;  /* 0x0000000706117211 */ /* 0x000fe200078e08ff */
[----:B------:R1:W-:Y:S01]  /*84ff0*/  @P4 STG.E [R2.64], R57 ;  /* 0x0000003902004986 */ /* 0x0003e2000c10190c */
[----:B------:R-:W-:-:S03]  /*85000*/  LEA.HI.X.SX32 R9, R7, R29, 0x2, P6 ;  /* 0x0000001d07097211 */ /* 0x000fc600030f16ff */
[----:B------:R3:W-:Y:S01]  /*85010*/  @P2 STG.E [R4.64], R61 ;  /* 0x0000003d04002986 */ /* 0x0007e2000c10190c */
[C---:B------:R-:W-:Y:S02]  /*85020*/  LEA R12, P2, R17.reuse, R28, 0x2 ;  /* 0x0000001c110c7211 */ /* 0x040fe400078410ff */
        /* <DEDUP_REMOVED lines=29> */
[-C--:B------:R-:W-:Y:S01]  /*85200*/  LEA.HI.X.SX32 R13, R17, R29.reuse, 0x2, P1 ;  /* 0x0000001d110d7211 */ /* 0x080fe200008f16ff */
[----:B------:R-:W-:Y:S01]  /*85210*/  IMAD R17, R6, 0x2, R7 ;  /* 0x0000000206117824 */ /* 0x000fe200078e0207 */
[CC--:B---3--:R-:W-:Y:S01]  /*85220*/  LEA R2, P6, R7.reuse, R28.reuse, 0x2 ;  /* 0x0000001c07027211 */ /* 0x0c8fe200078c10ff */
[----:B------:R1:W-:Y:S03]  /*85230*/  @P5 STG.E [R8.64], R14 ;  /* 0x0000000e08005986 */ /* 0x0003e6000c10190c */
[----:B------:R-:W-:Y:S01]  /*85240*/  LEA.HI.X.SX32 R3, R7, R29, 0x2, P6 ;  /* 0x0000001d07037211 */ /* 0x000fe200030f16ff */
[----:B------:R3:W-:Y:S01]  /*85250*/  @P2 STG.E [R12.64], R18 ;  /* 0x000000120c002986 */ /* 0x0007e2000c10190c */
[----:B------:R-:W-:-:S03]  /*85260*/  LEA R4, P2, R17, R28, 0x2 ;  /* 0x0000001c11047211 */ /* 0x000fc600078410ff */
[----:B------:R1:W-:Y:S01]  /*85270*/  @P4 STG.E [R2.64], R22 ;  /* 0x0000001602004986 */ /* 0x0003e2000c10190c */
[----:B------:R-:W-:Y:S02]  /*85280*/  LEA.HI.X.SX32 R5, R17, R29, 0x2, P2 ;  /* 0x0000001d11057211 */ /* 0x000fe400010f16ff */
[----:B------:R-:W-:Y:S02]  /*85290*/  ISETP.LT.AND P3, PT, R236, c[0x0][0x17c], !P0 ;  /* 0x00005f00ec007a0c */ /* 0x000fe40004761270 */
        /* <DEDUP_REMOVED lines=9> */
[----:B------:R-:W-:-:S04]  /*85330*/  LEA R7, R6, R17, 0x1 ;  /* 0x0000001106077211 */ /* 0x000fc800078e08ff */
[CC--:B-1----:R-:W-:Y:S01]  /*85340*/  LEA R8, P6, R7.reuse, R28.reuse, 0x2 ;  /* 0x0000001c07087211 */ /* 0x0c2fe200078c10ff */
[C---:B------:R-:W-:Y:S01]  /*85350*/  IMAD R17, R6.reuse, 0x2, R7 ;  /* 0x0000000206117824 */ /* 0x040fe200078e0207 */
[----:B------:R1:W-:Y:S02]  /*85360*/  @P3 STG.E [R4.64], R26 ;  /* 0x0000001a04003986 */ /* 0x0003e4000c10190c */
        /* <DEDUP_REMOVED lines=32> */
[----:B------:R-:W-:-:S05]  /*85570*/  IMAD R7, R6, 0x2, R17 ;  /* 0x0000000206077824 */ /* 0x000fca00078e0211 */
[CC--:B-1----:R-:W-:Y:S02]  /*85580*/  LEA R2, P6, R7.reuse, R28.reuse, 0x2 ;  /* 0x0000001c07027211 */ /* 0x0c2fe400078c10ff */
[C---:B------:R-:W-:Y:S01]  /*85590*/  LEA R17, R6.reuse, R7, 0x1 ;  /* 0x0000000706117211 */ /* 0x040fe200078e08ff */
[----:B------:R1:W-:Y:S01]  /*855a0*/  @P3 STG.E [R12.64], R54 ;  /* 0x000000360c003986 */ /* 0x0003e2000c10190c */
[----:B------:R-:W-:Y:S02]  /*855b0*/  LEA.HI.X.SX32 R3, R7, R29, 0x2, P6 ;  /* 0x0000001d07037211 */ /* 0x000fe400030f16ff */
[----:B---3--:R-:W-:Y:S01]  /*855c0*/  LEA R4, P3, R17, R28, 0x2 ;  /* 0x0000001c11047211 */ /* 0x008fe200078610ff */
[----:B------:R-:W-:-:S03]  /*855d0*/  IMAD R7, R6, 0x2, R17 ;  /* 0x0000000206077824 */ /* 0x000fc600078e0211 */
        /* <DEDUP_REMOVED lines=28> */
[----:B------:R-:W5:Y:S01]  /*857a0*/  LDL.LU R239, [R1+0x5ec] ;  /* 0x0005ec0001ef7983 */ /* 0x000f620000300800 */
[----:B------:R-:W-:-:S04]  /*857b0*/  IMAD R7, R6, 0x2, R17 ;  /* 0x0000000206077824 */ /* 0x000fc800078e0211 */
[C---:B------:R-:W-:Y:S01]  /*857c0*/  IMAD R17, R6.reuse, 0x2, R7 ;  /* 0x0000000206117824 */ /* 0x040fe200078e0207 */
[CC--:B-1----:R-:W-:Y:S01]  /*857d0*/  LEA R8, P6, R7.reuse, R28.reuse, 0x2 ;  /* 0x0000001c07087211 */ /* 0x0c2fe200078c10ff */
[----:B------:R1:W-:Y:S03]  /*857e0*/  @P3 STG.E [R4.64], R11 ;  /* 0x0000000b04003986 */ /* 0x0003e6000c10190c */
[----:B------:R-:W-:Y:S02]  /*857f0*/  LEA.HI.X.SX32 R9, R7, R29, 0x2, P6 ;  /* 0x0000001d07097211 */ /* 0x000fe400030f16ff */
[C---:B---3--:R-:W-:Y:S02]  /*85800*/  LEA R12, P3, R17.reuse, R28, 0x2 ;  /* 0x0000001c110c7211 */ /* 0x048fe400078610ff */
[----:B------:R-:W-:Y:S02]  /*85810*/  LEA R7, R6, R17, 0x1 ;  /* 0x0000001106077211 */ /* 0x000fe400078e08ff */
[----:B------:R-:W-:-:S02]  /*85820*/  LEA.HI.X.SX32 R13, R17, R29, 0x2, P3 ;  /* 0x0000001d110d7211 */ /* 0x000fc400018f16ff */
[CC--:B------:R-:W-:Y:S01]  /*85830*/  LEA R2, P6, R7.reuse, R28.reuse, 0x2 ;  /* 0x0000001c07027211 */ /* 0x0c0fe200078c10ff */
[C---:B------:R-:W-:Y:S01]  /*85840*/  IMAD R17, R6.reuse, 0x2, R7 ;  /* 0x0000000206117824 */ /* 0x040fe200078e0207 */
[----:B------:R3:W-:Y:S02]  /*85850*/  @P5 STG.E [R8.64], R15 ;  /* 0x0000000f08005986 */ /* 0x0007e4000c10190c */
[-C--:B------:R-:W-:Y:S02]  /*85860*/  LEA.HI.X.SX32 R3, R7, R29.reuse, 0x2, P6 ;  /* 0x0000001d07037211 */ /* 0x080fe400030f16ff */
[----:B------:R-:W-:Y:S01]  /*85870*/  @P1 STG.E [R12.64], R19 ;  /* 0x000000130c001986 */ /* 0x000fe2000c10190c */
[CC--:B-1----:R-:W-:Y:S01]  /*85880*/  LEA R4, P1, R17.reuse, R28.reuse, 0x2 ;  /* 0x0000001c11047211 */ /* 0x0c2fe200078210ff */
[----:B------:R-:W-:Y:S01]  /*85890*/  IMAD R7, R6, 0x2, R17 ;  /* 0x0000000206077824 */ /* 0x000fe200078e0211 */
[----:B------:R-:W-:Y:S02]  /*858a0*/  ISETP.LT.AND P5, PT, R240, c[0x0][0x17c], !P0 ;  /* 0x00005f00f0007a0c */ /* 0x000fe400047a1270 */
[-C--:B------:R-:W-:Y:S01]  /*858b0*/  LEA.HI.X.SX32 R5, R17, R29.reuse, 0x2, P1 ;  /* 0x0000001d11057211 */ /* 0x080fe200008f16ff */
[C---:B------:R-:W-:Y:S01]  /*858c0*/  IMAD R11, R6.reuse, 0x2, R7 ;  /* 0x00000002060b7824 */ /* 0x040fe200078e0207 */
[CC--:B---3--:R-:W-:Y:S01]  /*858d0*/  LEA R8, P6, R7.reuse, R28.reuse, 0x2 ;  /* 0x0000001c07087211 */ /* 0x0c8fe200078c10ff */
[----:B------:R1:W-:Y:S03]  /*858e0*/  @P4 STG.E [R2.64], R23 ;  /* 0x0000001702004986 */ /* 0x0003e6000c10190c */
[----:B------:R-:W-:Y:S01]  /*858f0*/  LEA.HI.X.SX32 R9, R7, R29, 0x2, P6 ;  /* 0x0000001d07097211 */ /* 0x000fe200030f16ff */
[----:B------:R3:W-:Y:S01]  /*85900*/  @P2 STG.E [R4.64], R27 ;  /* 0x0000001b04002986 */ /* 0x0007e2000c10190c */
[----:B------:R-:W-:Y:S01]  /*85910*/  LEA R10, P2, R11, R28, 0x2 ;  /* 0x0000001c0b0a7211 */ /* 0x000fe200078410ff */
[----:B------:R-:W-:-:S02]  /*85920*/  IMAD R7, R6, 0x2, R11 ;  /* 0x0000000206077824 */ /* 0x000fc400078e020b */
[----:B------:R-:W3:Y:S01]  /*85930*/  LDL.LU R240, [R1+0x5f0] ;  /* 0x0005f00001f07983 */ /* 0x000ee20000300800 */
[----:B------:R-:W-:-:S03]  /*85940*/  LEA.HI.X.SX32 R11, R11, R29, 0x2, P2 ;  /* 0x0000001d0b0b7211 */ /* 0x000fc600010f16ff */
[----:B------:R1:W-:Y:S01]  /*85950*/  @P5 STG.E [R8.64], R39 ;  /* 0x0000002708005986 */ /* 0x0003e2000c10190c */
[----:B------:R-:W-:-:S03]  /*85960*/  ISETP.LT.AND P3, PT, R236, c[0x0][0x17c], !P0 ;  /* 0x00005f00ec007a0c */ /* 0x000fc60004761270 */
[----:B------:R-:W3:Y:S01]  /*85970*/  LDL.LU R236, [R1+0x5f4] ;  /* 0x0005f40001ec7983 */ /* 0x000ee20000300800 */
[----:B----4-:R-:W-:-:S03]  /*85980*/  ISETP.LT.AND P1, PT, R237, c[0x0][0x17c], !P0 ;  /* 0x00005f00ed007a0c */ /* 0x010fc60004721270 */
[----:B------:R-:W4:Y:S01]  /*85990*/  LDL.LU R237, [R1+0x5f8] ;  /* 0x0005f80001ed7983 */ /* 0x000f220000300800 */
[----:B--2---:R-:W-:-:S03]  /*859a0*/  ISETP.LT.AND P2, PT, R238, c[0x0][0x17c], !P0 ;  /* 0x00005f00ee007a0c */ /* 0x004fc60004741270 */
[----:B------:R-:W2:Y:S01]  /*859b0*/  LDL.LU R238, [R1+0x5fc] ;  /* 0x0005fc0001ee7983 */ /* 0x000ea20000300800 */
[----:B-----5:R-:W-:-:S03]  /*859c0*/  ISETP.LT.AND P5, PT, R239, c[0x0][0x17c], !P0 ;  /* 0x00005f00ef007a0c */ /* 0x020fc600047a1270 */
[----:B------:R-:W5:Y:S01]  /*859d0*/  LDL.LU R239, [R1+0x2dc] ;  /* 0x0002dc0001ef7983 */ /* 0x000f620000300800 */
[----:B-1----:R-:W-:Y:S01]  /*859e0*/  LEA R2, P6, R7, R28, 0x2 ;  /* 0x0000001c07027211 */ /* 0x002fe200078c10ff */
[----:B------:R-:W-:-:S03]  /*859f0*/  IMAD R13, R6, 0x2, R7 ;  /* 0x00000002060d7824 */ /* 0x000fc600078e0207 */
[----:B------:R-:W-:Y:S01]  /*85a00*/  LEA.HI.X.SX32 R3, R7, R29, 0x2, P6 ;  /* 0x0000001d07037211 */ /* 0x000fe200030f16ff */
[----:B------:R-:W-:Y:S01]  /*85a10*/  IMAD R7, R6, 0x2, R13 ;  /* 0x0000000206077824 */ /* 0x000fe200078e020d */
[----:B------:R1:W-:Y:S01]  /*85a20*/  @P3 STG.E [R10.64], R35 ;  /* 0x000000230a003986 */ /* 0x0003e2000c10190c */
[----:B---3--:R-:W-:-:S03]  /*85a30*/  LEA R4, P3, R13, R28, 0x2 ;  /* 0x0000001c0d047211 */ /* 0x008fc600078610ff */
[----:B------:R-:W-:Y:S02]  /*85a40*/  LEA R15, R6, R7, 0x1 ;  /* 0x00000007060f7211 */ /* 0x000fe400078e08ff */
[----:B------:R-:W-:Y:S02]  /*85a50*/  ISETP.LT.AND P4, PT, R244, c[0x0][0x17c], !P0 ;  /* 0x00005f00f4007a0c */ /* 0x000fe40004781270 */
[----:B------:R-:W-:Y:S01]  /*85a60*/  LEA.HI.X.SX32 R5, R13, R29, 0x2, P3 ;  /* 0x0000001d0d057211 */ /* 0x000fe200018f16ff */
[----:B------:R-:W-:Y:S01]  /*85a70*/  IMAD R13, R6, 0x2, R15 ;  /* 0x00000002060d7824 */ /* 0x000fe200078e020f */
[----:B------:R-:W-:-:S03]  /*85a80*/  LEA R8, P6, R7, R28, 0x2 ;  /* 0x0000001c07087211 */ /* 0x000fc600078c10ff */
[----:B------:R-:W-:Y:S01]  /*85a90*/  IMAD R17, R6, 0x2, R13 ;  /* 0x0000000206117824 */ /* 0x000fe200078e020d */
[----:B------:R-:W-:-:S03]  /*85aa0*/  LEA.HI.X.SX32 R9, R7, R29, 0x2, P6 ;  /* 0x0000001d07097211 */ /* 0x000fc600030f16ff */
[C---:B------:R-:W-:Y:S02]  /*85ab0*/  IMAD R7, R6.reuse, 0x2, R17 ;  /* 0x0000000206077824 */ /* 0x040fe400078e0211 */
[----:B------:R3:W-:Y:S02]  /*85ac0*/  @P4 STG.E [R2.64], R43 ;  /* 0x0000002b02004986 */ /* 0x0007e4000c10190c */
[C---:B------:R-:W-:Y:S02]  /*85ad0*/  IMAD R19, R6.reuse, 0x2, R7 ;  /* 0x0000000206137824 */ /* 0x040fe400078e0207 */
[----:B------:R3:W-:Y:S01]  /*85ae0*/  @P1 STG.E [R4.64], R51 ;  /* 0x0000003304001986 */ /* 0x0007e2000c10190c */
[C---:B-1----:R-:W-:Y:S01]  /*85af0*/  LEA R10, P1, R15.reuse, R28, 0x2 ;  /* 0x0000001c0f0a7211 */ /* 0x042fe200078210ff */
[----:B------:R-:W-:Y:S02]  /*85b00*/  IMAD R0, R6, 0x2, R19 ;  /* 0x0000000206007824 */ /* 0x000fe400078e0213 */
[----:B------:R1:W-:Y:S01]  /*85b10*/  @P2 STG.E [R8.64], R47 ;  /* 0x0000002f08002986 */ /* 0x0003e2000c10190c */
[----:B------:R-:W-:-:S02]  /*85b20*/  LEA.HI.X.SX32 R11, R15, R29, 0x2, P1 ;  /* 0x0000001d0f0b7211 */ /* 0x000fc400008f16ff */
[-C--:B------:R-:W-:Y:S02]  /*85b30*/  LEA R12, P6, R17, R28.reuse, 0x2 ;  /* 0x0000001c110c7211 */ /* 0x080fe400078c10ff */
[-C--:B---3--:R-:W-:Y:S02]  /*85b40*/  LEA R2, P2, R13, R28.reuse, 0x2 ;  /* 0x0000001c0d027211 */ /* 0x088fe400078410ff */
[----:B------:R-:W-:Y:S02]  /*85b50*/  LEA R6, P1, R7, R28, 0x2 ;  /* 0x0000001c07067211 */ /* 0x000fe400078210ff */
[----:B------:R-:W-:Y:S02]  /*85b60*/  ISETP.LT.AND P4, PT, R240, c[0x0][0x17c], !P0 ;  /* 0x00005f00f0007a0c */ /* 0x000fe40004781270 */
[-C--:B------:R-:W-:Y:S02]  /*85b70*/  LEA.HI.X.SX32 R3, R13, R29.reuse, 0x2, P2 ;  /* 0x0000001d0d037211 */ /* 0x080fe400010f16ff */
[----:B------:R-:W-:-:S02]  /*85b80*/  LEA.HI.X.SX32 R13, R17, R29, 0x2, P6 ;  /* 0x0000001d110d7211 */ /* 0x000fc400030f16ff */
[----:B------:R-:W-:Y:S02]  /*85b90*/  ISETP.LT.AND P3, PT, R236, c[0x0][0x17c], !P0 ;  /* 0x00005f00ec007a0c */ /* 0x000fe40004761270 */
[CC--:B------:R-:W-:Y:S02]  /*85ba0*/  LEA R4, P6, R0.reuse, R28.reuse, 0x2 ;  /* 0x0000001c00047211 */ /* 0x0c0fe400078c10ff */
[-C--:B------:R-:W-:Y:S02]  /*85bb0*/  LEA.HI.X.SX32 R7, R7, R29.reuse, 0x2, P1 ;  /* 0x0000001d07077211 */ /* 0x080fe400008f16ff */
[-C--:B------:R-:W-:Y:S02]  /*85bc0*/  LEA.HI.X.SX32 R5, R0, R29.reuse, 0x2, P6 ;  /* 0x0000001d00057211 */ /* 0x080fe400030f16ff */
[C---:B------:R-:W-:Y:S01]  /*85bd0*/  LEA R28, P6, R19.reuse, R28, 0x2 ;  /* 0x0000001c131c7211 */ /* 0x040fe200078c10ff */
[----:B------:R1:W-:Y:S03]  /*85be0*/  @P5 STG.E [R10.64], R55 ;  /* 0x000000370a005986 */ /* 0x0003e6000c10190c */
[----:B------:R-:W-:-:S02]  /*85bf0*/  LEA.HI.X.SX32 R29, R19, R29, 0x2, P6 ;  /* 0x0000001d131d7211 */ /* 0x000fc400030f16ff */
[----:B----4-:R-:W-:Y:S01]  /*85c00*/  ISETP.LT.AND P2, PT, R237, c[0x0][0x17c], !P0 ;  /* 0x00005f00ed007a0c */ /* 0x010fe20004741270 */
[----:B------:R1:W-:Y:S04]  /*85c10*/  @P4 STG.E [R2.64], R59 ;  /* 0x0000003b02004986 */ /* 0x0003e8000c10190c */
[----:B------:R1:W-:Y:S08]  /*85c20*/  @P3 STG.E [R12.64], R63 ;  /* 0x0000003f0c003986 */ /* 0x0003f0000c10190c */
[----:B------:R1:W-:Y:S01]  /*85c30*/  @P2 STG.E [R6.64], R67 ;  /* 0x0000004306002986 */ /* 0x0003e2000c10190c */
[----:B--2---:R-:W-:-:S02]  /*85c40*/  ISETP.LT.AND P1, PT, R238, c[0x0][0x17c], !P0 ;  /* 0x00005f00ee007a0c */ /* 0x004fc40004721270 */
[----:B-----5:R-:W-:-:S11]  /*85c50*/  ISETP.LT.AND P0, PT, R239, c[0x0][0x17c], !P0 ;  /* 0x00005f00ef007a0c */ /* 0x020fd60004701270 */
[----:B------:R1:W-:Y:S02]  /*85c60*/  @P1 STG.E [R28.64], R71 ;  /* 0x000000471c001986 */ /* 0x0003e4000c10190c */
[----:B------:R-:W-:Y:S05]  /*85c70*/  @!P0 EXIT ;  /* 0x000000000000894d */ /* 0x000fea0003800000 */
[----:B------:R-:W-:Y:S01]  /*85c80*/  STG.E [R4.64], R75 ;  /* 0x0000004b04007986 */ /* 0x000fe2000c10190c */
[----:B------:R-:W-:Y:S05]  /*85c90*/  EXIT ;  /* 0x000000000000794d */ /* 0x000fea0003800000 */
.L_x_2:
[----:B------:R-:W-:-:S00]  /*85ca0*/  BRA `(.L_x_2) ;  /* 0xfffffff000007947 */ /* 0x000fc0000383ffff */
[----:B------:R-:W-:-:S00]  /*85cb0*/  NOP ;  /* 0x0000000000007918 */ /* 0x000fc00000000000 */
        /* <DEDUP_REMOVED lines=12> */
.L_x_3:


//--------------------- .nv.shared.matmul_kernel  --------------------------
	.section	.nv.shared.matmul_kernel,"aw",@nobits
	.sectionflags	@""
	.align	16
